def matmul_kernel(
    a_ptr,
    b_ptr,
    c_ptr,
    M,
    N,
    K,
    stride_am,
    stride_ak,
    stride_bk,
    stride_bn,
    stride_cm,
    stride_cn,
    BLOCK_M: tl.constexpr,
    BLOCK_N: tl.constexpr,
    BLOCK_K: tl.constexpr,
    GROUP_M: tl.constexpr,
):
    pid = tl.program_id(axis=0)
    num_pid_m = tl.cdiv(M, BLOCK_M)
    num_pid_n = tl.cdiv(N, BLOCK_N)
    num_pid_in_group = GROUP_M * num_pid_n
    group_id = pid // num_pid_in_group
    first_pid_m = group_id * GROUP_M
    group_size_m = min(num_pid_m - first_pid_m, GROUP_M)
    pid_m = first_pid_m + ((pid % num_pid_in_group) % group_size_m)
    pid_n = (pid % num_pid_in_group) // group_size_m

    offs_am = (pid_m * BLOCK_M + tl.arange(0, BLOCK_M)) % M
    offs_bn = (pid_n * BLOCK_N + tl.arange(0, BLOCK_N)) % N
    offs_k = tl.arange(0, BLOCK_K)
    a_ptrs = a_ptr + offs_am[:, None] * stride_am + offs_k[None, :] * stride_ak
    b_ptrs = b_ptr + offs_k[:, None] * stride_bk + offs_bn[None, :] * stride_bn

    acc = tl.zeros((BLOCK_M, BLOCK_N), dtype=tl.float32)
    for kk in range(0, tl.cdiv(K, BLOCK_K)):
        a = tl.load(a_ptrs, mask=offs_k[None, :] < K - kk * BLOCK_K, other=0.0)
        b = tl.load(b_ptrs, mask=offs_k[:, None] < K - kk * BLOCK_K, other=0.0)
        acc = tl.dot(a, b, acc)
        a_ptrs += BLOCK_K * stride_ak
        b_ptrs += BLOCK_K * stride_bk

    c = acc.to(c_ptr.dtype.element_ty)
    offs_cm = pid_m * BLOCK_M + tl.arange(0, BLOCK_M)
    offs_cn = pid_n * BLOCK_N + tl.arange(0, BLOCK_N)
    c_ptrs = c_ptr + offs_cm[:, None] * stride_cm + offs_cn[None, :] * stride_cn
    mask = (offs_cm[:, None] < M) & (offs_cn[None, :] < N)
    tl.store(c_ptrs, c, mask=mask)

# config = {"BLOCK_K": 64, "BLOCK_M": 128, "BLOCK_N": 256, "GROUP_M": 8, "arch": "sm_80", "dtype": "fp32", "num_ctas": 1, "num_stages": 3, "num_warps": 4}
# arch = sm_80


// ===== COMPILED SASS (sm_80) =====

	.target	sm_80

	.elftype	@"ET_EXEC"


//--------------------- .note.nv.tkinfo           --------------------------
	.section	.note.nv.tkinfo,"",@"SHT_NOTE"
	.sectionflags	@"SHF_NOTE_NV_TKINFO"
	.tkinfo
        /*0018*/ 	.word	0x00000002
        /*0030*/ 	.string	""
        /*0030*/ 	.string	"ptxas"
        /*0030*/ 	.string	"Cuda compilation tools, release 13.0, V13.0.88"
        /*0030*/ 	.string	"Build cuda_13.0.r13.0/compiler.36424714_0"
        /*0030*/ 	.string	"-v  -suppress-debug-info  -lineinfo  -arch sm_80 "



//--------------------- .note.nv.cuinfo           --------------------------
	.section	.note.nv.cuinfo,"",@"SHT_NOTE"
	.sectionflags	@"SHF_NOTE_NV_CUINFO"
        /*0018*/ 	.short	0x0002
        /*001a*/ 	.short	0x0050
        /*001c*/ 	.short	0x0082
	.zero		2


//--------------------- .nv.info                  --------------------------
	.section	.nv.info,"",@"SHT_CUDA_INFO"
	.align	4


	//----- nvinfo : EIATTR_REGCOUNT
	.align		4
        /*0000*/ 	.byte	0x04, 0x2f
        /*0002*/ 	.short	(.L_1 - .L_0)
	.align		4
.L_0:
        /*0004*/ 	.word	index@(matmul_kernel)
        /*0008*/ 	.word	0x000000ff


	//----- nvinfo : EIATTR_FRAME_SIZE
	.align		4
.L_1:
        /*000c*/ 	.byte	0x04, 0x11
        /*000e*/ 	.short	(.L_3 - .L_2)
	.align		4
.L_2:
        /*0010*/ 	.word	index@(matmul_kernel)
        /*0014*/ 	.word	0x00000d08


	//----- nvinfo : EIATTR_MIN_STACK_SIZE
	.align		4
.L_3:
        /*0018*/ 	.byte	0x04, 0x12
        /*001a*/ 	.short	(.L_5 - .L_4)
	.align		4
.L_4:
        /*001c*/ 	.word	index@(matmul_kernel)
        /*0020*/ 	.word	0x00000d08
.L_5:


//--------------------- .nv.info.matmul_kernel    --------------------------
	.section	.nv.info.matmul_kernel,"",@"SHT_CUDA_INFO"
	.sectionflags	@""
	.align	4


	//----- nvinfo : EIATTR_CUDA_API_VERSION
	.align		4
        /*0000*/ 	.byte	0x04, 0x37
        /*0002*/ 	.short	(.L_7 - .L_6)
.L_6:
        /*0004*/ 	.word	0x00000082


	//----- nvinfo : EIATTR_SW2861232_WAR
	.align		4
.L_7:
        /*0008*/ 	.byte	0x01, 0x35
	.zero		2


	//----- nvinfo : EIATTR_PARAM_CBANK
	.align		4
        /*000c*/ 	.byte	0x04, 0x0a
        /*000e*/ 	.short	(.L_9 - .L_8)
	.align		4
.L_8:
        /*0010*/ 	.word	index@(.nv.constant0.matmul_kernel)
        /*0014*/ 	.short	0x0160
        /*0016*/ 	.short	0x0050


	//----- nvinfo : EIATTR_CBANK_PARAM_SIZE
	.align		4
.L_9:
        /*0018*/ 	.byte	0x03, 0x19
        /*001a*/ 	.short	0x0050


	//----- nvinfo : EIATTR_KPARAM_INFO
	.align		4
        /*001c*/ 	.byte	0x04, 0x17
        /*001e*/ 	.short	(.L_11 - .L_10)
.L_10:
        /*0020*/ 	.word	0x00000000
        /*0024*/ 	.short	0x000d
        /*0026*/ 	.short	0x0048
        /*0028*/ 	.byte	0x00, 0xf4, 0x21, 0x00


	//----- nvinfo : EIATTR_KPARAM_INFO
	.align		4
.L_11:
        /*002c*/ 	.byte	0x04, 0x17
        /*002e*/ 	.short	(.L_13 - .L_12)
.L_12:
        /*0030*/ 	.word	0x00000000
        /*0034*/ 	.short	0x000c
        /*0036*/ 	.short	0x0040
        /*0038*/ 	.byte	0x00, 0xf4, 0x21, 0x00


	//----- nvinfo : EIATTR_KPARAM_INFO
	.align		4
.L_13:
        /*003c*/ 	.byte	0x04, 0x17
        /*003e*/ 	.short	(.L_15 - .L_14)
.L_14:
        /*0040*/ 	.word	0x00000000
        /*0044*/ 	.short	0x000b
        /*0046*/ 	.short	0x0038
        /*0048*/ 	.byte	0x00, 0xf0, 0x11, 0x00


	//----- nvinfo : EIATTR_KPARAM_INFO
	.align		4
.L_15:
        /*004c*/ 	.byte	0x04, 0x17
        /*004e*/ 	.short	(.L_17 - .L_16)
.L_16:
        /*0050*/ 	.word	0x00000000
        /*0054*/ 	.short	0x000a
        /*0056*/ 	.short	0x0034
        /*0058*/ 	.byte	0x00, 0xf0, 0x11, 0x00


	//----- nvinfo : EIATTR_KPARAM_INFO
	.align		4
.L_17:
        /*005c*/ 	.byte	0x04, 0x17
        /*005e*/ 	.short	(.L_19 - .L_18)
.L_18:
        /*0060*/ 	.word	0x00000000
        /*0064*/ 	.short	0x0009
        /*0066*/ 	.short	0x0030
        /*0068*/ 	.byte	0x00, 0xf0, 0x11, 0x00


	//----- nvinfo : EIATTR_KPARAM_INFO
	.align		4
.L_19:
        /*006c*/ 	.byte	0x04, 0x17
        /*006e*/ 	.short	(.L_21 - .L_20)
.L_20:
        /*0070*/ 	.word	0x00000000
        /*0074*/ 	.short	0x0008
        /*0076*/ 	.short	0x002c
        /*0078*/ 	.byte	0x00, 0xf0, 0x11, 0x00


	//----- nvinfo : EIATTR_KPARAM_INFO
	.align		4
.L_21:
        /*007c*/ 	.byte	0x04, 0x17
        /*007e*/ 	.short	(.L_23 - .L_22)
.L_22:
        /*0080*/ 	.word	0x00000000
        /*0084*/ 	.short	0x0007
        /*0086*/ 	.short	0x0028
        /*0088*/ 	.byte	0x00, 0xf0, 0x11, 0x00


	//----- nvinfo : EIATTR_KPARAM_INFO
	.align		4
.L_23:
        /*008c*/ 	.byte	0x04, 0x17
        /*008e*/ 	.short	(.L_25 - .L_24)
.L_24:
        /*0090*/ 	.word	0x00000000
        /*0094*/ 	.short	0x0006
        /*0096*/ 	.short	0x0024
        /*0098*/ 	.byte	0x00, 0xf0, 0x11, 0x00


	//----- nvinfo : EIATTR_KPARAM_INFO
	.align		4
.L_25:
        /*009c*/ 	.byte	0x04, 0x17
        /*009e*/ 	.short	(.L_27 - .L_26)
.L_26:
        /*00a0*/ 	.word	0x00000000
        /*00a4*/ 	.short	0x0005
        /*00a6*/ 	.short	0x0020
        /*00a8*/ 	.byte	0x00, 0xf0, 0x11, 0x00


	//----- nvinfo : EIATTR_KPARAM_INFO
	.align		4
.L_27:
        /*00ac*/ 	.byte	0x04, 0x17
        /*00ae*/ 	.short	(.L_29 - .L_28)
.L_28:
        /*00b0*/ 	.word	0x00000000
        /*00b4*/ 	.short	0x0004
        /*00b6*/ 	.short	0x001c
        /*00b8*/ 	.byte	0x00, 0xf0, 0x11, 0x00


	//----- nvinfo : EIATTR_KPARAM_INFO
	.align		4
.L_29:
        /*00bc*/ 	.byte	0x04, 0x17
        /*00be*/ 	.short	(.L_31 - .L_30)
.L_30:
        /*00c0*/ 	.word	0x00000000
        /*00c4*/ 	.short	0x0003
        /*00c6*/ 	.short	0x0018
        /*00c8*/ 	.byte	0x00, 0xf0, 0x11, 0x00


	//----- nvinfo : EIATTR_KPARAM_INFO
	.align		4
.L_31:
        /*00cc*/ 	.byte	0x04, 0x17
        /*00ce*/ 	.short	(.L_33 - .L_32)
.L_32:
        /*00d0*/ 	.word	0x00000000
        /*00d4*/ 	.short	0x0002
        /*00d6*/ 	.short	0x0010
        /*00d8*/ 	.byte	0x00, 0xf4, 0x21, 0x00


	//----- nvinfo : EIATTR_KPARAM_INFO
	.align		4
.L_33:
        /*00dc*/ 	.byte	0x04, 0x17
        /*00de*/ 	.short	(.L_35 - .L_34)
.L_34:
        /*00e0*/ 	.word	0x00000000
        /*00e4*/ 	.short	0x0001
        /*00e6*/ 	.short	0x0008
        /*00e8*/ 	.byte	0x00, 0xf4, 0x21, 0x00


	//----- nvinfo : EIATTR_KPARAM_INFO
	.align		4
.L_35:
        /*00ec*/ 	.byte	0x04, 0x17
        /*00ee*/ 	.short	(.L_37 - .L_36)
.L_36:
        /*00f0*/ 	.word	0x00000000
        /*00f4*/ 	.short	0x0000
        /*00f6*/ 	.short	0x0000
        /*00f8*/ 	.byte	0x00, 0xf4, 0x21, 0x00


	//----- nvinfo : EIATTR_MAXREG_COUNT
	.align		4
.L_37:
        /*00fc*/ 	.byte	0x03, 0x1b
        /*00fe*/ 	.short	0x00ff


	//----- nvinfo : EIATTR_NUM_BARRIERS
	.align		4
        /*0100*/ 	.byte	0x02, 0x4c
        /*0102*/ 	.byte	0x01
	.zero		1


	//----- nvinfo : EIATTR_ANNOTATIONS
	.align		4
        /*0104*/ 	.byte	0x04, 0x55
        /*0106*/ 	.short	(.L_39 - .L_38)


	//   ....[0]....
.L_38:
        /*0108*/ 	.word	0x00000001
        /*010c*/ 	.byte	0xd0, 0x05, 0x00, 0x00, 0x01, 0x00, 0x00, 0x00, 0x20, 0x06, 0x00, 0x00, 0x01, 0x00, 0x00, 0x00
        /* <DEDUP_REMOVED lines=1322> */
        /*53bc*/ 	.byte	0xa0, 0x55, 0x02, 0x00


	//----- nvinfo : EIATTR_MERCURY_ISA_VERSION
	.align		4
.L_39:
        /*53c0*/ 	.byte	0x03, 0x5f
        /*53c2*/ 	.short	0x0000


	//----- nvinfo : EIATTR_EXIT_INSTR_OFFSETS
	.align		4
        /*53c4*/ 	.byte	0x04, 0x1c
        /*53c6*/ 	.short	(.L_41 - .L_40)


	//   ....[0]....
.L_40:
        /*53c8*/ 	.word	0x0002a6b0


	//   ....[1]....
        /*53cc*/ 	.word	0x0002a6d0


	//----- nvinfo : EIATTR_REQNTID
	.align		4
.L_41:
        /*53d0*/ 	.byte	0x04, 0x10
        /*53d2*/ 	.short	(.L_43 - .L_42)
.L_42:
        /*53d4*/ 	.word	0x00000080
        /*53d8*/ 	.word	0x00000001
        /*53dc*/ 	.word	0x00000001
.L_43:


//--------------------- .nv.callgraph             --------------------------
	.section	.nv.callgraph,"",@"SHT_CUDA_CALLGRAPH"
	.align	4
	.sectionentsize	8
	.align		4
        /*0000*/ 	.word	0x00000000
	.align		4
        /*0004*/ 	.word	0xffffffff
	.align		4
        /*0008*/ 	.word	0x00000000
	.align		4
        /*000c*/ 	.word	0xfffffffe
	.align		4
        /*0010*/ 	.word	0x00000000
	.align		4
        /*0014*/ 	.word	0xfffffffd
	.align		4
        /*0018*/ 	.word	0x00000000
	.align		4
        /*001c*/ 	.word	0xfffffffc


//--------------------- .nv.rel.action            --------------------------
	.section	.nv.rel.action,"",@"SHT_CUDA_RELOCINFO"
	.align	8
	.sectionentsize	8
        /*0000*/ 	.byte	0x73, 0x00, 0x00, 0x00, 0x00, 0x00, 0x00, 0x00, 0x00, 0x00, 0x00, 0x11, 0x25, 0x00, 0x05, 0x36


//--------------------- .nv.constant0.matmul_kernel --------------------------
	.section	.nv.constant0.matmul_kernel,"a",@progbits
	.sectionflags	@""
	.align	4
.nv.constant0.matmul_kernel:
	.zero		432


//--------------------- .text.matmul_kernel       --------------------------
	.section	.text.matmul_kernel,"ax",@progbits
	.sectioninfo	@"SHI_REGISTERS=255"
	.align	128
        .global         matmul_kernel
        .type           matmul_kernel,@function
        .size           matmul_kernel,(.L_x_4 - matmul_kernel)
        .other          matmul_kernel,@"STO_CUDA_ENTRY STV_DEFAULT"
matmul_kernel:
.text.matmul_kernel:
[----:B------:R-:W-:-:S03]  /*0000*/  IMAD.MOV.U32 R1, RZ, RZ, c[0x0][0x28] ;  /* 0x00000a00ff017624 */ /* 0x000fc600078e00ff */
[----:B------:R-:W-:Y:S01]  /*0010*/  IMAD.MOV.U32 R0, RZ, RZ, c[0x0][0x17c] ;  /* 0x00005f00ff007624 */ /* 0x000fe200078e00ff */
[----:B------:R-:W1:Y:S01]  /*0020*/  S2R R5, SR_CTAID.X ;  /* 0x0000000000057919 */ /* 0x000e620000002500 */
[----:B------:R-:W-:Y:S01]  /*0030*/  IADD3 R1, R1, -0xd08, RZ ;  /* 0xfffff2f801017810 */ /* 0x000fe20007ffe0ff */
[----:B------:R-:W-:Y:S01]  /*0040*/  ULDC.64 UR4, c[0x0][0x118] ;  /* 0x0000460000047ab9 */ /* 0x000fe20000000a00 */
[----:B------:R-:W-:Y:S01]  /*0050*/  LOP3.LUT R54, RZ, c[0x0][0x17c], RZ, 0x33, !PT ;  /* 0x00005f00ff367a12 */ /* 0x000fe200078e33ff */
[----:B------:R-:W2:Y:S01]  /*0060*/  S2R R252, SR_TID.X ;  /* 0x0000000000fc7919 */ /* 0x000ea20000002100 */
[----:B------:R-:W-:-:S04]  /*0070*/  IADD3 R0, R0, 0xff, RZ ;  /* 0x000000ff00007810 */ /* 0x000fc80007ffe0ff */
[----:B------:R-:W-:-:S04]  /*0080*/  SHF.R.S32.HI R3, RZ, 0x1f, R0 ;  /* 0x0000001fff037819 */ /* 0x000fc80000011400 */
[----:B------:R-:W-:-:S04]  /*0090*/  LEA.HI R3, R3, R0, RZ, 0x8 ;  /* 0x0000000003037211 */ /* 0x000fc800078f40ff */
[----:B------:R-:W-:-:S05]  /*00a0*/  SHF.R.S32.HI R3, RZ, 0x8, R3 ;  /* 0x00000008ff037819 */ /* 0x000fca0000011403 */
[----:B------:R-:W-:Y:S01]  /*00b0*/  IMAD.SHL.U32 R4, R3, 0x8, RZ ;  /* 0x0000000803047824 */ /* 0x000fe200078e00ff */
[----:B-1----:R-:W-:-:S04]  /*00c0*/  IABS R8, R5 ;  /* 0x0000000500087213 */ /* 0x002fc80000000000 */
[-C--:B------:R-:W-:Y:S02]  /*00d0*/  IABS R7, R4.reuse ;  /* 0x0000000400077213 */ /* 0x080fe40000000000 */
[----:B------:R-:W-:Y:S02]  /*00e0*/  IABS R10, R4 ;  /* 0x00000004000a7213 */ /* 0x000fe40000000000 */
[----:B------:R-:W1:Y:S01]  /*00f0*/  I2F.RP R0, R7 ;  /* 0x0000000700007306 */ /* 0x000e620000209400 */
[C---:B--2---:R-:W-:Y:S02]  /*0100*/  LOP3.LUT R14, R252.reuse, 0x7f, RZ, 0xc0, !PT ;  /* 0x0000007ffc0e7812 */ /* 0x044fe400078ec0ff */
[----:B------:R-:W-:-:S05]  /*0110*/  LOP3.LUT R22, R252, 0x3f, RZ, 0xc0, !PT ;  /* 0x0000003ffc167812 */ /* 0x000fca00078ec0ff */
[----:B-1----:R-:W1:Y:S02]  /*0120*/  MUFU.RCP R0, R0 ;  /* 0x0000000000007308 */ /* 0x002e640000001000 */
[----:B-1----:R-:W-:Y:S01]  /*0130*/  IADD3 R2, R0, 0xffffffe, RZ ;  /* 0x0ffffffe00027810 */ /* 0x002fe20007ffe0ff */
[----:B------:R-:W-:Y:S01]  /*0140*/  IMAD.MOV R0, RZ, RZ, -R10 ;  /* 0x000000ffff007224 */ /* 0x000fe200078e0a0a */
[----:B------:R-:W-:-:S04]  /*0150*/  IABS R10, c[0x0][0x178] ;  /* 0x00005e00000a7a13 */ /* 0x000fc80000000000 */
[----:B------:R1:W2:Y:S02]  /*0160*/  F2I.FTZ.U32.TRUNC.NTZ R3, R2 ;  /* 0x0000000200037305 */ /* 0x0002a4000021f000 */
[----:B-1----:R-:W-:Y:S02]  /*0170*/  IMAD.MOV.U32 R2, RZ, RZ, RZ ;  /* 0x000000ffff027224 */ /* 0x002fe400078e00ff */
[----:B--2---:R-:W-:-:S04]  /*0180*/  IMAD.MOV R6, RZ, RZ, -R3 ;  /* 0x000000ffff067224 */ /* 0x004fc800078e0a03 */
[----:B------:R-:W-:Y:S02]  /*0190*/  IMAD R9, R6, R7, RZ ;  /* 0x0000000706097224 */ /* 0x000fe400078e02ff */
[----:B------:R-:W-:Y:S02]  /*01a0*/  IMAD.MOV.U32 R6, RZ, RZ, R8 ;  /* 0x000000ffff067224 */ /* 0x000fe400078e0008 */
[----:B------:R-:W-:-:S06]  /*01b0*/  IMAD.HI.U32 R3, R3, R9, R2 ;  /* 0x0000000903037227 */ /* 0x000fcc00078e0002 */
[----:B------:R-:W-:-:S04]  /*01c0*/  IMAD.HI.U32 R3, R3, R6, RZ ;  /* 0x0000000603037227 */ /* 0x000fc800078e00ff */
[----:B------:R-:W-:-:S05]  /*01d0*/  IMAD R0, R3, R0, R6 ;  /* 0x0000000003007224 */ /* 0x000fca00078e0206 */
[----:B------:R-:W-:-:S13]  /*01e0*/  ISETP.GT.U32.AND P1, PT, R7, R0, PT ;  /* 0x000000000700720c */ /* 0x000fda0003f24070 */
[----:B------:R-:W-:Y:S01]  /*01f0*/  @!P1 IMAD.IADD R0, R0, 0x1, -R7 ;  /* 0x0000000100009824 */ /* 0x000fe200078e0a07 */
[----:B------:R-:W-:Y:S02]  /*0200*/  @!P1 IADD3 R3, R3, 0x1, RZ ;  /* 0x0000000103039810 */ /* 0x000fe40007ffe0ff */
[----:B------:R-:W-:Y:S02]  /*0210*/  ISETP.NE.AND P1, PT, R4, RZ, PT ;  /* 0x000000ff0400720c */ /* 0x000fe40003f25270 */
[----:B------:R-:W-:Y:S02]  /*0220*/  ISETP.GE.U32.AND P0, PT, R0, R7, PT ;  /* 0x000000070000720c */ /* 0x000fe40003f06070 */
[----:B------:R-:W-:-:S04]  /*0230*/  LOP3.LUT R0, R5, R4, RZ, 0x3c, !PT ;  /* 0x0000000405007212 */ /* 0x000fc800078e3cff */
[----:B------:R-:W-:Y:S01]  /*0240*/  ISETP.GE.AND P2, PT, R0, RZ, PT ;  /* 0x000000ff0000720c */ /* 0x000fe20003f46270 */
[----:B------:R-:W-:-:S05]  /*0250*/  IMAD.MOV.U32 R0, RZ, RZ, c[0x0][0x178] ;  /* 0x00005e00ff007624 */ /* 0x000fca00078e00ff */
[----:B------:R-:W-:Y:S02]  /*0260*/  IADD3 R0, R0, 0x7f, RZ ;  /* 0x0000007f00007810 */ /* 0x000fe40007ffe0ff */
[----:B------:R-:W-:-:S05]  /*0270*/  @P0 IADD3 R3, R3, 0x1, RZ ;  /* 0x0000000103030810 */ /* 0x000fca0007ffe0ff */
[----:B------:R-:W-:Y:S01]  /*0280*/  IMAD.MOV.U32 R2, RZ, RZ, R3 ;  /* 0x000000ffff027224 */ /* 0x000fe200078e0003 */
[----:B------:R-:W-:-:S03]  /*0290*/  SHF.R.S32.HI R3, RZ, 0x1f, R0 ;  /* 0x0000001fff037819 */ /* 0x000fc60000011400 */
[----:B------:R-:W-:Y:S01]  /*02a0*/  @!P2 IMAD.MOV R2, RZ, RZ, -R2 ;  /* 0x000000ffff02a224 */ /* 0x000fe200078e0a02 */
[----:B------:R-:W-:Y:S02]  /*02b0*/  @!P1 LOP3.LUT R2, RZ, R4, RZ, 0x33, !PT ;  /* 0x00000004ff029212 */ /* 0x000fe400078e33ff */
[----:B------:R-:W-:-:S03]  /*02c0*/  LEA.HI R3, R3, R0, RZ, 0x7 ;  /* 0x0000000003037211 */ /* 0x000fc600078f38ff */
[----:B------:R-:W-:Y:S02]  /*02d0*/  IMAD.SHL.U32 R9, R2, 0x8, RZ ;  /* 0x0000000802097824 */ /* 0x000fe400078e00ff */
[----:B------:R-:W-:-:S03]  /*02e0*/  IMAD.MOV R2, RZ, RZ, -R2 ;  /* 0x000000ffff027224 */ /* 0x000fc600078e0a02 */
[----:B------:R-:W-:Y:S01]  /*02f0*/  LEA.HI.SX32 R3, R3, -R9, 0x19 ;  /* 0x8000000903037211 */ /* 0x000fe200078fcaff */
[----:B------:R-:W-:Y:S02]  /*0300*/  IMAD R12, R4, R2, R5 ;  /* 0x00000002040c7224 */ /* 0x000fe400078e0205 */
[----:B------:R-:W-:Y:S01]  /*0310*/  IMAD.MOV.U32 R2, RZ, RZ, RZ ;  /* 0x000000ffff027224 */ /* 0x000fe200078e00ff */
[----:B------:R-:W-:Y:S02]  /*0320*/  IMNMX R11, R3, 0x8, PT ;  /* 0x00000008030b7817 */ /* 0x000fe40003800200 */
[----:B------:R-:W-:Y:S02]  /*0330*/  IABS R7, R12 ;  /* 0x0000000c00077213 */ /* 0x000fe40000000000 */
[-C--:B------:R-:W-:Y:S02]  /*0340*/  IABS R8, R11.reuse ;  /* 0x0000000b00087213 */ /* 0x080fe40000000000 */
[----:B------:R-:W-:-:S02]  /*0350*/  IABS R4, R11 ;  /* 0x0000000b00047213 */ /* 0x000fc40000000000 */
[----:B------:R-:W1:Y:S08]  /*0360*/  I2F.RP R0, R8 ;  /* 0x0000000800007306 */ /* 0x000e700000209400 */
[----:B-1----:R-:W1:Y:S02]  /*0370*/  MUFU.RCP R0, R0 ;  /* 0x0000000000007308 */ /* 0x002e640000001000 */
[----:B-1----:R-:W-:-:S06]  /*0380*/  IADD3 R3, R0, 0xffffffe, RZ ;  /* 0x0ffffffe00037810 */ /* 0x002fcc0007ffe0ff */
[----:B------:R-:W1:Y:S02]  /*0390*/  F2I.FTZ.U32.TRUNC.NTZ R3, R3 ;  /* 0x0000000300037305 */ /* 0x000e64000021f000 */
[----:B-1----:R-:W-:-:S04]  /*03a0*/  IMAD.MOV R6, RZ, RZ, -R3 ;  /* 0x000000ffff067224 */ /* 0x002fc800078e0a03 */
[----:B------:R-:W-:Y:S02]  /*03b0*/  IMAD.MOV.U32 R5, RZ, RZ, R6 ;  /* 0x000000ffff057224 */ /* 0x000fe400078e0006 */
[----:B------:R-:W1:Y:S02]  /*03c0*/  I2F.RP R6, R10 ;  /* 0x0000000a00067306 */ /* 0x000e640000209400 */
[----:B------:R-:W-:-:S04]  /*03d0*/  IMAD R5, R5, R8, RZ ;  /* 0x0000000805057224 */ /* 0x000fc800078e02ff */
[----:B------:R-:W-:-:S04]  /*03e0*/  IMAD.HI.U32 R2, R3, R5, R2 ;  /* 0x0000000503027227 */ /* 0x000fc800078e0002 */
[----:B------:R-:W-:Y:S01]  /*03f0*/  IMAD.MOV R3, RZ, RZ, -R4 ;  /* 0x000000ffff037224 */ /* 0x000fe200078e0a04 */
[----:B------:R-:W-:Y:S01]  /*0400*/  IABS R4, c[0x0][0x17c] ;  /* 0x00005f0000047a13 */ /* 0x000fe20000000000 */
[----:B------:R-:W-:-:S04]  /*0410*/  IMAD.HI.U32 R0, R2, R7, RZ ;  /* 0x0000000702007227 */ /* 0x000fc800078e00ff */
[----:B------:R-:W-:Y:S01]  /*0420*/  IMAD.MOV.U32 R2, RZ, RZ, R4 ;  /* 0x000000ffff027224 */ /* 0x000fe200078e0004 */
[----:B-1----:R-:W1:Y:S01]  /*0430*/  MUFU.RCP R6, R6 ;  /* 0x0000000600067308 */ /* 0x002e620000001000 */
[----:B------:R-:W-:-:S05]  /*0440*/  IMAD R3, R0, R3, R7 ;  /* 0x0000000300037224 */ /* 0x000fca00078e0207 */
[----:B------:R-:W-:Y:S02]  /*0450*/  ISETP.GT.U32.AND P1, PT, R8, R3, PT ;  /* 0x000000030800720c */ /* 0x000fe40003f24070 */
[----:B------:R-:W2:Y:S01]  /*0460*/  I2F.RP R4, R2 ;  /* 0x0000000200047306 */ /* 0x000ea20000209400 */
[----:B-1----:R-:W-:Y:S02]  /*0470*/  IADD3 R7, R6, 0xffffffe, RZ ;  /* 0x0ffffffe06077810 */ /* 0x002fe40007ffe0ff */
[----:B------:R-:W-:-:S08]  /*0480*/  SHF.R.U32.HI R6, RZ, 0x6, R252 ;  /* 0x00000006ff067819 */ /* 0x000fd000000116fc */
[----:B------:R-:W-:Y:S01]  /*0490*/  @!P1 IMAD.IADD R3, R3, 0x1, -R8 ;  /* 0x0000000103039824 */ /* 0x000fe200078e0a08 */
[----:B------:R-:W-:Y:S02]  /*04a0*/  @!P1 IADD3 R0, R0, 0x1, RZ ;  /* 0x0000000100009810 */ /* 0x000fe40007ffe0ff */
[----:B------:R-:W-:Y:S01]  /*04b0*/  ISETP.NE.AND P1, PT, R11, RZ, PT ;  /* 0x000000ff0b00720c */ /* 0x000fe20003f25270 */
[----:B------:R-:W-:Y:S01]  /*04c0*/  F2I.FTZ.U32.TRUNC.NTZ R7, R7 ;  /* 0x0000000700077305 */ /* 0x000fe2000021f000 */
[----:B------:R-:W-:Y:S02]  /*04d0*/  ISETP.GE.U32.AND P0, PT, R3, R8, PT ;  /* 0x000000080300720c */ /* 0x000fe40003f06070 */
[----:B------:R-:W-:Y:S02]  /*04e0*/  LOP3.LUT R3, R12, R11, RZ, 0x3c, !PT ;  /* 0x0000000b0c037212 */ /* 0x000fe400078e3cff */
[----:B------:R-:W-:Y:S02]  /*04f0*/  SGXT.U32 R6, R6, 0x1 ;  /* 0x000000010606781a */ /* 0x000fe40000000000 */
[----:B------:R-:W-:Y:S01]  /*0500*/  ISETP.GE.AND P2, PT, R3, RZ, PT ;  /* 0x000000ff0300720c */ /* 0x000fe20003f46270 */
[----:B--2---:R-:W1:Y:S06]  /*0510*/  MUFU.RCP R4, R4 ;  /* 0x0000000400047308 */ /* 0x004e6c0000001000 */
[----:B------:R-:W-:-:S05]  /*0520*/  @P0 IADD3 R0, R0, 0x1, RZ ;  /* 0x0000000100000810 */ /* 0x000fca0007ffe0ff */
[----:B------:R-:W-:-:S04]  /*0530*/  IMAD.MOV.U32 R8, RZ, RZ, R0 ;  /* 0x000000ffff087224 */ /* 0x000fc800078e0000 */
[----:B------:R-:W-:Y:S01]  /*0540*/  @!P2 IMAD.MOV R8, RZ, RZ, -R8 ;  /* 0x000000ffff08a224 */ /* 0x000fe200078e0a08 */
[----:B-1----:R-:W-:Y:S01]  /*0550*/  IADD3 R5, R4, 0xffffffe, RZ ;  /* 0x0ffffffe04057810 */ /* 0x002fe20007ffe0ff */
[----:B------:R-:W-:Y:S01]  /*0560*/  IMAD.MOV.U32 R4, RZ, RZ, RZ ;  /* 0x000000ffff047224 */ /* 0x000fe200078e00ff */
[----:B------:R-:W-:-:S04]  /*0570*/  @!P1 LOP3.LUT R8, RZ, R11, RZ, 0x33, !PT ;  /* 0x0000000bff089212 */ /* 0x000fc800078e33ff */
[----:B------:R-:W1:Y:S01]  /*0580*/  F2I.FTZ.U32.TRUNC.NTZ R5, R5 ;  /* 0x0000000500057305 */ /* 0x000e62000021f000 */
[----:B------:R-:W-:Y:S02]  /*0590*/  IMAD.MOV R0, RZ, RZ, -R8 ;  /* 0x000000ffff007224 */ /* 0x000fe400078e0a08 */
[----:B------:R-:W-:Y:S02]  /*05a0*/  IMAD.SHL.U32 R15, R8, 0x100, RZ ;  /* 0x00000100080f7824 */ /* 0x000fe400078e00ff */
[----:B------:R-:W-:Y:S02]  /*05b0*/  IMAD R0, R11, R0, R12 ;  /* 0x000000000b007224 */ /* 0x000fe400078e020c */
[----:B------:R-:W-:Y:S01]  /*05c0*/  IMAD.MOV R11, RZ, RZ, -R7 ;  /* 0x000000ffff0b7224 */ /* 0x000fe200078e0a07 */
[----:B------:R2:W-:Y:S01]  /*05d0*/  STL [R1+0x260], R15 ;  /* 0x0002600f01007387 */ /* 0x0005e20000100800 */
[----:B------:R-:W-:-:S04]  /*05e0*/  IMAD.IADD R3, R9, 0x1, R0 ;  /* 0x0000000109037824 */ /* 0x000fc800078e0200 */
[----:B------:R-:W-:Y:S02]  /*05f0*/  IMAD R74, R3, 0x80, R14 ;  /* 0x00000080034a7824 */ /* 0x000fe400078e020e */
[----:B------:R-:W-:Y:S02]  /*0600*/  IMAD R3, R11, R10, RZ ;  /* 0x0000000a0b037224 */ /* 0x000fe400078e02ff */
[----:B-1----:R-:W-:Y:S01]  /*0610*/  IMAD.MOV R13, RZ, RZ, -R5 ;  /* 0x000000ffff0d7224 */ /* 0x002fe200078e0a05 */
[----:B------:R-:W-:Y:S03]  /*0620*/  STL [R1+0x8ac], R74 ;  /* 0x0008ac4a01007387 */ /* 0x000fe60000100800 */
[----:B------:R-:W-:-:S04]  /*0630*/  IMAD R9, R13, R2, RZ ;  /* 0x000000020d097224 */ /* 0x000fc800078e02ff */
[----:B------:R-:W-:Y:S01]  /*0640*/  IMAD.HI.U32 R0, R5, R9, R4 ;  /* 0x0000000905007227 */ /* 0x000fe200078e0004 */
[----:B------:R-:W-:Y:S02]  /*0650*/  LOP3.LUT R4, R15, R6, RZ, 0xfc, !PT ;  /* 0x000000060f047212 */ /* 0x000fe400078efcff */
[----:B------:R-:W-:Y:S01]  /*0660*/  IABS R5, R74 ;  /* 0x0000004a00057213 */ /* 0x000fe20000000000 */
[----:B------:R-:W-:Y:S01]  /*0670*/  IMAD.MOV.U32 R6, RZ, RZ, RZ ;  /* 0x000000ffff067224 */ /* 0x000fe200078e00ff */
[----:B------:R-:W-:Y:S02]  /*0680*/  IABS R51, R4 ;  /* 0x0000000400337213 */ /* 0x000fe40000000000 */
[C---:B------:R-:W-:Y:S01]  /*0690*/  LOP3.LUT R9, R4.reuse, 0xfe, RZ, 0xfc, !PT ;  /* 0x000000fe04097812 */ /* 0x040fe200078efcff */
[----:B------:R-:W-:Y:S01]  /*06a0*/  IMAD.HI.U32 R6, R7, R3, R6 ;  /* 0x0000000307067227 */ /* 0x000fe200078e0006 */
[----:B------:R-:W-:Y:S02]  /*06b0*/  LOP3.LUT R8, R4, 0x2, RZ, 0xfc, !PT ;  /* 0x0000000204087812 */ /* 0x000fe400078efcff */
[----:B------:R-:W-:Y:S01]  /*06c0*/  IABS R241, R9 ;  /* 0x0000000900f17213 */ /* 0x000fe20000000000 */
[----:B------:R-:W-:Y:S01]  /*06d0*/  IMAD.MOV.U32 R7, RZ, RZ, R5 ;  /* 0x000000ffff077224 */ /* 0x000fe200078e0005 */
[----:B------:R-:W-:Y:S01]  /*06e0*/  IABS R145, R8 ;  /* 0x0000000800917213 */ /* 0x000fe20000000000 */
[----:B------:R-:W-:Y:S01]  /*06f0*/  IMAD.HI.U32 R3, R0, R51, RZ ;  /* 0x0000003300037227 */ /* 0x000fe200078e00ff */
[----:B------:R-:W-:-:S02]  /*0700*/  ISETP.GE.AND P4, PT, R8, RZ, PT ;  /* 0x000000ff0800720c */ /* 0x000fc40003f86270 */
[----:B------:R-:W-:Y:S01]  /*0710*/  ISETP.GE.AND P0, PT, R9, RZ, PT ;  /* 0x000000ff0900720c */ /* 0x000fe20003f06270 */
[----:B------:R-:W-:Y:S01]  /*0720*/  IMAD.HI.U32 R6, R6, R7, RZ ;  /* 0x0000000706067227 */ /* 0x000fe200078e00ff */
[C---:B------:R-:W-:Y:S02]  /*0730*/  LOP3.LUT R9, R4.reuse, 0x8, RZ, 0xfc, !PT ;  /* 0x0000000804097812 */ /* 0x040fe400078efcff */
[----:B------:R-:W-:Y:S01]  /*0740*/  LOP3.LUT R11, R4, 0xa, RZ, 0xfc, !PT ;  /* 0x0000000a040b7812 */ /* 0x000fe200078efcff */
[----:B------:R-:W-:Y:S01]  /*0750*/  IMAD.MOV R3, RZ, RZ, -R3 ;  /* 0x000000ffff037224 */ /* 0x000fe200078e0a03 */
[----:B------:R-:W-:Y:S01]  /*0760*/  IABS R49, R9 ;  /* 0x0000000900317213 */ /* 0x000fe20000000000 */
[----:B------:R-:W-:Y:S01]  /*0770*/  IMAD.HI.U32 R5, R0, R241, RZ ;  /* 0x000000f100057227 */ /* 0x000fe200078e00ff */
[----:B------:R-:W-:Y:S02]  /*0780*/  IABS R149, R11 ;  /* 0x0000000b00957213 */ /* 0x000fe40000000000 */
[C---:B------:R-:W-:Y:S01]  /*0790*/  LOP3.LUT R12, R4.reuse, 0x12, RZ, 0xfc, !PT ;  /* 0x00000012040c7812 */ /* 0x040fe200078efcff */
[----:B------:R-:W-:Y:S01]  /*07a0*/  IMAD.MOV R6, RZ, RZ, -R6 ;  /* 0x000000ffff067224 */ /* 0x000fe200078e0a06 */
[----:B------:R-:W-:Y:S01]  /*07b0*/  LOP3.LUT R13, R4, 0x32, RZ, 0xfc, !PT ;  /* 0x00000032040d7812 */ /* 0x000fe200078efcff */
[----:B------:R-:W-:Y:S01]  /*07c0*/  IMAD R51, R2, R3, R51 ;  /* 0x0000000302337224 */ /* 0x000fe200078e0233 */
[----:B------:R-:W-:Y:S01]  /*07d0*/  IABS R153, R12 ;  /* 0x0000000c00997213 */ /* 0x000fe20000000000 */
[----:B------:R-:W-:Y:S01]  /*07e0*/  IMAD.MOV R8, RZ, RZ, -R5 ;  /* 0x000000ffff087224 */ /* 0x000fe200078e0a05 */
[----:B------:R-:W-:Y:S01]  /*07f0*/  IABS R169, R13 ;  /* 0x0000000d00a97213 */ /* 0x000fe20000000000 */
[----:B------:R-:W-:Y:S01]  /*0800*/  IMAD R3, R10, R6, R7 ;  /* 0x000000060a037224 */ /* 0x000fe200078e0207 */
[----:B------:R-:W-:Y:S01]  /*0810*/  LOP3.LUT R7, R4, 0x4, RZ, 0xfc, !PT ;  /* 0x0000000404077812 */ /* 0x000fe200078efcff */
[----:B------:R-:W-:Y:S01]  /*0820*/  IMAD.HI.U32 R5, R0, R145, RZ ;  /* 0x0000009100057227 */ /* 0x000fe200078e00ff */
[----:B------:R-:W-:-:S02]  /*0830*/  ISETP.GT.U32.AND P3, PT, R2, R51, PT ;  /* 0x000000330200720c */ /* 0x000fc40003f64070 */
[----:B------:R-:W-:Y:S01]  /*0840*/  IABS R239, R7 ;  /* 0x0000000700ef7213 */ /* 0x000fe20000000000 */
[----:B------:R-:W-:Y:S01]  /*0850*/  IMAD R241, R2, R8, R241 ;  /* 0x0000000802f17224 */ /* 0x000fe200078e02f1 */
[----:B------:R-:W-:Y:S01]  /*0860*/  LOP3.LUT R8, R4, 0x6, RZ, 0xfc, !PT ;  /* 0x0000000604087812 */ /* 0x000fe200078efcff */
[----:B------:R-:W-:Y:S01]  /*0870*/  IMAD.MOV R5, RZ, RZ, -R5 ;  /* 0x000000ffff057224 */ /* 0x000fe200078e0a05 */
[----:B------:R-:W-:Y:S02]  /*0880*/  ISETP.GT.U32.AND P1, PT, R10, R3, PT ;  /* 0x000000030a00720c */ /* 0x000fe40003f24070 */
[C---:B------:R-:W-:Y:S01]  /*0890*/  ISETP.GT.U32.AND P6, PT, R2.reuse, R241, PT ;  /* 0x000000f10200720c */ /* 0x040fe20003fc4070 */
[----:B------:R-:W-:Y:S01]  /*08a0*/  IMAD R145, R2, R5, R145 ;  /* 0x0000000502917224 */ /* 0x000fe200078e0291 */
[----:B------:R-:W-:Y:S01]  /*08b0*/  IABS R237, R8 ;  /* 0x0000000800ed7213 */ /* 0x000fe20000000000 */
[----:B------:R-:W-:Y:S01]  /*08c0*/  IMAD.HI.U32 R5, R0, R239, RZ ;  /* 0x000000ef00057227 */ /* 0x000fe200078e00ff */
[----:B------:R-:W-:-:S02]  /*08d0*/  LOP3.LUT R14, R4, 0xb0, RZ, 0xfc, !PT ;  /* 0x000000b0040e7812 */ /* 0x000fc400078efcff */
[----:B------:R-:W-:Y:S01]  /*08e0*/  ISETP.GT.U32.AND P2, PT, R2, R145, PT ;  /* 0x000000910200720c */ /* 0x000fe20003f44070 */
[----:B------:R-:W-:Y:S01]  /*08f0*/  IMAD.MOV R5, RZ, RZ, -R5 ;  /* 0x000000ffff057224 */ /* 0x000fe200078e0a05 */
[C---:B------:R-:W-:Y:S01]  /*0900*/  LOP3.LUT R16, R4.reuse, 0xcc, RZ, 0xfc, !PT ;  /* 0x000000cc04107812 */ /* 0x040fe200078efcff */
[--C-:B------:R-:W-:Y:S01]  /*0910*/  @!P3 IMAD.IADD R51, R51, 0x1, -R2.reuse ;  /* 0x000000013333b824 */ /* 0x100fe200078e0a02 */
[----:B------:R-:W-:Y:S01]  /*0920*/  LOP3.LUT R18, R4, 0xce, RZ, 0xfc, !PT ;  /* 0x000000ce04127812 */ /* 0x000fe200078efcff */
[C---:B------:R-:W-:Y:S01]  /*0930*/  IMAD R239, R2.reuse, R5, R239 ;  /* 0x0000000502ef7224 */ /* 0x040fe200078e02ef */
[----:B------:R-:W-:Y:S01]  /*0940*/  IABS R83, R16 ;  /* 0x0000001000537213 */ /* 0x000fe20000000000 */
[----:B------:R-:W-:Y:S01]  /*0950*/  @!P6 IMAD.IADD R241, R241, 0x1, -R2 ;  /* 0x00000001f1f1e824 */ /* 0x000fe200078e0a02 */
[----:B------:R-:W-:Y:S01]  /*0960*/  ISETP.GT.U32.AND P3, PT, R2, R51, PT ;  /* 0x000000330200720c */ /* 0x000fe20003f64070 */
[----:B------:R-:W-:Y:S01]  /*0970*/  IMAD.HI.U32 R6, R0, R237, RZ ;  /* 0x000000ed00067227 */ /* 0x000fe200078e00ff */
[----:B------:R-:W-:-:S02]  /*0980*/  ISETP.GT.U32.AND P6, PT, R2, R239, PT ;  /* 0x000000ef0200720c */ /* 0x000fc40003fc4070 */
[----:B------:R-:W-:Y:S01]  /*0990*/  IABS R81, R18 ;  /* 0x0000001200517213 */ /* 0x000fe20000000000 */
[----:B------:R-:W-:Y:S01]  /*09a0*/  IMAD.HI.U32 R5, R0, R49, RZ ;  /* 0x0000003100057227 */ /* 0x000fe200078e00ff */
[----:B------:R-:W-:-:S03]  /*09b0*/  LOP3.LUT R20, R4, 0xfa, RZ, 0xfc, !PT ;  /* 0x000000fa04147812 */ /* 0x000fc600078efcff */
[----:B------:R-:W-:Y:S01]  /*09c0*/  IMAD.MOV R6, RZ, RZ, -R6 ;  /* 0x000000ffff067224 */ /* 0x000fe200078e0a06 */
[----:B------:R-:W-:Y:S01]  /*09d0*/  IABS R245, R20 ;  /* 0x0000001400f57213 */ /* 0x000fe20000000000 */
[----:B------:R-:W-:Y:S02]  /*09e0*/  IMAD.MOV R5, RZ, RZ, -R5 ;  /* 0x000000ffff057224 */ /* 0x000fe400078e0a05 */
[--C-:B------:R-:W-:Y:S01]  /*09f0*/  @!P2 IMAD.IADD R145, R145, 0x1, -R2.reuse ;  /* 0x000000019191a824 */ /* 0x100fe200078e0a02 */
[----:B------:R-:W-:Y:S01]  /*0a00*/  ISETP.GE.AND P2, PT, R4, RZ, PT ;  /* 0x000000ff0400720c */ /* 0x000fe20003f46270 */
[C---:B------:R-:W-:Y:S02]  /*0a10*/  IMAD R237, R2.reuse, R6, R237 ;  /* 0x0000000602ed7224 */ /* 0x040fe400078e02ed */
[C---:B------:R-:W-:Y:S02]  /*0a20*/  IMAD R49, R2.reuse, R5, R49 ;  /* 0x0000000502317224 */ /* 0x040fe400078e0231 */
[--C-:B------:R-:W-:Y:S01]  /*0a30*/  @!P3 IMAD.IADD R51, R51, 0x1, -R2.reuse ;  /* 0x000000013333b824 */ /* 0x100fe200078e0a02 */
[C---:B------:R-:W-:Y:S01]  /*0a40*/  ISETP.GT.U32.AND P3, PT, R2.reuse, R237, PT ;  /* 0x000000ed0200720c */ /* 0x040fe20003f64070 */
[----:B------:R-:W-:Y:S01]  /*0a50*/  @!P6 IMAD.IADD R239, R239, 0x1, -R2 ;  /* 0x00000001efefe824 */ /* 0x000fe200078e0a02 */
[C---:B------:R-:W-:Y:S01]  /*0a60*/  ISETP.GT.U32.AND P6, PT, R2.reuse, R49, PT ;  /* 0x000000310200720c */ /* 0x040fe20003fc4070 */
[----:B------:R-:W-:Y:S01]  /*0a70*/  @!P1 IMAD.IADD R3, R3, 0x1, -R10 ;  /* 0x0000000103039824 */ /* 0x000fe200078e0a0a */
[----:B------:R-:W-:Y:S01]  /*0a80*/  ISETP.GT.U32.AND P1, PT, R2, R241, PT ;  /* 0x000000f10200720c */ /* 0x000fe20003f24070 */
[----:B------:R-:W-:-:S03]  /*0a90*/  IMAD.HI.U32 R6, R0, R149, RZ ;  /* 0x0000009500067227 */ /* 0x000fc600078e00ff */
[----:B------:R-:W-:Y:S01]  /*0aa0*/  ISETP.GT.U32.AND P5, PT, R10, R3, PT ;  /* 0x000000030a00720c */ /* 0x000fe20003fa4070 */
[----:B------:R-:W-:Y:S01]  /*0ab0*/  @!P2 IMAD.MOV R51, RZ, RZ, -R51 ;  /* 0x000000ffff33a224 */ /* 0x000fe200078e0a33 */
[----:B------:R-:W-:Y:S01]  /*0ac0*/  ISETP.GE.AND P2, PT, R8, RZ, PT ;  /* 0x000000ff0800720c */ /* 0x000fe20003f46270 */
[----:B------:R-:W-:Y:S01]  /*0ad0*/  IMAD.MOV R6, RZ, RZ, -R6 ;  /* 0x000000ffff067224 */ /* 0x000fe200078e0a06 */
[----:B------:R-:W-:Y:S01]  /*0ae0*/  LOP3.LUT R8, R4, 0xc, RZ, 0xfc, !PT ;  /* 0x0000000c04087812 */ /* 0x000fe200078efcff */
[--C-:B------:R-:W-:Y:S01]  /*0af0*/  @!P3 IMAD.IADD R237, R237, 0x1, -R2.reuse ;  /* 0x00000001ededb824 */ /* 0x100fe200078e0a02 */
[C---:B------:R-:W-:Y:S01]  /*0b00*/  ISETP.GT.U32.AND P3, PT, R2.reuse, R239, PT ;  /* 0x000000ef0200720c */ /* 0x040fe20003f64070 */
[--C-:B------:R-:W-:Y:S01]  /*0b10*/  @!P6 IMAD.IADD R49, R49, 0x1, -R2.reuse ;  /* 0x000000013131e824 */ /* 0x100fe200078e0a02 */
[----:B------:R-:W-:Y:S01]  /*0b20*/  IABS R235, R8 ;  /* 0x0000000800eb7213 */ /* 0x000fe20000000000 */
[C---:B------:R-:W-:Y:S02]  /*0b30*/  IMAD R149, R2.reuse, R6, R149 ;  /* 0x0000000602957224 */ /* 0x040fe400078e0295 */
[----:B------:R-:W-:Y:S01]  /*0b40*/  @!P1 IMAD.IADD R241, R241, 0x1, -R2 ;  /* 0x00000001f1f19824 */ /* 0x000fe200078e0a02 */
[----:B------:R-:W-:Y:S01]  /*0b50*/  ISETP.GT.U32.AND P6, PT, R2, R49, PT ;  /* 0x000000310200720c */ /* 0x000fe20003fc4070 */
[----:B------:R-:W-:Y:S01]  /*0b60*/  IMAD.HI.U32 R5, R0, R235, RZ ;  /* 0x000000eb00057227 */ /* 0x000fe200078e00ff */
[----:B------:R-:W-:-:S03]  /*0b70*/  ISETP.GE.AND P1, PT, R7, RZ, PT ;  /* 0x000000ff0700720c */ /* 0x000fc60003f26270 */
[----:B------:R-:W-:Y:S01]  /*0b80*/  @!P5 IMAD.IADD R3, R3, 0x1, -R10 ;  /* 0x000000010303d824 */ /* 0x000fe200078e0a0a */
[----:B------:R-:W-:Y:S01]  /*0b90*/  ISETP.GT.U32.AND P5, PT, R2, R145, PT ;  /* 0x000000910200720c */ /* 0x000fe20003fa4070 */
[----:B------:R-:W-:Y:S01]  /*0ba0*/  IMAD.MOV R5, RZ, RZ, -R5 ;  /* 0x000000ffff057224 */ /* 0x000fe200078e0a05 */
[----:B------:R-:W-:Y:S01]  /*0bb0*/  LOP3.LUT R10, R4, 0x10, RZ, 0xfc, !PT ;  /* 0x00000010040a7812 */ /* 0x000fe200078efcff */
[--C-:B------:R-:W-:Y:S01]  /*0bc0*/  @!P3 IMAD.IADD R239, R239, 0x1, -R2.reuse ;  /* 0x00000001efefb824 */ /* 0x100fe200078e0a02 */
[C---:B------:R-:W-:Y:S01]  /*0bd0*/  ISETP.GT.U32.AND P3, PT, R2.reuse, R149, PT ;  /* 0x000000950200720c */ /* 0x040fe20003f64070 */
[C---:B------:R-:W-:Y:S01]  /*0be0*/  IMAD R235, R2.reuse, R5, R235 ;  /* 0x0000000502eb7224 */ /* 0x040fe200078e02eb */
[----:B------:R-:W-:Y:S01]  /*0bf0*/  IABS R47, R10 ;  /* 0x0000000a002f7213 */ /* 0x000fe20000000000 */
[----:B------:R-:W-:Y:S02]  /*0c00*/  @!P6 IMAD.IADD R49, R49, 0x1, -R2 ;  /* 0x000000013131e824 */ /* 0x000fe400078e0a02 */
[----:B------:R-:W-:Y:S01]  /*0c10*/  @!P0 IMAD.MOV R241, RZ, RZ, -R241 ;  /* 0x000000fffff18224 */ /* 0x000fe200078e0af1 */
[----:B------:R-:W-:Y:S01]  /*0c20*/  ISETP.GT.U32.AND P6, PT, R2, R235, PT ;  /* 0x000000eb0200720c */ /* 0x000fe20003fc4070 */
[----:B------:R-:W-:Y:S01]  /*0c30*/  IMAD.HI.U32 R7, R0, R153, RZ ;  /* 0x0000009900077227 */ /* 0x000fe200078e00ff */
[----:B------:R-:W-:-:S03]  /*0c40*/  ISETP.GT.U32.AND P0, PT, R2, R237, PT ;  /* 0x000000ed0200720c */ /* 0x000fc60003f04070 */
[--C-:B------:R-:W-:Y:S01]  /*0c50*/  @!P5 IMAD.IADD R145, R145, 0x1, -R2.reuse ;  /* 0x000000019191d824 */ /* 0x100fe200078e0a02 */
[----:B------:R-:W-:Y:S01]  /*0c60*/  ISETP.GE.AND P5, PT, R9, RZ, PT ;  /* 0x000000ff0900720c */ /* 0x000fe20003fa6270 */
[--C-:B------:R-:W-:Y:S01]  /*0c70*/  @!P3 IMAD.IADD R149, R149, 0x1, -R2.reuse ;  /* 0x000000019595b824 */ /* 0x100fe200078e0a02 */
[----:B------:R-:W-:Y:S01]  /*0c80*/  LOP3.LUT R9, R4, 0xe, RZ, 0xfc, !PT ;  /* 0x0000000e04097812 */ /* 0x000fe200078efcff */
[----:B------:R-:W-:Y:S01]  /*0c90*/  IMAD.MOV R7, RZ, RZ, -R7 ;  /* 0x000000ffff077224 */ /* 0x000fe200078e0a07 */
[----:B------:R-:W-:Y:S01]  /*0ca0*/  ISETP.GE.AND P3, PT, R8, RZ, PT ;  /* 0x000000ff0800720c */ /* 0x000fe20003f66270 */
[----:B------:R-:W-:Y:S01]  /*0cb0*/  IMAD.HI.U32 R6, R0, R47, RZ ;  /* 0x0000002f00067227 */ /* 0x000fe200078e00ff */
[----:B------:R-:W-:Y:S02]  /*0cc0*/  IABS R233, R9 ;  /* 0x0000000900e97213 */ /* 0x000fe40000000000 */
[----:B------:R-:W-:Y:S01]  /*0cd0*/  LOP3.LUT R8, R4, 0x14, RZ, 0xfc, !PT ;  /* 0x0000001404087812 */ /* 0x000fe200078efcff */
[----:B------:R-:W-:Y:S01]  /*0ce0*/  @!P6 IMAD.IADD R235, R235, 0x1, -R2 ;  /* 0x00000001ebebe824 */ /* 0x000fe200078e0a02 */
[----:B------:R-:W-:Y:S01]  /*0cf0*/  ISETP.GT.U32.AND P6, PT, R2, R149, PT ;  /* 0x000000950200720c */ /* 0x000fe20003fc4070 */
[----:B------:R-:W-:Y:S01]  /*0d00*/  IMAD.HI.U32 R5, R0, R233, RZ ;  /* 0x000000e900057227 */ /* 0x000fe200078e00ff */
[----:B------:R-:W-:-:S03]  /*0d10*/  IABS R231, R8 ;  /* 0x0000000800e77213 */ /* 0x000fc60000000000 */
[----:B------:R-:W-:Y:S02]  /*0d20*/  IMAD.MOV R5, RZ, RZ, -R5 ;  /* 0x000000ffff057224 */ /* 0x000fe400078e0a05 */
[----:B------:R-:W-:Y:S01]  /*0d30*/  IMAD R153, R2, R7, R153 ;  /* 0x0000000702997224 */ /* 0x000fe200078e0299 */
[----:B------:R-:W-:Y:S01]  /*0d40*/  LOP3.LUT R7, R4, 0x16, RZ, 0xfc, !PT ;  /* 0x0000001604077812 */ /* 0x000fe200078efcff */
[----:B------:R-:W-:Y:S02]  /*0d50*/  IMAD.MOV R6, RZ, RZ, -R6 ;  /* 0x000000ffff067224 */ /* 0x000fe400078e0a06 */
[C---:B------:R-:W-:Y:S01]  /*0d60*/  IMAD R233, R2.reuse, R5, R233 ;  /* 0x0000000502e97224 */ /* 0x040fe200078e02e9 */
[----:B------:R-:W-:Y:S01]  /*0d70*/  IABS R229, R7 ;  /* 0x0000000700e57213 */ /* 0x000fe20000000000 */
[--C-:B------:R-:W-:Y:S01]  /*0d80*/  @!P6 IMAD.IADD R149, R149, 0x1, -R2.reuse ;  /* 0x000000019595e824 */ /* 0x100fe200078e0a02 */
[C---:B------:R-:W-:Y:S01]  /*0d90*/  ISETP.GT.U32.AND P6, PT, R2.reuse, R153, PT ;  /* 0x000000990200720c */ /* 0x040fe20003fc4070 */
[----:B------:R-:W-:Y:S01]  /*0da0*/  @!P0 IMAD.IADD R237, R237, 0x1, -R2 ;  /* 0x00000001eded8824 */ /* 0x000fe200078e0a02 */
[----:B------:R-:W-:Y:S01]  /*0db0*/  ISETP.GE.AND P0, PT, R11, RZ, PT ;  /* 0x000000ff0b00720c */ /* 0x000fe20003f06270 */
[----:B------:R-:W-:Y:S01]  /*0dc0*/  IMAD R47, R2, R6, R47 ;  /* 0x00000006022f7224 */ /* 0x000fe200078e022f */
[----:B------:R-:W-:Y:S01]  /*0dd0*/  LOP3.LUT R11, R4, 0x2a, RZ, 0xfc, !PT ;  /* 0x0000002a040b7812 */ /* 0x000fe200078efcff */
[----:B------:R-:W-:Y:S01]  /*0de0*/  @!P4 IMAD.MOV R145, RZ, RZ, -R145 ;  /* 0x000000ffff91c224 */ /* 0x000fe200078e0a91 */
[C---:B------:R-:W-:Y:S01]  /*0df0*/  ISETP.GT.U32.AND P4, PT, R2.reuse, R233, PT ;  /* 0x000000e90200720c */ /* 0x040fe20003f84070 */
[----:B------:R-:W-:Y:S01]  /*0e00*/  @!P1 IMAD.MOV R239, RZ, RZ, -R239 ;  /* 0x000000ffffef9224 */ /* 0x000fe200078e0aef */
[C---:B------:R-:W-:Y:S01]  /*0e10*/  ISETP.GT.U32.AND P1, PT, R2.reuse, R235, PT ;  /* 0x000000eb0200720c */ /* 0x040fe20003f24070 */
[----:B------:R-:W-:Y:S01]  /*0e20*/  @!P2 IMAD.MOV R237, RZ, RZ, -R237 ;  /* 0x000000ffffeda224 */ /* 0x000fe200078e0aed */
[----:B------:R-:W-:Y:S01]  /*0e30*/  ISETP.GT.U32.AND P2, PT, R2, R47, PT ;  /* 0x0000002f0200720c */ /* 0x000fe20003f44070 */
[----:B------:R-:W-:Y:S01]  /*0e40*/  IMAD.HI.U32 R5, R0, R231, RZ ;  /* 0x000000e700057227 */ /* 0x000fe200078e00ff */
[----:B------:R-:W-:-:S03]  /*0e50*/  IABS R165, R11 ;  /* 0x0000000b00a57213 */ /* 0x000fc60000000000 */
[----:B------:R-:W-:Y:S02]  /*0e60*/  IMAD.MOV R6, RZ, RZ, -R5 ;  /* 0x000000ffff067224 */ /* 0x000fe400078e0a05 */
[--C-:B------:R-:W-:Y:S02]  /*0e70*/  @!P6 IMAD.IADD R153, R153, 0x1, -R2.reuse ;  /* 0x000000019999e824 */ /* 0x100fe400078e0a02 */
[--C-:B------:R-:W-:Y:S01]  /*0e80*/  @!P4 IMAD.IADD R233, R233, 0x1, -R2.reuse ;  /* 0x00000001e9e9c824 */ /* 0x100fe200078e0a02 */
[----:B------:R-:W-:Y:S01]  /*0e90*/  ISETP.GE.AND P4, PT, R12, RZ, PT ;  /* 0x000000ff0c00720c */ /* 0x000fe20003f86270 */
[--C-:B------:R-:W-:Y:S01]  /*0ea0*/  @!P1 IMAD.IADD R235, R235, 0x1, -R2.reuse ;  /* 0x00000001ebeb9824 */ /* 0x100fe200078e0a02 */
[----:B------:R-:W-:Y:S01]  /*0eb0*/  ISETP.GE.AND P1, PT, R10, RZ, PT ;  /* 0x000000ff0a00720c */ /* 0x000fe20003f26270 */
[----:B------:R-:W-:Y:S01]  /*0ec0*/  IMAD R231, R2, R6, R231 ;  /* 0x0000000602e77224 */ /* 0x000fe200078e02e7 */
[----:B------:R-:W-:Y:S01]  /*0ed0*/  LOP3.LUT R10, R4, 0x1a, RZ, 0xfc, !PT ;  /* 0x0000001a040a7812 */ /* 0x000fe200078efcff */
[----:B------:R-:W-:Y:S01]  /*0ee0*/  @!P0 IMAD.MOV R149, RZ, RZ, -R149 ;  /* 0x000000ffff958224 */ /* 0x000fe200078e0a95 */
[C---:B------:R-:W-:Y:S01]  /*0ef0*/  ISETP.GT.U32.AND P0, PT, R2.reuse, R153, PT ;  /* 0x000000990200720c */ /* 0x040fe20003f04070 */
[----:B------:R-:W-:Y:S01]  /*0f00*/  @!P2 IMAD.IADD R47, R47, 0x1, -R2 ;  /* 0x000000012f2fa824 */ /* 0x000fe200078e0a02 */
[C---:B------:R-:W-:Y:S01]  /*0f10*/  ISETP.GT.U32.AND P2, PT, R2.reuse, R233, PT ;  /* 0x000000e90200720c */ /* 0x040fe20003f44070 */
[----:B------:R-:W-:Y:S01]  /*0f20*/  @!P3 IMAD.MOV R235, RZ, RZ, -R235 ;  /* 0x000000ffffebb224 */ /* 0x000fe200078e0aeb */
[----:B------:R-:W-:Y:S01]  /*0f30*/  ISETP.GT.U32.AND P3, PT, R2, R231, PT ;  /* 0x000000e70200720c */ /* 0x000fe20003f64070 */
[----:B------:R-:W-:Y:S01]  /*0f40*/  @!P5 IMAD.MOV R49, RZ, RZ, -R49 ;  /* 0x000000ffff31d224 */ /* 0x000fe200078e0a31 */
[----:B------:R-:W-:Y:S01]  /*0f50*/  ISETP.GE.AND P5, PT, R9, RZ, PT ;  /* 0x000000ff0900720c */ /* 0x000fe20003fa6270 */
[----:B------:R-:W-:Y:S01]  /*0f60*/  IMAD.HI.U32 R5, R0, R229, RZ ;  /* 0x000000e500057227 */ /* 0x000fe200078e00ff */
[----:B------:R-:W-:-:S02]  /*0f70*/  ISETP.GT.U32.AND P6, PT, R2, R47, PT ;  /* 0x0000002f0200720c */ /* 0x000fc40003fc4070 */
[----:B------:R-:W-:Y:S01]  /*0f80*/  LOP3.LUT R9, R4, 0x18, RZ, 0xfc, !PT ;  /* 0x0000001804097812 */ /* 0x000fe200078efcff */
[----:B------:R-:W-:Y:S01]  /*0f90*/  IMAD.MOV R5, RZ, RZ, -R5 ;  /* 0x000000ffff057224 */ /* 0x000fe200078e0a05 */
[----:B------:R-:W-:Y:S01]  /*0fa0*/  IABS R157, R10 ;  /* 0x0000000a009d7213 */ /* 0x000fe20000000000 */
[--C-:B------:R-:W-:Y:S01]  /*0fb0*/  @!P0 IMAD.IADD R153, R153, 0x1, -R2.reuse ;  /* 0x0000000199998824 */ /* 0x100fe200078e0a02 */
[----:B------:R-:W-:Y:S01]  /*0fc0*/  IABS R45, R9 ;  /* 0x00000009002d7213 */ /* 0x000fe20000000000 */
[----:B------:R-:W-:Y:S01]  /*0fd0*/  IMAD R229, R2, R5, R229 ;  /* 0x0000000502e57224 */ /* 0x000fe200078e02e5 */
[----:B------:R-:W-:Y:S01]  /*0fe0*/  ISETP.GE.AND P0, PT, R7, RZ, PT ;  /* 0x000000ff0700720c */ /* 0x000fe20003f06270 */
[--C-:B------:R-:W-:Y:S01]  /*0ff0*/  @!P2 IMAD.IADD R233, R233, 0x1, -R2.reuse ;  /* 0x00000001e9e9a824 */ /* 0x100fe200078e0a02 */
[----:B------:R-:W-:Y:S01]  /*1000*/  LOP3.LUT R7, R4, 0x1c, RZ, 0xfc, !PT ;  /* 0x0000001c04077812 */ /* 0x000fe200078efcff */
[----:B------:R-:W-:Y:S01]  /*1010*/  @!P3 IMAD.IADD R231, R231, 0x1, -R2 ;  /* 0x00000001e7e7b824 */ /* 0x000fe200078e0a02 */
[----:B------:R-:W-:Y:S01]  /*1020*/  ISETP.GE.AND P2, PT, R8, RZ, PT ;  /* 0x000000ff0800720c */ /* 0x000fe20003f46270 */
[----:B------:R-:W-:Y:S01]  /*1030*/  IMAD.HI.U32 R5, R0, R45, RZ ;  /* 0x0000002d00057227 */ /* 0x000fe200078e00ff */
[----:B------:R-:W-:-:S02]  /*1040*/  IABS R227, R7 ;  /* 0x0000000700e37213 */ /* 0x000fc40000000000 */
[----:B------:R-:W-:Y:S01]  /*1050*/  LOP3.LUT R8, R4, 0x20, RZ, 0xfc, !PT ;  /* 0x0000002004087812 */ /* 0x000fe200078efcff */
[----:B------:R-:W-:Y:S01]  /*1060*/  @!P6 IMAD.IADD R47, R47, 0x1, -R2 ;  /* 0x000000012f2fe824 */ /* 0x000fe200078e0a02 */
[C---:B------:R-:W-:Y:S01]  /*1070*/  ISETP.GT.U32.AND P6, PT, R2.reuse, R229, PT ;  /* 0x000000e50200720c */ /* 0x040fe20003fc4070 */
[----:B------:R-:W-:Y:S01]  /*1080*/  @!P5 IMAD.MOV R233, RZ, RZ, -R233 ;  /* 0x000000ffffe9d224 */ /* 0x000fe200078e0ae9 */
[----:B------:R-:W-:Y:S01]  /*1090*/  ISETP.GT.U32.AND P5, PT, R2, R231, PT ;  /* 0x000000e70200720c */ /* 0x000fe20003fa4070 */
[----:B------:R-:W-:Y:S01]  /*10a0*/  IMAD.MOV R5, RZ, RZ, -R5 ;  /* 0x000000ffff057224 */ /* 0x000fe200078e0a05 */
[----:B------:R-:W-:Y:S01]  /*10b0*/  IABS R43, R8 ;  /* 0x00000008002b7213 */ /* 0x000fe20000000000 */
[----:B------:R-:W-:Y:S01]  /*10c0*/  IMAD.HI.U32 R6, R0, R157, RZ ;  /* 0x0000009d00067227 */ /* 0x000fe200078e00ff */
[----:B------:R-:W-:Y:S02]  /*10d0*/  ISETP.GE.AND P3, PT, R9, RZ, PT ;  /* 0x000000ff0900720c */ /* 0x000fe40003f66270 */
[----:B------:R-:W-:Y:S01]  /*10e0*/  LOP3.LUT R9, R4, 0x22, RZ, 0xfc, !PT ;  /* 0x0000002204097812 */ /* 0x000fe200078efcff */
[----:B------:R-:W-:Y:S01]  /*10f0*/  IMAD R45, R2, R5, R45 ;  /* 0x00000005022d7224 */ /* 0x000fe200078e022d */
[----:B------:R-:W-:Y:S01]  /*1100*/  LOP3.LUT R12, R4, 0x30, RZ, 0xfc, !PT ;  /* 0x00000030040c7812 */ /* 0x000fe200078efcff */
[----:B------:R-:W-:Y:S01]  /*1110*/  IMAD.HI.U32 R5, R0, R227, RZ ;  /* 0x000000e300057227 */ /* 0x000fe200078e00ff */
[----:B------:R-:W-:-:S02]  /*1120*/  IABS R161, R9 ;  /* 0x0000000900a17213 */ /* 0x000fc40000000000 */
[----:B------:R-:W-:Y:S01]  /*1130*/  IABS R39, R12 ;  /* 0x0000000c00277213 */ /* 0x000fe20000000000 */
[----:B------:R-:W-:Y:S02]  /*1140*/  IMAD.MOV R5, RZ, RZ, -R5 ;  /* 0x000000ffff057224 */ /* 0x000fe400078e0a05 */
[--C-:B------:R-:W-:Y:S02]  /*1150*/  @!P6 IMAD.IADD R229, R229, 0x1, -R2.reuse ;  /* 0x00000001e5e5e824 */ /* 0x100fe400078e0a02 */
[----:B------:R-:W-:Y:S02]  /*1160*/  @!P5 IMAD.IADD R231, R231, 0x1, -R2 ;  /* 0x00000001e7e7d824 */ /* 0x000fe400078e0a02 */
[C---:B------:R-:W-:Y:S01]  /*1170*/  IMAD R227, R2.reuse, R5, R227 ;  /* 0x0000000502e37224 */ /* 0x040fe200078e02e3 */
[C---:B------:R-:W-:Y:S01]  /*1180*/  ISETP.GT.U32.AND P6, PT, R2.reuse, R229, PT ;  /* 0x000000e50200720c */ /* 0x040fe20003fc4070 */
[----:B------:R-:W-:Y:S02]  /*1190*/  @!P2 IMAD.MOV R231, RZ, RZ, -R231 ;  /* 0x000000ffffe7a224 */ /* 0x000fe400078e0ae7 */
[----:B------:R-:W-:Y:S01]  /*11a0*/  IMAD.MOV R6, RZ, RZ, -R6 ;  /* 0x000000ffff067224 */ /* 0x000fe200078e0a06 */
[C---:B------:R-:W-:Y:S01]  /*11b0*/  ISETP.GT.U32.AND P2, PT, R2.reuse, R227, PT ;  /* 0x000000e30200720c */ /* 0x040fe20003f44070 */
[----:B------:R-:W-:Y:S01]  /*11c0*/  @!P1 IMAD.MOV R47, RZ, RZ, -R47 ;  /* 0x000000ffff2f9224 */ /* 0x000fe200078e0a2f */
[C---:B------:R-:W-:Y:S01]  /*11d0*/  ISETP.GT.U32.AND P1, PT, R2.reuse, R45, PT ;  /* 0x0000002d0200720c */ /* 0x040fe20003f24070 */
[----:B------:R-:W-:Y:S01]  /*11e0*/  IMAD R157, R2, R6, R157 ;  /* 0x00000006029d7224 */ /* 0x000fe200078e029d */
[----:B------:R-:W-:Y:S01]  /*11f0*/  LOP3.LUT R6, R4, 0x1e, RZ, 0xfc, !PT ;  /* 0x0000001e04067812 */ /* 0x000fe200078efcff */
[----:B------:R-:W-:Y:S01]  /*1200*/  @!P4 IMAD.MOV R153, RZ, RZ, -R153 ;  /* 0x000000ffff99c224 */ /* 0x000fe200078e0a99 */
[----:B------:R-:W-:-:S02]  /*1210*/  ISETP.GE.AND P4, PT, R10, RZ, PT ;  /* 0x000000ff0a00720c */ /* 0x000fc40003f86270 */
[----:B------:R-:W-:Y:S01]  /*1220*/  ISETP.GT.U32.AND P5, PT, R2, R157, PT ;  /* 0x0000009d0200720c */ /* 0x000fe20003fa4070 */
[--C-:B------:R-:W-:Y:S01]  /*1230*/  @!P6 IMAD.IADD R229, R229, 0x1, -R2.reuse ;  /* 0x00000001e5e5e824 */ /* 0x100fe200078e0a02 */
[----:B------:R-:W-:Y:S02]  /*1240*/  IABS R225, R6 ;  /* 0x0000000600e17213 */ /* 0x000fe40000000000 */
[----:B------:R-:W-:Y:S01]  /*1250*/  ISETP.GE.AND P6, PT, R7, RZ, PT ;  /* 0x000000ff0700720c */ /* 0x000fe20003fc6270 */
[--C-:B------:R-:W-:Y:S01]  /*1260*/  @!P2 IMAD.IADD R227, R227, 0x1, -R2.reuse ;  /* 0x00000001e3e3a824 */ /* 0x100fe200078e0a02 */
[----:B------:R-:W-:Y:S01]  /*1270*/  LOP3.LUT R10, R4, 0x28, RZ, 0xfc, !PT ;  /* 0x00000028040a7812 */ /* 0x000fe200078efcff */
[----:B------:R-:W-:Y:S01]  /*1280*/  @!P0 IMAD.MOV R229, RZ, RZ, -R229 ;  /* 0x000000ffffe58224 */ /* 0x000fe200078e0ae5 */
[----:B------:R-:W-:Y:S01]  /*1290*/  ISETP.GE.AND P0, PT, R6, RZ, PT ;  /* 0x000000ff0600720c */ /* 0x000fe20003f06270 */
[----:B------:R-:W-:Y:S01]  /*12a0*/  @!P1 IMAD.IADD R45, R45, 0x1, -R2 ;  /* 0x000000012d2d9824 */ /* 0x000fe200078e0a02 */
[----:B------:R-:W-:Y:S01]  /*12b0*/  ISETP.GT.U32.AND P2, PT, R2, R227, PT ;  /* 0x000000e30200720c */ /* 0x000fe20003f44070 */
[----:B------:R-:W-:Y:S01]  /*12c0*/  IMAD.HI.U32 R6, R0, R43, RZ ;  /* 0x0000002b00067227 */ /* 0x000fe200078e00ff */
[----:B------:R-:W-:-:S02]  /*12d0*/  IABS R41, R10 ;  /* 0x0000000a00297213 */ /* 0x000fc40000000000 */
[----:B------:R-:W-:Y:S01]  /*12e0*/  ISETP.GT.U32.AND P1, PT, R2, R45, PT ;  /* 0x0000002d0200720c */ /* 0x000fe20003f24070 */
[----:B------:R-:W-:Y:S02]  /*12f0*/  @!P5 IMAD.IADD R157, R157, 0x1, -R2 ;  /* 0x000000019d9dd824 */ /* 0x000fe400078e0a02 */
[----:B------:R-:W-:Y:S02]  /*1300*/  IMAD.MOV R6, RZ, RZ, -R6 ;  /* 0x000000ffff067224 */ /* 0x000fe400078e0a06 */
[----:B------:R-:W-:Y:S01]  /*1310*/  IMAD.HI.U32 R5, R0, R225, RZ ;  /* 0x000000e100057227 */ /* 0x000fe200078e00ff */
[----:B------:R-:W-:-:S03]  /*1320*/  ISETP.GT.U32.AND P5, PT, R2, R157, PT ;  /* 0x0000009d0200720c */ /* 0x000fc60003fa4070 */
[C---:B------:R-:W-:Y:S02]  /*1330*/  IMAD R43, R2.reuse, R6, R43 ;  /* 0x00000006022b7224 */ /* 0x040fe400078e022b */
[--C-:B------:R-:W-:Y:S02]  /*1340*/  @!P2 IMAD.IADD R227, R227, 0x1, -R2.reuse ;  /* 0x00000001e3e3a824 */ /* 0x100fe400078e0a02 */
[----:B------:R-:W-:Y:S01]  /*1350*/  IMAD.MOV R5, RZ, RZ, -R5 ;  /* 0x000000ffff057224 */ /* 0x000fe200078e0a05 */
[----:B------:R-:W-:Y:S01]  /*1360*/  ISETP.GT.U32.AND P2, PT, R2, R43, PT ;  /* 0x0000002b0200720c */ /* 0x000fe20003f44070 */
[----:B------:R-:W-:Y:S01]  /*1370*/  @!P1 IMAD.IADD R45, R45, 0x1, -R2 ;  /* 0x000000012d2d9824 */ /* 0x000fe200078e0a02 */
[----:B------:R-:W-:Y:S01]  /*1380*/  ISETP.GE.AND P1, PT, R8, RZ, PT ;  /* 0x000000ff0800720c */ /* 0x000fe20003f26270 */
[----:B------:R-:W-:Y:S01]  /*1390*/  IMAD R225, R2, R5, R225 ;  /* 0x0000000502e17224 */ /* 0x000fe200078e02e1 */
[----:B------:R-:W-:Y:S01]  /*13a0*/  LOP3.LUT R5, R4, 0x24, RZ, 0xfc, !PT ;  /* 0x0000002404057812 */ /* 0x000fe200078efcff */
[----:B------:R-:W-:-:S03]  /*13b0*/  IMAD.HI.U32 R7, R0, R161, RZ ;  /* 0x000000a100077227 */ /* 0x000fc600078e00ff */
[----:B------:R-:W-:Y:S01]  /*13c0*/  IABS R223, R5 ;  /* 0x0000000500df7213 */ /* 0x000fe20000000000 */
[--C-:B------:R-:W-:Y:S01]  /*13d0*/  @!P5 IMAD.IADD R157, R157, 0x1, -R2.reuse ;  /* 0x000000019d9dd824 */ /* 0x100fe200078e0a02 */
[----:B------:R-:W-:Y:S01]  /*13e0*/  ISETP.GE.AND P5, PT, R9, RZ, PT ;  /* 0x000000ff0900720c */ /* 0x000fe20003fa6270 */
[----:B------:R-:W-:Y:S01]  /*13f0*/  @!P3 IMAD.MOV R45, RZ, RZ, -R45 ;  /* 0x000000ffff2db224 */ /* 0x000fe200078e0a2d */
[----:B------:R-:W-:Y:S01]  /*1400*/  ISETP.GT.U32.AND P3, PT, R2, R225, PT ;  /* 0x000000e10200720c */ /* 0x000fe20003f64070 */
[----:B------:R-:W-:Y:S01]  /*1410*/  IMAD.MOV R7, RZ, RZ, -R7 ;  /* 0x000000ffff077224 */ /* 0x000fe200078e0a07 */
[----:B------:R-:W-:Y:S01]  /*1420*/  LOP3.LUT R9, R4, 0x26, RZ, 0xfc, !PT ;  /* 0x0000002604097812 */ /* 0x000fe200078efcff */
[----:B------:R-:W-:Y:S02]  /*1430*/  @!P2 IMAD.IADD R43, R43, 0x1, -R2 ;  /* 0x000000012b2ba824 */ /* 0x000fe400078e0a02 */
[C---:B------:R-:W-:Y:S01]  /*1440*/  IMAD R161, R2.reuse, R7, R161 ;  /* 0x0000000702a17224 */ /* 0x040fe200078e02a1 */
[----:B------:R-:W-:Y:S01]  /*1450*/  IABS R221, R9 ;  /* 0x0000000900dd7213 */ /* 0x000fe20000000000 */
[----:B------:R-:W-:Y:S01]  /*1460*/  @!P4 IMAD.MOV R157, RZ, RZ, -R157 ;  /* 0x000000ffff9dc224 */ /* 0x000fe200078e0a9d */
[----:B------:R-:W-:Y:S01]  /*1470*/  ISETP.GE.AND P4, PT, R5, RZ, PT ;  /* 0x000000ff0500720c */ /* 0x000fe20003f86270 */
[----:B------:R-:W-:Y:S01]  /*1480*/  @!P6 IMAD.MOV R227, RZ, RZ, -R227 ;  /* 0x000000ffffe3e224 */ /* 0x000fe200078e0ae3 */
[----:B------:R-:W-:Y:S01]  /*1490*/  ISETP.GT.U32.AND P2, PT, R2, R43, PT ;  /* 0x0000002b0200720c */ /* 0x000fe20003f44070 */
[----:B------:R-:W-:Y:S01]  /*14a0*/  IMAD.HI.U32 R5, R0, R223, RZ ;  /* 0x000000df00057227 */ /* 0x000fe200078e00ff */
[----:B------:R-:W-:-:S03]  /*14b0*/  ISETP.GT.U32.AND P6, PT, R2, R161, PT ;  /* 0x000000a10200720c */ /* 0x000fc60003fc4070 */
[----:B------:R-:W-:-:S04]  /*14c0*/  IMAD.HI.U32 R6, R0, R221, RZ ;  /* 0x000000dd00067227 */ /* 0x000fc800078e00ff */
[----:B------:R-:W-:Y:S02]  /*14d0*/  @!P3 IMAD.IADD R225, R225, 0x1, -R2 ;  /* 0x00000001e1e1b824 */ /* 0x000fe400078e0a02 */
[----:B------:R-:W-:Y:S02]  /*14e0*/  IMAD.MOV R5, RZ, RZ, -R5 ;  /* 0x000000ffff057224 */ /* 0x000fe400078e0a05 */
[----:B------:R-:W-:Y:S01]  /*14f0*/  IMAD.MOV R6, RZ, RZ, -R6 ;  /* 0x000000ffff067224 */ /* 0x000fe200078e0a06 */
[C---:B------:R-:W-:Y:S01]  /*1500*/  ISETP.GT.U32.AND P3, PT, R2.reuse, R225, PT ;  /* 0x000000e10200720c */ /* 0x040fe20003f64070 */
[C---:B------:R-:W-:Y:S02]  /*1510*/  IMAD R223, R2.reuse, R5, R223 ;  /* 0x0000000502df7224 */ /* 0x040fe400078e02df */
[C---:B------:R-:W-:Y:S02]  /*1520*/  IMAD R221, R2.reuse, R6, R221 ;  /* 0x0000000602dd7224 */ /* 0x040fe400078e02dd */
[--C-:B------:R-:W-:Y:S01]  /*1530*/  @!P2 IMAD.IADD R43, R43, 0x1, -R2.reuse ;  /* 0x000000012b2ba824 */ /* 0x100fe200078e0a02 */
[C---:B------:R-:W-:Y:S01]  /*1540*/  ISETP.GT.U32.AND P2, PT, R2.reuse, R223, PT ;  /* 0x000000df0200720c */ /* 0x040fe20003f44070 */
[----:B------:R-:W-:Y:S01]  /*1550*/  @!P6 IMAD.IADD R161, R161, 0x1, -R2 ;  /* 0x00000001a1a1e824 */ /* 0x000fe200078e0a02 */
[----:B------:R-:W-:Y:S01]  /*1560*/  ISETP.GT.U32.AND P6, PT, R2, R221, PT ;  /* 0x000000dd0200720c */ /* 0x000fe20003fc4070 */
[----:B------:R-:W-:-:S04]  /*1570*/  IMAD.HI.U32 R8, R0, R165, RZ ;  /* 0x000000a500087227 */ /* 0x000fc800078e00ff */
[----:B------:R-:W-:Y:S02]  /*1580*/  IMAD.MOV R8, RZ, RZ, -R8 ;  /* 0x000000ffff087224 */ /* 0x000fe400078e0a08 */
[--C-:B------:R-:W-:Y:S01]  /*1590*/  @!P3 IMAD.IADD R225, R225, 0x1, -R2.reuse ;  /* 0x00000001e1e1b824 */ /* 0x100fe200078e0a02 */
[----:B------:R-:W-:Y:S01]  /*15a0*/  ISETP.GE.AND P3, PT, R9, RZ, PT ;  /* 0x000000ff0900720c */ /* 0x000fe20003f66270 */
[----:B------:R-:W-:Y:S01]  /*15b0*/  IMAD R165, R2, R8, R165 ;  /* 0x0000000802a57224 */ /* 0x000fe200078e02a5 */
[C---:B------:R-:W-:Y:S01]  /*15c0*/  LOP3.LUT R8, R4.reuse, 0x2c, RZ, 0xfc, !PT ;  /* 0x0000002c04087812 */ /* 0x040fe200078efcff */
[--C-:B------:R-:W-:Y:S01]  /*15d0*/  @!P2 IMAD.IADD R223, R223, 0x1, -R2.reuse ;  /* 0x00000001dfdfa824 */ /* 0x100fe200078e0a02 */
[----:B------:R-:W-:Y:S01]  /*15e0*/  LOP3.LUT R9, R4, 0x2e, RZ, 0xfc, !PT ;  /* 0x0000002e04097812 */ /* 0x000fe200078efcff */
[----:B------:R-:W-:Y:S01]  /*15f0*/  @!P6 IMAD.IADD R221, R221, 0x1, -R2 ;  /* 0x00000001dddde824 */ /* 0x000fe200078e0a02 */
[----:B------:R-:W-:Y:S01]  /*1600*/  IABS R219, R8 ;  /* 0x0000000800db7213 */ /* 0x000fe20000000000 */
[----:B------:R-:W-:Y:S01]  /*1610*/  IMAD.HI.U32 R7, R0, R41, RZ ;  /* 0x0000002900077227 */ /* 0x000fe200078e00ff */
[----:B------:R-:W-:-:S02]  /*1620*/  IABS R217, R9 ;  /* 0x0000000900d97213 */ /* 0x000fc40000000000 */
[C---:B------:R-:W-:Y:S01]  /*1630*/  ISETP.GT.U32.AND P2, PT, R2.reuse, R161, PT ;  /* 0x000000a10200720c */ /* 0x040fe20003f44070 */
[----:B------:R-:W-:Y:S01]  /*1640*/  @!P0 IMAD.MOV R225, RZ, RZ, -R225 ;  /* 0x000000ffffe18224 */ /* 0x000fe200078e0ae1 */
[C---:B------:R-:W-:Y:S01]  /*1650*/  ISETP.GT.U32.AND P0, PT, R2.reuse, R223, PT ;  /* 0x000000df0200720c */ /* 0x040fe20003f04070 */
[----:B------:R-:W-:Y:S01]  /*1660*/  IMAD.MOV R7, RZ, RZ, -R7 ;  /* 0x000000ffff077224 */ /* 0x000fe200078e0a07 */
[----:B------:R-:W-:Y:S01]  /*1670*/  ISETP.GT.U32.AND P6, PT, R2, R221, PT ;  /* 0x000000dd0200720c */ /* 0x000fe20003fc4070 */
[----:B------:R-:W-:-:S04]  /*1680*/  IMAD.HI.U32 R5, R0, R219, RZ ;  /* 0x000000db00057227 */ /* 0x000fc800078e00ff */
[----:B------:R-:W-:-:S04]  /*1690*/  IMAD.HI.U32 R6, R0, R217, RZ ;  /* 0x000000d900067227 */ /* 0x000fc800078e00ff */
[C---:B------:R-:W-:Y:S02]  /*16a0*/  IMAD R41, R2.reuse, R7, R41 ;  /* 0x0000000702297224 */ /* 0x040fe400078e0229 */
[----:B------:R-:W-:Y:S02]  /*16b0*/  IMAD.MOV R5, RZ, RZ, -R5 ;  /* 0x000000ffff057224 */ /* 0x000fe400078e0a05 */
[----:B------:R-:W-:Y:S02]  /*16c0*/  IMAD.MOV R7, RZ, RZ, -R6 ;  /* 0x000000ffff077224 */ /* 0x000fe400078e0a06 */
[----:B------:R-:W-:Y:S01]  /*16d0*/  @!P1 IMAD.MOV R43, RZ, RZ, -R43 ;  /* 0x000000ffff2b9224 */ /* 0x000fe200078e0a2b */
[C---:B------:R-:W-:Y:S01]  /*16e0*/  ISETP.GT.U32.AND P1, PT, R2.reuse, R41, PT ;  /* 0x000000290200720c */ /* 0x040fe20003f24070 */
[----:B------:R-:W-:Y:S01]  /*16f0*/  @!P2 IMAD.IADD R161, R161, 0x1, -R2 ;  /* 0x00000001a1a1a824 */ /* 0x000fe200078e0a02 */
[C---:B------:R-:W-:Y:S01]  /*1700*/  ISETP.GT.U32.AND P2, PT, R2.reuse, R165, PT ;  /* 0x000000a50200720c */ /* 0x040fe20003f44070 */
[----:B------:R-:W-:-:S02]  /*1710*/  IMAD R219, R2, R5, R219 ;  /* 0x0000000502db7224 */ /* 0x000fc400078e02db */
[----:B------:R-:W-:Y:S01]  /*1720*/  IMAD R217, R2, R7, R217 ;  /* 0x0000000702d97224 */ /* 0x000fe200078e02d9 */
[----:B------:R-:W-:Y:S01]  /*1730*/  LOP3.LUT R7, R4, 0x34, RZ, 0xfc, !PT ;  /* 0x0000003404077812 */ /* 0x000fe200078efcff */
[--C-:B------:R-:W-:Y:S01]  /*1740*/  @!P0 IMAD.IADD R223, R223, 0x1, -R2.reuse ;  /* 0x00000001dfdf8824 */ /* 0x100fe200078e0a02 */
[C---:B------:R-:W-:Y:S01]  /*1750*/  ISETP.GT.U32.AND P0, PT, R2.reuse, R219, PT ;  /* 0x000000db0200720c */ /* 0x040fe20003f04070 */
[----:B------:R-:W-:Y:S01]  /*1760*/  @!P6 IMAD.IADD R221, R221, 0x1, -R2 ;  /* 0x00000001dddde824 */ /* 0x000fe200078e0a02 */
[----:B------:R-:W-:Y:S01]  /*1770*/  ISETP.GT.U32.AND P6, PT, R2, R217, PT ;  /* 0x000000d90200720c */ /* 0x000fe20003fc4070 */
[----:B------:R-:W-:Y:S01]  /*1780*/  IMAD.HI.U32 R6, R0, R169, RZ ;  /* 0x000000a900067227 */ /* 0x000fe200078e00ff */
[----:B------:R-:W-:-:S03]  /*1790*/  IABS R215, R7 ;  /* 0x0000000700d77213 */ /* 0x000fc60000000000 */
[--C-:B------:R-:W-:Y:S01]  /*17a0*/  @!P1 IMAD.IADD R41, R41, 0x1, -R2.reuse ;  /* 0x0000000129299824 */ /* 0x100fe200078e0a02 */
[----:B------:R-:W-:Y:S01]  /*17b0*/  ISETP.GE.AND P1, PT, R10, RZ, PT ;  /* 0x000000ff0a00720c */ /* 0x000fe20003f26270 */
[--C-:B------:R-:W-:Y:S01]  /*17c0*/  @!P2 IMAD.IADD R165, R165, 0x1, -R2.reuse ;  /* 0x00000001a5a5a824 */ /* 0x100fe200078e0a02 */
[----:B------:R-:W-:Y:S01]  /*17d0*/  LOP3.LUT R10, R4, 0x36, RZ, 0xfc, !PT ;  /* 0x00000036040a7812 */ /* 0x000fe200078efcff */
[----:B------:R-:W-:Y:S01]  /*17e0*/  @!P5 IMAD.MOV R161, RZ, RZ, -R161 ;  /* 0x000000ffffa1d224 */ /* 0x000fe200078e0aa1 */
[----:B------:R-:W-:Y:S01]  /*17f0*/  ISETP.GE.AND P2, PT, R11, RZ, PT ;  /* 0x000000ff0b00720c */ /* 0x000fe20003f46270 */
[--C-:B------:R-:W-:Y:S01]  /*1800*/  @!P0 IMAD.IADD R219, R219, 0x1, -R2.reuse ;  /* 0x00000001dbdb8824 */ /* 0x100fe200078e0a02 */
[C---:B------:R-:W-:Y:S01]  /*1810*/  ISETP.GT.U32.AND P0, PT, R2.reuse, R41, PT ;  /* 0x000000290200720c */ /* 0x040fe20003f04070 */
[----:B------:R-:W-:Y:S01]  /*1820*/  @!P6 IMAD.IADD R217, R217, 0x1, -R2 ;  /* 0x00000001d9d9e824 */ /* 0x000fe200078e0a02 */
[C---:B------:R-:W-:Y:S01]  /*1830*/  ISETP.GT.U32.AND P6, PT, R2.reuse, R165, PT ;  /* 0x000000a50200720c */ /* 0x040fe20003fc4070 */
[----:B------:R-:W-:Y:S01]  /*1840*/  IMAD.MOV R6, RZ, RZ, -R6 ;  /* 0x000000ffff067224 */ /* 0x000fe200078e0a06 */
[----:B------:R-:W-:Y:S01]  /*1850*/  ISETP.GT.U32.AND P5, PT, R2, R219, PT ;  /* 0x000000db0200720c */ /* 0x000fe20003fa4070 */
[----:B------:R-:W-:Y:S01]  /*1860*/  IMAD.HI.U32 R5, R0, R39, RZ ;  /* 0x0000002700057227 */ /* 0x000fe200078e00ff */
[----:B------:R-:W-:-:S02]  /*1870*/  IABS R213, R10 ;  /* 0x0000000a00d57213 */ /* 0x000fc40000000000 */
[----:B------:R-:W-:Y:S01]  /*1880*/  LOP3.LUT R11, R4, 0x4a, RZ, 0xfc, !PT ;  /* 0x0000004a040b7812 */ /* 0x000fe200078efcff */
[C---:B------:R-:W-:Y:S02]  /*1890*/  IMAD R169, R2.reuse, R6, R169 ;  /* 0x0000000602a97224 */ /* 0x040fe400078e02a9 */
[----:B------:R-:W-:Y:S01]  /*18a0*/  IMAD.MOV R5, RZ, RZ, -R5 ;  /* 0x000000ffff057224 */ /* 0x000fe200078e0a05 */
[----:B------:R-:W-:Y:S01]  /*18b0*/  IABS R181, R11 ;  /* 0x0000000b00b57213 */ /* 0x000fe20000000000 */
[----:B------:R-:W-:Y:S01]  /*18c0*/  @!P4 IMAD.MOV R223, RZ, RZ, -R223 ;  /* 0x000000ffffdfc224 */ /* 0x000fe200078e0adf */
[----:B------:R-:W-:Y:S01]  /*18d0*/  ISETP.GT.U32.AND P4, PT, R2, R217, PT ;  /* 0x000000d90200720c */ /* 0x000fe20003f84070 */
[--C-:B------:R-:W-:Y:S01]  /*18e0*/  @!P0 IMAD.IADD R41, R41, 0x1, -R2.reuse ;  /* 0x0000000129298824 */ /* 0x100fe200078e0a02 */
[----:B------:R-:W-:Y:S01]  /*18f0*/  ISETP.GE.AND P0, PT, R8, RZ, PT ;  /* 0x000000ff0800720c */ /* 0x000fe20003f06270 */
[----:B------:R-:W-:Y:S01]  /*1900*/  @!P6 IMAD.IADD R165, R165, 0x1, -R2 ;  /* 0x00000001a5a5e824 */ /* 0x000fe200078e0a02 */
[C---:B------:R-:W-:Y:S01]  /*1910*/  ISETP.GT.U32.AND P6, PT, R2.reuse, R169, PT ;  /* 0x000000a90200720c */ /* 0x040fe20003fc4070 */
[----:B------:R-:W-:Y:S01]  /*1920*/  IMAD R39, R2, R5, R39 ;  /* 0x0000000502277224 */ /* 0x000fe200078e0227 */
[----:B------:R-:W-:Y:S01]  /*1930*/  LOP3.LUT R8, R4, 0x42, RZ, 0xfc, !PT ;  /* 0x0000004204087812 */ /* 0x000fe200078efcff */
[----:B------:R-:W-:-:S03]  /*1940*/  IMAD.HI.U32 R5, R0, R215, RZ ;  /* 0x000000d700057227 */ /* 0x000fc600078e00ff */
[----:B------:R-:W-:Y:S01]  /*1950*/  IABS R177, R8 ;  /* 0x0000000800b17213 */ /* 0x000fe20000000000 */
[----:B------:R-:W-:Y:S01]  /*1960*/  @!P5 IMAD.IADD R219, R219, 0x1, -R2 ;  /* 0x00000001dbdbd824 */ /* 0x000fe200078e0a02 */
[----:B------:R-:W-:Y:S01]  /*1970*/  ISETP.GE.AND P5, PT, R9, RZ, PT ;  /* 0x000000ff0900720c */ /* 0x000fe20003fa6270 */
[----:B------:R-:W-:Y:S01]  /*1980*/  IMAD.HI.U32 R6, R0, R213, RZ ;  /* 0x000000d500067227 */ /* 0x000fe200078e00ff */
[----:B------:R-:W-:-:S03]  /*1990*/  LOP3.LUT R9, R4, 0x46, RZ, 0xfc, !PT ;  /* 0x0000004604097812 */ /* 0x000fc600078efcff */
[----:B------:R-:W-:Y:S01]  /*19a0*/  IMAD.MOV R5, RZ, RZ, -R5 ;  /* 0x000000ffff057224 */ /* 0x000fe200078e0a05 */
[----:B------:R-:W-:Y:S01]  /*19b0*/  IABS R205, R9 ;  /* 0x0000000900cd7213 */ /* 0x000fe20000000000 */
[----:B------:R-:W-:Y:S01]  /*19c0*/  @!P3 IMAD.MOV R221, RZ, RZ, -R221 ;  /* 0x000000ffffddb224 */ /* 0x000fe200078e0add */
[C---:B------:R-:W-:Y:S01]  /*19d0*/  ISETP.GT.U32.AND P3, PT, R2.reuse, R39, PT ;  /* 0x000000270200720c */ /* 0x040fe20003f64070 */
[----:B------:R-:W-:Y:S02]  /*19e0*/  IMAD.MOV R6, RZ, RZ, -R6 ;  /* 0x000000ffff067224 */ /* 0x000fe400078e0a06 */
[----:B------:R-:W-:Y:S01]  /*19f0*/  IMAD R215, R2, R5, R215 ;  /* 0x0000000502d77224 */ /* 0x000fe200078e02d7 */
[----:B------:R-:W-:Y:S01]  /*1a00*/  LOP3.LUT R5, R4, 0x38, RZ, 0xfc, !PT ;  /* 0x0000003804057812 */ /* 0x000fe200078efcff */
[--C-:B------:R-:W-:Y:S01]  /*1a10*/  @!P4 IMAD.IADD R217, R217, 0x1, -R2.reuse ;  /* 0x00000001d9d9c824 */ /* 0x100fe200078e0a02 */
[----:B------:R-:W-:Y:S01]  /*1a20*/  ISETP.GE.AND P4, PT, R12, RZ, PT ;  /* 0x000000ff0c00720c */ /* 0x000fe20003f86270 */
[--C-:B------:R-:W-:Y:S01]  /*1a30*/  @!P6 IMAD.IADD R169, R169, 0x1, -R2.reuse ;  /* 0x00000001a9a9e824 */ /* 0x100fe200078e0a02 */
[----:B------:R-:W-:Y:S01]  /*1a40*/  IABS R37, R5 ;  /* 0x0000000500257213 */ /* 0x000fe20000000000 */
        /* <DEDUP_REMOVED lines=8> */
[----:B------:R-:W-:Y:S01]  /*1ad0*/  @!P3 IMAD.IADD R39, R39, 0x1, -R2 ;  /* 0x000000012727b824 */ /* 0x000fe200078e0a02 */
[----:B------:R-:W-:Y:S01]  /*1ae0*/  IABS R173, R6 ;  /* 0x0000000600ad7213 */ /* 0x000fe20000000000 */
[----:B------:R-:W-:Y:S01]  /*1af0*/  @!P1 IMAD.MOV R41, RZ, RZ, -R41 ;  /* 0x000000ffff299224 */ /* 0x000fe200078e0a29 */
[----:B------:R-:W-:-:S02]  /*1b00*/  ISETP.GE.AND P6, PT, R7, RZ, PT ;  /* 0x000000ff0700720c */ /* 0x000fc40003fc6270 */
[----:B------:R-:W-:Y:S02]  /*1b10*/  ISETP.GT.U32.AND P1, PT, R2, R39, PT ;  /* 0x000000270200720c */ /* 0x000fe40003f24070 */
[----:B------:R-:W-:Y:S01]  /*1b20*/  ISETP.GE.AND P3, PT, R13, RZ, PT ;  /* 0x000000ff0d00720c */ /* 0x000fe20003f66270 */
[--C-:B------:R-:W-:Y:S01]  /*1b30*/  @!P0 IMAD.IADD R215, R215, 0x1, -R2.reuse ;  /* 0x00000001d7d78824 */ /* 0x100fe200078e0a02 */
[----:B------:R-:W-:Y:S01]  /*1b40*/  ISETP.GE.AND P0, PT, R6, RZ, PT ;  /* 0x000000ff0600720c */ /* 0x000fe20003f06270 */
[--C-:B------:R-:W-:Y:S01]  /*1b50*/  @!P2 IMAD.IADD R169, R169, 0x1, -R2.reuse ;  /* 0x00000001a9a9a824 */ /* 0x100fe200078e0a02 */
[----:B------:R-:W-:Y:S01]  /*1b60*/  ISETP.GE.AND P2, PT, R5, RZ, PT ;  /* 0x000000ff0500720c */ /* 0x000fe20003f46270 */
[----:B------:R-:W-:Y:S01]  /*1b70*/  @!P5 IMAD.IADD R213, R213, 0x1, -R2 ;  /* 0x00000001d5d5d824 */ /* 0x000fe200078e0a02 */
[----:B------:R-:W-:Y:S01]  /*1b80*/  ISETP.GT.U32.AND P5, PT, R2, R215, PT ;  /* 0x000000d70200720c */ /* 0x000fe20003fa4070 */
[----:B------:R-:W-:Y:S01]  /*1b90*/  IMAD.HI.U32 R5, R0, R37, RZ ;  /* 0x0000002500057227 */ /* 0x000fe200078e00ff */
[----:B------:R-:W-:-:S02]  /*1ba0*/  LOP3.LUT R7, R4, 0x3c, RZ, 0xfc, !PT ;  /* 0x0000003c04077812 */ /* 0x000fc400078efcff */
[----:B------:R-:W-:Y:S01]  /*1bb0*/  LOP3.LUT R13, R4, 0x86, RZ, 0xfc, !PT ;  /* 0x00000086040d7812 */ /* 0x000fe200078efcff */
[----:B------:R-:W-:Y:S01]  /*1bc0*/  IMAD.MOV R5, RZ, RZ, -R5 ;  /* 0x000000ffff057224 */ /* 0x000fe200078e0a05 */
[----:B------:R-:W-:Y:S01]  /*1bd0*/  IABS R211, R7 ;  /* 0x0000000700d37213 */ /* 0x000fe20000000000 */
[--C-:B------:R-:W-:Y:S01]  /*1be0*/  @!P1 IMAD.IADD R39, R39, 0x1, -R2.reuse ;  /* 0x0000000127279824 */ /* 0x100fe200078e0a02 */
[----:B------:R-:W-:Y:S01]  /*1bf0*/  ISETP.GE.AND P1, PT, R10, RZ, PT ;  /* 0x000000ff0a00720c */ /* 0x000fe20003f26270 */
[----:B------:R-:W-:Y:S01]  /*1c00*/  IMAD R37, R2, R5, R37 ;  /* 0x0000000502257224 */ /* 0x000fe200078e0225 */
[----:B------:R-:W-:Y:S01]  /*1c10*/  LOP3.LUT R5, R4, 0x3e, RZ, 0xfc, !PT ;  /* 0x0000003e04057812 */ /* 0x000fe200078efcff */
[----:B------:R-:W-:Y:S01]  /*1c20*/  IMAD.HI.U32 R6, R0, R173, RZ ;  /* 0x000000ad00067227 */ /* 0x000fe200078e00ff */
[----:B------:R-:W-:Y:S02]  /*1c30*/  LOP3.LUT R10, R4, 0x48, RZ, 0xfc, !PT ;  /* 0x00000048040a7812 */ /* 0x000fe400078efcff */
[----:B------:R-:W-:Y:S01]  /*1c40*/  IABS R209, R5 ;  /* 0x0000000500d17213 */ /* 0x000fe20000000000 */
[----:B------:R-:W-:Y:S01]  /*1c50*/  @!P4 IMAD.MOV R39, RZ, RZ, -R39 ;  /* 0x000000ffff27c224 */ /* 0x000fe200078e0a27 */
[C---:B------:R-:W-:Y:S01]  /*1c60*/  ISETP.GT.U32.AND P4, PT, R2.reuse, R213, PT ;  /* 0x000000d50200720c */ /* 0x040fe20003f84070 */
[----:B------:R-:W-:Y:S01]  /*1c70*/  @!P5 IMAD.IADD R215, R215, 0x1, -R2 ;  /* 0x00000001d7d7d824 */ /* 0x000fe200078e0a02 */
[----:B------:R-:W-:Y:S01]  /*1c80*/  ISETP.GT.U32.AND P5, PT, R2, R37, PT ;  /* 0x000000250200720c */ /* 0x000fe20003fa4070 */
[----:B------:R-:W-:Y:S01]  /*1c90*/  IMAD.MOV R6, RZ, RZ, -R6 ;  /* 0x000000ffff067224 */ /* 0x000fe200078e0a06 */
[----:B------:R-:W-:Y:S01]  /*1ca0*/  IABS R33, R10 ;  /* 0x0000000a00217213 */ /* 0x000fe20000000000 */
[----:B------:R-:W-:Y:S01]  /*1cb0*/  @!P6 IMAD.MOV R215, RZ, RZ, -R215 ;  /* 0x000000ffffd7e224 */ /* 0x000fe200078e0ad7 */
[----:B------:R-:W-:Y:S01]  /*1cc0*/  LOP3.LUT R12, R4, 0x84, RZ, 0xfc, !PT ;  /* 0x00000084040c7812 */ /* 0x000fe200078efcff */
[----:B------:R-:W-:Y:S01]  /*1cd0*/  IMAD R173, R2, R6, R173 ;  /* 0x0000000602ad7224 */ /* 0x000fe200078e02ad */
[----:B------:R-:W-:Y:S01]  /*1ce0*/  IABS R139, R13 ;  /* 0x0000000d008b7213 */ /* 0x000fe20000000000 */
[----:B------:R-:W-:Y:S01]  /*1cf0*/  @!P3 IMAD.MOV R169, RZ, RZ, -R169 ;  /* 0x000000ffffa9b224 */ /* 0x000fe200078e0aa9 */
[----:B------:R-:W-:-:S02]  /*1d00*/  ISETP.GE.AND P3, PT, R7, RZ, PT ;  /* 0x000000ff0700720c */ /* 0x000fc40003f66270 */
[----:B------:R-:W-:Y:S01]  /*1d10*/  ISETP.GT.U32.AND P6, PT, R2, R173, PT ;  /* 0x000000ad0200720c */ /* 0x000fe20003fc4070 */
[--C-:B------:R-:W-:Y:S01]  /*1d20*/  @!P4 IMAD.IADD R213, R213, 0x1, -R2.reuse ;  /* 0x00000001d5d5c824 */ /* 0x100fe200078e0a02 */
[----:B------:R-:W-:Y:S01]  /*1d30*/  ISETP.GE.AND P4, PT, R5, RZ, PT ;  /* 0x000000ff0500720c */ /* 0x000fe20003f86270 */
[----:B------:R-:W-:Y:S01]  /*1d40*/  @!P5 IMAD.IADD R37, R37, 0x1, -R2 ;  /* 0x000000012525d824 */ /* 0x000fe200078e0a02 */
[----:B------:R-:W-:Y:S01]  /*1d50*/  LOP3.LUT R7, R4, 0x40, RZ, 0xfc, !PT ;  /* 0x0000004004077812 */ /* 0x000fe200078efcff */
[----:B------:R-:W-:Y:S01]  /*1d60*/  IMAD.HI.U32 R5, R0, R211, RZ ;  /* 0x000000d300057227 */ /* 0x000fe200078e00ff */
[----:B------:R-:W-:Y:S02]  /*1d70*/  IABS R141, R12 ;  /* 0x0000000c008d7213 */ /* 0x000fe40000000000 */
[----:B------:R-:W-:Y:S01]  /*1d80*/  ISETP.GT.U32.AND P5, PT, R2, R37, PT ;  /* 0x000000250200720c */ /* 0x000fe20003fa4070 */
[----:B------:R-:W-:Y:S01]  /*1d90*/  IMAD.MOV R6, RZ, RZ, -R5 ;  /* 0x000000ffff067224 */ /* 0x000fe200078e0a05 */
[----:B------:R-:W-:Y:S01]  /*1da0*/  IABS R35, R7 ;  /* 0x0000000700237213 */ /* 0x000fe20000000000 */
[----:B------:R-:W-:-:S04]  /*1db0*/  IMAD.HI.U32 R5, R0, R209, RZ ;  /* 0x000000d100057227 */ /* 0x000fc800078e00ff */
[----:B------:R-:W-:Y:S02]  /*1dc0*/  @!P6 IMAD.IADD R173, R173, 0x1, -R2 ;  /* 0x00000001adade824 */ /* 0x000fe400078e0a02 */
[----:B------:R-:W-:Y:S02]  /*1dd0*/  IMAD.MOV R5, RZ, RZ, -R5 ;  /* 0x000000ffff057224 */ /* 0x000fe400078e0a05 */
[C---:B------:R-:W-:Y:S01]  /*1de0*/  IMAD R211, R2.reuse, R6, R211 ;  /* 0x0000000602d37224 */ /* 0x040fe200078e02d3 */
[C---:B------:R-:W-:Y:S01]  /*1df0*/  ISETP.GT.U32.AND P6, PT, R2.reuse, R173, PT ;  /* 0x000000ad0200720c */ /* 0x040fe20003fc4070 */
[----:B------:R-:W-:Y:S02]  /*1e00*/  IMAD R209, R2, R5, R209 ;  /* 0x0000000502d17224 */ /* 0x000fe400078e02d1 */
[----:B------:R-:W-:-:S04]  /*1e10*/  IMAD.HI.U32 R5, R0, R35, RZ ;  /* 0x0000002300057227 */ /* 0x000fc800078e00ff */
[----:B------:R-:W-:Y:S01]  /*1e20*/  @!P5 IMAD.IADD R37, R37, 0x1, -R2 ;  /* 0x000000012525d824 */ /* 0x000fe200078e0a02 */
[----:B------:R-:W-:Y:S01]  /*1e30*/  ISETP.GT.U32.AND P5, PT, R2, R211, PT ;  /* 0x000000d30200720c */ /* 0x000fe20003fa4070 */
[----:B------:R-:W-:-:S04]  /*1e40*/  IMAD.HI.U32 R6, R0, R177, RZ ;  /* 0x000000b100067227 */ /* 0x000fc800078e00ff */
[----:B------:R-:W-:Y:S02]  /*1e50*/  IMAD.MOV R5, RZ, RZ, -R5 ;  /* 0x000000ffff057224 */ /* 0x000fe400078e0a05 */
[----:B------:R-:W-:Y:S02]  /*1e60*/  IMAD.MOV R6, RZ, RZ, -R6 ;  /* 0x000000ffff067224 */ /* 0x000fe400078e0a06 */
[C---:B------:R-:W-:Y:S02]  /*1e70*/  IMAD R35, R2.reuse, R5, R35 ;  /* 0x0000000502237224 */ /* 0x040fe400078e0223 */
[----:B------:R-:W-:Y:S01]  /*1e80*/  @!P1 IMAD.MOV R213, RZ, RZ, -R213 ;  /* 0x000000ffffd59224 */ /* 0x000fe200078e0ad5 */
[----:B------:R-:W-:Y:S01]  /*1e90*/  ISETP.GE.AND P1, PT, R7, RZ, PT ;  /* 0x000000ff0700720c */ /* 0x000fe20003f26270 */
[----:B------:R-:W-:Y:S01]  /*1ea0*/  IMAD R177, R2, R6, R177 ;  /* 0x0000000602b17224 */ /* 0x000fe200078e02b1 */
[----:B------:R-:W-:Y:S01]  /*1eb0*/  LOP3.LUT R7, R4, 0x44, RZ, 0xfc, !PT ;  /* 0x0000004404077812 */ /* 0x000fe200078efcff */
[--C-:B------:R-:W-:Y:S01]  /*1ec0*/  @!P6 IMAD.IADD R173, R173, 0x1, -R2.reuse ;  /* 0x00000001adade824 */ /* 0x100fe200078e0a02 */
[C---:B------:R-:W-:Y:S01]  /*1ed0*/  ISETP.GT.U32.AND P6, PT, R2.reuse, R35, PT ;  /* 0x000000230200720c */ /* 0x040fe20003fc4070 */
[----:B------:R-:W-:Y:S01]  /*1ee0*/  @!P5 IMAD.IADD R211, R211, 0x1, -R2 ;  /* 0x00000001d3d3d824 */ /* 0x000fe200078e0a02 */
[C---:B------:R-:W-:Y:S01]  /*1ef0*/  ISETP.GT.U32.AND P5, PT, R2.reuse, R177, PT ;  /* 0x000000b10200720c */ /* 0x040fe20003fa4070 */
[----:B------:R-:W-:Y:S01]  /*1f00*/  @!P2 IMAD.MOV R37, RZ, RZ, -R37 ;  /* 0x000000ffff25a224 */ /* 0x000fe200078e0a25 */
[----:B------:R-:W-:Y:S01]  /*1f10*/  IABS R207, R7 ;  /* 0x0000000700cf7213 */ /* 0x000fe20000000000 */
[----:B------:R-:W-:Y:S01]  /*1f20*/  @!P0 IMAD.MOV R173, RZ, RZ, -R173 ;  /* 0x000000ffffad8224 */ /* 0x000fe200078e0aad */
[----:B------:R-:W-:Y:S01]  /*1f30*/  ISETP.GT.U32.AND P2, PT, R2, R209, PT ;  /* 0x000000d10200720c */ /* 0x000fe20003f44070 */
[----:B------:R-:W-:-:S04]  /*1f40*/  IMAD.HI.U32 R6, R0, R181, RZ ;  /* 0x000000b500067227 */ /* 0x000fc800078e00ff */
[----:B------:R-:W-:-:S04]  /*1f50*/  IMAD.HI.U32 R5, R0, R207, RZ ;  /* 0x000000cf00057227 */ /* 0x000fc800078e00ff */
[--C-:B------:R-:W-:Y:S02]  /*1f60*/  @!P6 IMAD.IADD R35, R35, 0x1, -R2.reuse ;  /* 0x000000012323e824 */ /* 0x100fe400078e0a02 */
[----:B------:R-:W-:Y:S02]  /*1f70*/  IMAD.MOV R5, RZ, RZ, -R5 ;  /* 0x000000ffff057224 */ /* 0x000fe400078e0a05 */
[----:B------:R-:W-:Y:S01]  /*1f80*/  @!P5 IMAD.IADD R177, R177, 0x1, -R2 ;  /* 0x00000001b1b1d824 */ /* 0x000fe200078e0a02 */
[C---:B------:R-:W-:Y:S01]  /*1f90*/  ISETP.GT.U32.AND P5, PT, R2.reuse, R35, PT ;  /* 0x000000230200720c */ /* 0x040fe20003fa4070 */
[----:B------:R-:W-:Y:S02]  /*1fa0*/  IMAD R207, R2, R5, R207 ;  /* 0x0000000502cf7224 */ /* 0x000fe400078e02cf */
[----:B------:R-:W-:Y:S01]  /*1fb0*/  IMAD.HI.U32 R5, R0, R205, RZ ;  /* 0x000000cd00057227 */ /* 0x000fe200078e00ff */
[----:B------:R-:W-:-:S03]  /*1fc0*/  ISETP.GT.U32.AND P0, PT, R2, R177, PT ;  /* 0x000000b10200720c */ /* 0x000fc60003f04070 */
[----:B------:R-:W-:Y:S01]  /*1fd0*/  @!P2 IMAD.IADD R209, R209, 0x1, -R2 ;  /* 0x00000001d1d1a824 */ /* 0x000fe200078e0a02 */
[C---:B------:R-:W-:Y:S01]  /*1fe0*/  ISETP.GT.U32.AND P2, PT, R2.reuse, R211, PT ;  /* 0x000000d30200720c */ /* 0x040fe20003f44070 */
[----:B------:R-:W-:Y:S02]  /*1ff0*/  IMAD.MOV R5, RZ, RZ, -R5 ;  /* 0x000000ffff057224 */ /* 0x000fe400078e0a05 */
[----:B------:R-:W-:Y:S01]  /*2000*/  IMAD.MOV R6, RZ, RZ, -R6 ;  /* 0x000000ffff067224 */ /* 0x000fe200078e0a06 */
[C---:B------:R-:W-:Y:S01]  /*2010*/  ISETP.GT.U32.AND P6, PT, R2.reuse, R209, PT ;  /* 0x000000d10200720c */ /* 0x040fe20003fc4070 */
[----:B------:R-:W-:Y:S02]  /*2020*/  IMAD R205, R2, R5, R205 ;  /* 0x0000000502cd7224 */ /* 0x000fe400078e02cd */
[----:B------:R-:W-:Y:S02]  /*2030*/  @!P5 IMAD.IADD R35, R35, 0x1, -R2 ;  /* 0x000000012323d824 */ /* 0x000fe400078e0a02 */
[----:B------:R-:W-:Y:S01]  /*2040*/  IMAD.HI.U32 R5, R0, R33, RZ ;  /* 0x0000002100057227 */ /* 0x000fe200078e00ff */
[----:B------:R-:W-:-:S03]  /*2050*/  ISETP.GT.U32.AND P5, PT, R2, R205, PT ;  /* 0x000000cd0200720c */ /* 0x000fc60003fa4070 */
[----:B------:R-:W-:Y:S02]  /*2060*/  IMAD.MOV R5, RZ, RZ, -R5 ;  /* 0x000000ffff057224 */ /* 0x000fe400078e0a05 */
[--C-:B------:R-:W-:Y:S01]  /*2070*/  @!P2 IMAD.IADD R211, R211, 0x1, -R2.reuse ;  /* 0x00000001d3d3a824 */ /* 0x100fe200078e0a02 */
[----:B------:R-:W-:Y:S01]  /*2080*/  ISETP.GT.U32.AND P2, PT, R2, R207, PT ;  /* 0x000000cf0200720c */ /* 0x000fe20003f44070 */
[--C-:B------:R-:W-:Y:S01]  /*2090*/  @!P6 IMAD.IADD R209, R209, 0x1, -R2.reuse ;  /* 0x00000001d1d1e824 */ /* 0x100fe200078e0a02 */
[----:B------:R-:W-:Y:S01]  /*20a0*/  ISETP.GE.AND P6, PT, R8, RZ, PT ;  /* 0x000000ff0800720c */ /* 0x000fe20003fc6270 */
[----:B------:R-:W-:Y:S01]  /*20b0*/  IMAD R33, R2, R5, R33 ;  /* 0x0000000502217224 */ /* 0x000fe200078e0221 */
[----:B------:R-:W-:Y:S01]  /*20c0*/  LOP3.LUT R8, R4, 0x4c, RZ, 0xfc, !PT ;  /* 0x0000004c04087812 */ /* 0x000fe200078efcff */
[----:B------:R-:W-:Y:S02]  /*20d0*/  @!P4 IMAD.MOV R209, RZ, RZ, -R209 ;  /* 0x000000ffffd1c224 */ /* 0x000fe400078e0ad1 */
[--C-:B------:R-:W-:Y:S01]  /*20e0*/  @!P5 IMAD.IADD R205, R205, 0x1, -R2.reuse ;  /* 0x00000001cdcdd824 */ /* 0x100fe200078e0a02 */
[----:B------:R-:W-:Y:S01]  /*20f0*/  IABS R203, R8 ;  /* 0x0000000800cb7213 */ /* 0x000fe20000000000 */
[----:B------:R-:W-:Y:S01]  /*2100*/  @!P0 IMAD.IADD R177, R177, 0x1, -R2 ;  /* 0x00000001b1b18824 */ /* 0x000fe200078e0a02 */
[----:B------:R-:W-:Y:S01]  /*2110*/  ISETP.GE.AND P0, PT, R7, RZ, PT ;  /* 0x000000ff0700720c */ /* 0x000fe20003f06270 */
[C---:B------:R-:W-:Y:S01]  /*2120*/  IMAD R181, R2.reuse, R6, R181 ;  /* 0x0000000602b57224 */ /* 0x040fe200078e02b5 */
[----:B------:R-:W-:Y:S01]  /*2130*/  ISETP.GT.U32.AND P4, PT, R2, R205, PT ;  /* 0x000000cd0200720c */ /* 0x000fe20003f84070 */
[----:B------:R-:W-:Y:S01]  /*2140*/  IMAD.HI.U32 R5, R0, R203, RZ ;  /* 0x000000cb00057227 */ /* 0x000fe200078e00ff */
[----:B------:R-:W-:-:S02]  /*2150*/  LOP3.LUT R7, R4, 0x4e, RZ, 0xfc, !PT ;  /* 0x0000004e04077812 */ /* 0x000fc400078efcff */
[C---:B------:R-:W-:Y:S01]  /*2160*/  ISETP.GT.U32.AND P5, PT, R2.reuse, R33, PT ;  /* 0x000000210200720c */ /* 0x040fe20003fa4070 */
[----:B------:R-:W-:Y:S01]  /*2170*/  IMAD.MOV R5, RZ, RZ, -R5 ;  /* 0x000000ffff057224 */ /* 0x000fe200078e0a05 */
[----:B------:R-:W-:Y:S01]  /*2180*/  IABS R201, R7 ;  /* 0x0000000700c97213 */ /* 0x000fe20000000000 */
        /* <DEDUP_REMOVED lines=10> */
[----:B------:R-:W-:Y:S01]  /*2230*/  IMAD.HI.U32 R5, R0, R201, RZ ;  /* 0x000000c900057227 */ /* 0x000fe200078e00ff */
[----:B------:R-:W-:-:S03]  /*2240*/  IABS R31, R9 ;  /* 0x00000009001f7213 */ /* 0x000fc60000000000 */
[----:B------:R-:W-:Y:S02]  /*2250*/  IMAD.MOV R6, RZ, RZ, -R5 ;  /* 0x000000ffff067224 */ /* 0x000fe400078e0a05 */
[----:B------:R-:W-:-:S04]  /*2260*/  IMAD.HI.U32 R5, R0, R31, RZ ;  /* 0x0000001f00057227 */ /* 0x000fc800078e00ff */
[--C-:B------:R-:W-:Y:S02]  /*2270*/  @!P4 IMAD.IADD R203, R203, 0x1, -R2.reuse ;  /* 0x00000001cbcbc824 */ /* 0x100fe400078e0a02 */
[--C-:B------:R-:W-:Y:S01]  /*2280*/  @!P3 IMAD.IADD R207, R207, 0x1, -R2.reuse ;  /* 0x00000001cfcfb824 */ /* 0x100fe200078e0a02 */
[----:B------:R-:W-:Y:S01]  /*2290*/  ISETP.GE.AND P3, PT, R11, RZ, PT ;  /* 0x000000ff0b00720c */ /* 0x000fe20003f66270 */
[--C-:B------:R-:W-:Y:S01]  /*22a0*/  @!P6 IMAD.IADD R181, R181, 0x1, -R2.reuse ;  /* 0x00000001b5b5e824 */ /* 0x100fe200078e0a02 */
[----:B------:R-:W-:Y:S01]  /*22b0*/  ISETP.GT.U32.AND P4, PT, R2, R203, PT ;  /* 0x000000cb0200720c */ /* 0x000fe20003f84070 */
[----:B------:R-:W-:Y:S01]  /*22c0*/  IMAD.MOV R5, RZ, RZ, -R5 ;  /* 0x000000ffff057224 */ /* 0x000fe200078e0a05 */
[----:B------:R-:W-:Y:S01]  /*22d0*/  LOP3.LUT R11, R4, 0x82, RZ, 0xfc, !PT ;  /* 0x00000082040b7812 */ /* 0x000fe200078efcff */
[----:B------:R-:W-:Y:S01]  /*22e0*/  @!P0 IMAD.MOV R207, RZ, RZ, -R207 ;  /* 0x000000ffffcf8224 */ /* 0x000fe200078e0acf */
[----:B------:R-:W-:Y:S01]  /*22f0*/  ISETP.GT.U32.AND P0, PT, R2, R181, PT ;  /* 0x000000b50200720c */ /* 0x000fe20003f04070 */
[--C-:B------:R-:W-:Y:S01]  /*2300*/  @!P5 IMAD.IADD R33, R33, 0x1, -R2.reuse ;  /* 0x000000012121d824 */ /* 0x100fe200078e0a02 */
[----:B------:R-:W-:Y:S01]  /*2310*/  ISETP.GE.AND P5, PT, R8, RZ, PT ;  /* 0x000000ff0800720c */ /* 0x000fe20003fa6270 */
[----:B------:R-:W-:Y:S01]  /*2320*/  IMAD R31, R2, R5, R31 ;  /* 0x00000005021f7224 */ /* 0x000fe200078e021f */
[----:B------:R-:W-:Y:S01]  /*2330*/  LOP3.LUT R8, R4, 0x52, RZ, 0xfc, !PT ;  /* 0x0000005204087812 */ /* 0x000fe200078efcff */
[----:B------:R-:W-:Y:S01]  /*2340*/  @!P1 IMAD.MOV R35, RZ, RZ, -R35 ;  /* 0x000000ffff239224 */ /* 0x000fe200078e0a23 */
[C---:B------:R-:W-:Y:S01]  /*2350*/  ISETP.GT.U32.AND P6, PT, R2.reuse, R33, PT ;  /* 0x000000210200720c */ /* 0x040fe20003fc4070 */
[----:B------:R-:W-:Y:S01]  /*2360*/  IMAD R201, R2, R6, R201 ;  /* 0x0000000602c97224 */ /* 0x000fe200078e02c9 */
[----:B------:R-:W-:Y:S01]  /*2370*/  ISETP.GE.AND P1, PT, R10, RZ, PT ;  /* 0x000000ff0a00720c */ /* 0x000fe20003f26270 */
[--C-:B------:R-:W-:Y:S01]  /*2380*/  @!P4 IMAD.IADD R203, R203, 0x1, -R2.reuse ;  /* 0x00000001cbcbc824 */ /* 0x100fe200078e0a02 */
[----:B------:R-:W-:Y:S01]  /*2390*/  ISETP.GT.U32.AND P4, PT, R2, R31, PT ;  /* 0x0000001f0200720c */ /* 0x000fe20003f84070 */
[----:B------:R-:W-:Y:S01]  /*23a0*/  @!P2 IMAD.MOV R205, RZ, RZ, -R205 ;  /* 0x000000ffffcda224 */ /* 0x000fe200078e0acd */
[----:B------:R-:W-:Y:S01]  /*23b0*/  LOP3.LUT R10, R4, 0x54, RZ, 0xfc, !PT ;  /* 0x00000054040a7812 */ /* 0x000fe200078efcff */
[----:B------:R-:W-:Y:S01]  /*23c0*/  @!P0 IMAD.IADD R181, R181, 0x1, -R2 ;  /* 0x00000001b5b58824 */ /* 0x000fe200078e0a02 */
[----:B------:R-:W-:Y:S01]  /*23d0*/  IABS R185, R8 ;  /* 0x0000000800b97213 */ /* 0x000fe20000000000 */
[----:B------:R-:W-:Y:S01]  /*23e0*/  @!P5 IMAD.MOV R203, RZ, RZ, -R203 ;  /* 0x000000ffffcbd224 */ /* 0x000fe200078e0acb */
[----:B------:R-:W-:Y:S01]  /*23f0*/  IABS R199, R10 ;  /* 0x0000000a00c77213 */ /* 0x000fe20000000000 */
[----:B------:R-:W-:Y:S01]  /*2400*/  @!P3 IMAD.MOV R181, RZ, RZ, -R181 ;  /* 0x000000ffffb5b224 */ /* 0x000fe200078e0ab5 */
[----:B------:R-:W-:Y:S01]  /*2410*/  ISETP.GE.AND P0, PT, R7, RZ, PT ;  /* 0x000000ff0700720c */ /* 0x000fe20003f06270 */
[----:B------:R-:W-:Y:S01]  /*2420*/  IMAD.HI.U32 R5, R0, R185, RZ ;  /* 0x000000b900057227 */ /* 0x000fe200078e00ff */
[----:B------:R-:W-:-:S02]  /*2430*/  LOP3.LUT R7, R4, 0x56, RZ, 0xfc, !PT ;  /* 0x0000005604077812 */ /* 0x000fc400078efcff */
[----:B------:R-:W-:Y:S01]  /*2440*/  ISETP.GE.AND P3, PT, R8, RZ, PT ;  /* 0x000000ff0800720c */ /* 0x000fe20003f66270 */
[----:B------:R-:W-:Y:S01]  /*2450*/  IMAD.HI.U32 R6, R0, R199, RZ ;  /* 0x000000c700067227 */ /* 0x000fe200078e00ff */
[----:B------:R-:W-:Y:S02]  /*2460*/  IABS R197, R7 ;  /* 0x0000000700c57213 */ /* 0x000fe40000000000 */
[----:B------:R-:W-:Y:S01]  /*2470*/  LOP3.LUT R8, R4, 0x5e, RZ, 0xfc, !PT ;  /* 0x0000005e04087812 */ /* 0x000fe200078efcff */
[----:B------:R-:W-:Y:S01]  /*2480*/  IMAD.MOV R5, RZ, RZ, -R5 ;  /* 0x000000ffff057224 */ /* 0x000fe200078e0a05 */
[----:B------:R-:W-:Y:S01]  /*2490*/  IABS R143, R11 ;  /* 0x0000000b008f7213 */ /* 0x000fe20000000000 */
[--C-:B------:R-:W-:Y:S01]  /*24a0*/  @!P6 IMAD.IADD R33, R33, 0x1, -R2.reuse ;  /* 0x000000012121e824 */ /* 0x100fe200078e0a02 */
[----:B------:R-:W-:Y:S01]  /*24b0*/  ISETP.GT.U32.AND P6, PT, R2, R201, PT ;  /* 0x000000c90200720c */ /* 0x000fe20003fc4070 */
[----:B------:R-:W-:Y:S01]  /*24c0*/  @!P4 IMAD.IADD R31, R31, 0x1, -R2 ;  /* 0x000000011f1fc824 */ /* 0x000fe200078e0a02 */
[----:B------:R-:W-:Y:S01]  /*24d0*/  IABS R193, R8 ;  /* 0x0000000800c17213 */ /* 0x000fe20000000000 */
[----:B------:R-:W-:-:S02]  /*24e0*/  IMAD.MOV R6, RZ, RZ, -R6 ;  /* 0x000000ffff067224 */ /* 0x000fc400078e0a06 */
[C---:B------:R-:W-:Y:S02]  /*24f0*/  IMAD R185, R2.reuse, R5, R185 ;  /* 0x0000000502b97224 */ /* 0x040fe400078e02b9 */
[----:B------:R-:W-:Y:S01]  /*2500*/  @!P1 IMAD.MOV R33, RZ, RZ, -R33 ;  /* 0x000000ffff219224 */ /* 0x000fe200078e0a21 */
[C---:B------:R-:W-:Y:S01]  /*2510*/  ISETP.GT.U32.AND P1, PT, R2.reuse, R31, PT ;  /* 0x0000001f0200720c */ /* 0x040fe20003f24070 */
[C---:B------:R-:W-:Y:S01]  /*2520*/  IMAD R199, R2.reuse, R6, R199 ;  /* 0x0000000602c77224 */ /* 0x040fe200078e02c7 */
[----:B------:R-:W-:Y:S01]  /*2530*/  ISETP.GT.U32.AND P2, PT, R2, R185, PT ;  /* 0x000000b90200720c */ /* 0x000fe20003f44070 */
[----:B------:R-:W-:Y:S01]  /*2540*/  IMAD.HI.U32 R5, R0, R197, RZ ;  /* 0x000000c500057227 */ /* 0x000fe200078e00ff */
[----:B------:R-:W-:Y:S02]  /*2550*/  LOP3.LUT R6, R4, 0x5a, RZ, 0xfc, !PT ;  /* 0x0000005a04067812 */ /* 0x000fe400078efcff */
[C---:B------:R-:W-:Y:S01]  /*2560*/  ISETP.GT.U32.AND P5, PT, R2.reuse, R199, PT ;  /* 0x000000c70200720c */ /* 0x040fe20003fa4070 */
[----:B------:R-:W-:Y:S01]  /*2570*/  IMAD.MOV R5, RZ, RZ, -R5 ;  /* 0x000000ffff057224 */ /* 0x000fe200078e0a05 */
[----:B------:R-:W-:Y:S01]  /*2580*/  IABS R189, R6 ;  /* 0x0000000600bd7213 */ /* 0x000fe20000000000 */
[--C-:B------:R-:W-:Y:S01]  /*2590*/  @!P6 IMAD.IADD R201, R201, 0x1, -R2.reuse ;  /* 0x00000001c9c9e824 */ /* 0x100fe200078e0a02 */
[----:B------:R-:W-:Y:S01]  /*25a0*/  ISETP.GE.AND P6, PT, R9, RZ, PT ;  /* 0x000000ff0900720c */ /* 0x000fe20003fc6270 */
[----:B------:R-:W-:Y:S01]  /*25b0*/  IMAD R197, R2, R5, R197 ;  /* 0x0000000502c57224 */ /* 0x000fe200078e02c5 */
[----:B------:R-:W-:Y:S01]  /*25c0*/  LOP3.LUT R9, R4, 0x58, RZ, 0xfc, !PT ;  /* 0x0000005804097812 */ /* 0x000fe200078efcff */
[--C-:B------:R-:W-:Y:S01]  /*25d0*/  @!P1 IMAD.IADD R31, R31, 0x1, -R2.reuse ;  /* 0x000000011f1f9824 */ /* 0x100fe200078e0a02 */
[C---:B------:R-:W-:Y:S01]  /*25e0*/  ISETP.GT.U32.AND P4, PT, R2.reuse, R201, PT ;  /* 0x000000c90200720c */ /* 0x040fe20003f84070 */
[----:B------:R-:W-:Y:S01]  /*25f0*/  @!P2 IMAD.IADD R185, R185, 0x1, -R2 ;  /* 0x00000001b9b9a824 */ /* 0x000fe200078e0a02 */
[----:B------:R-:W-:-:S02]  /*2600*/  ISETP.GT.U32.AND P1, PT, R2, R197, PT ;  /* 0x000000c50200720c */ /* 0x000fc40003f24070 */
[----:B------:R-:W-:Y:S01]  /*2610*/  IABS R29, R9 ;  /* 0x00000009001d7213 */ /* 0x000fe20000000000 */
[----:B------:R-:W-:Y:S01]  /*2620*/  @!P5 IMAD.IADD R199, R199, 0x1, -R2 ;  /* 0x00000001c7c7d824 */ /* 0x000fe200078e0a02 */
[----:B------:R-:W-:Y:S02]  /*2630*/  ISETP.GT.U32.AND P5, PT, R2, R185, PT ;  /* 0x000000b90200720c */ /* 0x000fe40003fa4070 */
[----:B------:R-:W-:Y:S01]  /*2640*/  ISETP.GE.AND P2, PT, R7, RZ, PT ;  /* 0x000000ff0700720c */ /* 0x000fe20003f46270 */
[----:B------:R-:W-:Y:S01]  /*2650*/  IMAD.HI.U32 R5, R0, R29, RZ ;  /* 0x0000001d00057227 */ /* 0x000fe200078e00ff */
[----:B------:R-:W-:-:S03]  /*2660*/  LOP3.LUT R7, R4, 0x5c, RZ, 0xfc, !PT ;  /* 0x0000005c04077812 */ /* 0x000fc600078efcff */
[----:B------:R-:W-:Y:S01]  /*2670*/  IMAD.MOV R5, RZ, RZ, -R5 ;  /* 0x000000ffff057224 */ /* 0x000fe200078e0a05 */
[----:B------:R-:W-:Y:S01]  /*2680*/  IABS R195, R7 ;  /* 0x0000000700c37213 */ /* 0x000fe20000000000 */
[----:B------:R-:W-:Y:S02]  /*2690*/  @!P1 IMAD.IADD R197, R197, 0x1, -R2 ;  /* 0x00000001c5c59824 */ /* 0x000fe400078e0a02 */
[----:B------:R-:W-:Y:S02]  /*26a0*/  IMAD R29, R2, R5, R29 ;  /* 0x00000005021d7224 */ /* 0x000fe400078e021d */
[----:B------:R-:W-:Y:S01]  /*26b0*/  IMAD.HI.U32 R5, R0, R189, RZ ;  /* 0x000000bd00057227 */ /* 0x000fe200078e00ff */
[----:B------:R-:W-:-:S03]  /*26c0*/  ISETP.GT.U32.AND P1, PT, R2, R197, PT ;  /* 0x000000c50200720c */ /* 0x000fc60003f24070 */
[--C-:B------:R-:W-:Y:S01]  /*26d0*/  @!P5 IMAD.IADD R185, R185, 0x1, -R2.reuse ;  /* 0x00000001b9b9d824 */ /* 0x100fe200078e0a02 */
[----:B------:R-:W-:Y:S01]  /*26e0*/  ISETP.GT.U32.AND P5, PT, R2, R29, PT ;  /* 0x0000001d0200720c */ /* 0x000fe20003fa4070 */
[--C-:B------:R-:W-:Y:S01]  /*26f0*/  @!P4 IMAD.IADD R201, R201, 0x1, -R2.reuse ;  /* 0x00000001c9c9c824 */ /* 0x100fe200078e0a02 */
[----:B------:R-:W-:Y:S01]  /*2700*/  ISETP.GE.AND P4, PT, R10, RZ, PT ;  /* 0x000000ff0a00720c */ /* 0x000fe20003f86270 */
[----:B------:R-:W-:Y:S01]  /*2710*/  IMAD.MOV R5, RZ, RZ, -R5 ;  /* 0x000000ffff057224 */ /* 0x000fe200078e0a05 */
[----:B------:R-:W-:Y:S01]  /*2720*/  LOP3.LUT R10, R4, 0x6e, RZ, 0xfc, !PT ;  /* 0x0000006e040a7812 */ /* 0x000fe200078efcff */
[----:B------:R-:W-:Y:S01]  /*2730*/  @!P0 IMAD.MOV R201, RZ, RZ, -R201 ;  /* 0x000000ffffc98224 */ /* 0x000fe200078e0ac9 */
[C---:B------:R-:W-:Y:S01]  /*2740*/  ISETP.GT.U32.AND P0, PT, R2.reuse, R199, PT ;  /* 0x000000c70200720c */ /* 0x040fe20003f04070 */
[----:B------:R-:W-:Y:S01]  /*2750*/  IMAD R189, R2, R5, R189 ;  /* 0x0000000502bd7224 */ /* 0x000fe200078e02bd */
[----:B------:R-:W-:Y:S01]  /*2760*/  IABS R171, R10 ;  /* 0x0000000a00ab7213 */ /* 0x000fe20000000000 */
[----:B------:R-:W-:-:S02]  /*2770*/  @!P1 IMAD.IADD R197, R197, 0x1, -R2 ;  /* 0x00000001c5c59824 */ /* 0x000fc400078e0a02 */
[----:B------:R-:W-:Y:S01]  /*2780*/  @!P6 IMAD.MOV R31, RZ, RZ, -R31 ;  /* 0x000000ffff1fe224 */ /* 0x000fe200078e0a1f */
[----:B------:R-:W-:Y:S01]  /*2790*/  ISETP.GT.U32.AND P1, PT, R2, R189, PT ;  /* 0x000000bd0200720c */ /* 0x000fe20003f24070 */
[----:B------:R-:W-:Y:S01]  /*27a0*/  IMAD.HI.U32 R5, R0, R195, RZ ;  /* 0x000000c300057227 */ /* 0x000fe200078e00ff */
[----:B------:R-:W-:Y:S02]  /*27b0*/  ISETP.GE.AND P6, PT, R9, RZ, PT ;  /* 0x000000ff0900720c */ /* 0x000fe40003fc6270 */
[----:B------:R-:W-:Y:S01]  /*27c0*/  LOP3.LUT R9, R4, 0x60, RZ, 0xfc, !PT ;  /* 0x0000006004097812 */ /* 0x000fe200078efcff */
[--C-:B------:R-:W-:Y:S01]  /*27d0*/  @!P5 IMAD.IADD R29, R29, 0x1, -R2.reuse ;  /* 0x000000011d1dd824 */ /* 0x100fe200078e0a02 */
[----:B------:R-:W-:Y:S01]  /*27e0*/  ISETP.GE.AND P5, PT, R7, RZ, PT ;  /* 0x000000ff0700720c */ /* 0x000fe20003fa6270 */
[----:B------:R-:W-:Y:S01]  /*27f0*/  IMAD.MOV R5, RZ, RZ, -R5 ;  /* 0x000000ffff057224 */ /* 0x000fe200078e0a05 */
[----:B------:R-:W-:Y:S01]  /*2800*/  IABS R27, R9 ;  /* 0x00000009001b7213 */ /* 0x000fe20000000000 */
[----:B------:R-:W-:Y:S01]  /*2810*/  @!P3 IMAD.MOV R185, RZ, RZ, -R185 ;  /* 0x000000ffffb9b224 */ /* 0x000fe200078e0ab9 */
[----:B------:R-:W-:Y:S01]  /*2820*/  ISETP.GT.U32.AND P3, PT, R2, R29, PT ;  /* 0x0000001d0200720c */ /* 0x000fe20003f64070 */
[----:B------:R-:W-:Y:S01]  /*2830*/  @!P0 IMAD.IADD R199, R199, 0x1, -R2 ;  /* 0x00000001c7c78824 */ /* 0x000fe200078e0a02 */
[----:B------:R-:W-:Y:S01]  /*2840*/  ISETP.GE.AND P0, PT, R6, RZ, PT ;  /* 0x000000ff0600720c */ /* 0x000fe20003f06270 */
[----:B------:R-:W-:Y:S01]  /*2850*/  IMAD R195, R2, R5, R195 ;  /* 0x0000000502c37224 */ /* 0x000fe200078e02c3 */
[----:B------:R-:W-:Y:S01]  /*2860*/  LOP3.LUT R7, R4, 0x62, RZ, 0xfc, !PT ;  /* 0x0000006204077812 */ /* 0x000fe200078efcff */
[----:B------:R-:W-:-:S03]  /*2870*/  IMAD.HI.U32 R6, R0, R27, RZ ;  /* 0x0000001b00067227 */ /* 0x000fc600078e00ff */
[----:B------:R-:W-:Y:S01]  /*2880*/  IABS R191, R7 ;  /* 0x0000000700bf7213 */ /* 0x000fe20000000000 */
[----:B------:R-:W-:Y:S02]  /*2890*/  @!P1 IMAD.IADD R189, R189, 0x1, -R2 ;  /* 0x00000001bdbd9824 */ /* 0x000fe400078e0a02 */
[----:B------:R-:W-:Y:S01]  /*28a0*/  @!P4 IMAD.MOV R199, RZ, RZ, -R199 ;  /* 0x000000ffffc7c224 */ /* 0x000fe200078e0ac7 */
[C---:B------:R-:W-:Y:S01]  /*28b0*/  ISETP.GT.U32.AND P4, PT, R2.reuse, R195, PT ;  /* 0x000000c30200720c */ /* 0x040fe20003f84070 */
[----:B------:R-:W-:Y:S01]  /*28c0*/  IMAD.MOV R6, RZ, RZ, -R6 ;  /* 0x000000ffff067224 */ /* 0x000fe200078e0a06 */
[----:B------:R-:W-:Y:S01]  /*28d0*/  ISETP.GT.U32.AND P1, PT, R2, R189, PT ;  /* 0x000000bd0200720c */ /* 0x000fe20003f24070 */
[----:B------:R-:W-:-:S04]  /*28e0*/  IMAD.HI.U32 R5, R0, R193, RZ ;  /* 0x000000c100057227 */ /* 0x000fc800078e00ff */
[--C-:B------:R-:W-:Y:S01]  /*28f0*/  @!P3 IMAD.IADD R29, R29, 0x1, -R2.reuse ;  /* 0x000000011d1db824 */ /* 0x100fe200078e0a02 */
[----:B------:R-:W-:Y:S01]  /*2900*/  ISETP.GE.AND P3, PT, R9, RZ, PT ;  /* 0x000000ff0900720c */ /* 0x000fe20003f66270 */
[----:B------:R-:W-:Y:S01]  /*2910*/  IMAD R27, R2, R6, R27 ;  /* 0x00000006021b7224 */ /* 0x000fe200078e021b */
[C---:B------:R-:W-:Y:S01]  /*2920*/  LOP3.LUT R6, R4.reuse, 0x64, RZ, 0xfc, !PT ;  /* 0x0000006404067812 */ /* 0x040fe200078efcff */
[----:B------:R-:W-:Y:S01]  /*2930*/  IMAD.MOV R5, RZ, RZ, -R5 ;  /* 0x000000ffff057224 */ /* 0x000fe200078e0a05 */
[----:B------:R-:W-:Y:S01]  /*2940*/  LOP3.LUT R9, R4, 0x6c, RZ, 0xfc, !PT ;  /* 0x0000006c04097812 */ /* 0x000fe200078efcff */
[----:B------:R-:W-:Y:S01]  /*2950*/  @!P6 IMAD.MOV R29, RZ, RZ, -R29 ;  /* 0x000000ffff1de224 */ /* 0x000fe200078e0a1d */
[C---:B------:R-:W-:Y:S01]  /*2960*/  ISETP.GT.U32.AND P6, PT, R2.reuse, R27, PT ;  /* 0x0000001b0200720c */ /* 0x040fe20003fc4070 */
[C---:B------:R-:W-:Y:S01]  /*2970*/  IMAD R193, R2.reuse, R5, R193 ;  /* 0x0000000502c17224 */ /* 0x040fe200078e02c1 */
[----:B------:R-:W-:Y:S01]  /*2980*/  IABS R187, R6 ;  /* 0x0000000600bb7213 */ /* 0x000fe20000000000 */
[--C-:B------:R-:W-:Y:S01]  /*2990*/  @!P4 IMAD.IADD R195, R195, 0x1, -R2.reuse ;  /* 0x00000001c3c3c824 */ /* 0x100fe200078e0a02 */
[----:B------:R-:W-:Y:S01]  /*29a0*/  IABS R175, R9 ;  /* 0x0000000900af7213 */ /* 0x000fe20000000000 */
[----:B------:R-:W-:Y:S01]  /*29b0*/  @!P1 IMAD.IADD R189, R189, 0x1, -R2 ;  /* 0x00000001bdbd9824 */ /* 0x000fe200078e0a02 */
[C---:B------:R-:W-:Y:S01]  /*29c0*/  ISETP.GT.U32.AND P1, PT, R2.reuse, R193, PT ;  /* 0x000000c10200720c */ /* 0x040fe20003f24070 */
[----:B------:R-:W-:Y:S01]  /*29d0*/  @!P2 IMAD.MOV R197, RZ, RZ, -R197 ;  /* 0x000000ffffc5a224 */ /* 0x000fe200078e0ac5 */
[----:B------:R-:W-:Y:S01]  /*29e0*/  ISETP.GT.U32.AND P4, PT, R2, R195, PT ;  /* 0x000000c30200720c */ /* 0x000fe20003f84070 */
[----:B------:R-:W-:Y:S01]  /*29f0*/  IMAD.HI.U32 R5, R0, R191, RZ ;  /* 0x000000bf00057227 */ /* 0x000fe200078e00ff */
[----:B------:R-:W-:-:S02]  /*2a00*/  ISETP.GE.AND P2, PT, R8, RZ, PT ;  /* 0x000000ff0800720c */ /* 0x000fc40003f46270 */
[----:B------:R-:W-:Y:S01]  /*2a10*/  LOP3.LUT R8, R4, 0x66, RZ, 0xfc, !PT ;  /* 0x0000006604087812 */ /* 0x000fe200078efcff */
[--C-:B------:R-:W-:Y:S02]  /*2a20*/  @!P6 IMAD.IADD R27, R27, 0x1, -R2.reuse ;  /* 0x000000011b1be824 */ /* 0x100fe400078e0a02 */
[----:B------:R-:W-:Y:S01]  /*2a30*/  @!P0 IMAD.MOV R189, RZ, RZ, -R189 ;  /* 0x000000ffffbd8224 */ /* 0x000fe200078e0abd */
[----:B------:R-:W-:Y:S02]  /*2a40*/  IABS R183, R8 ;  /* 0x0000000800b77213 */ /* 0x000fe40000000000 */
[----:B------:R-:W-:Y:S01]  /*2a50*/  ISETP.GT.U32.AND P6, PT, R2, R27, PT ;  /* 0x0000001b0200720c */ /* 0x000fe20003fc4070 */
[--C-:B------:R-:W-:Y:S01]  /*2a60*/  @!P1 IMAD.IADD R193, R193, 0x1, -R2.reuse ;  /* 0x00000001c1c19824 */ /* 0x100fe200078e0a02 */
[----:B------:R-:W-:Y:S01]  /*2a70*/  ISETP.GE.AND P0, PT, R7, RZ, PT ;  /* 0x000000ff0700720c */ /* 0x000fe20003f06270 */
[----:B------:R-:W-:Y:S01]  /*2a80*/  @!P4 IMAD.IADD R195, R195, 0x1, -R2 ;  /* 0x00000001c3c3c824 */ /* 0x000fe200078e0a02 */
[----:B------:R-:W-:Y:S01]  /*2a90*/  ISETP.GE.AND P4, PT, R6, RZ, PT ;  /* 0x000000ff0600720c */ /* 0x000fe20003f86270 */
[----:B------:R-:W-:Y:S01]  /*2aa0*/  IMAD.HI.U32 R6, R0, R183, RZ ;  /* 0x000000b700067227 */ /* 0x000fe200078e00ff */
[----:B------:R-:W-:-:S03]  /*2ab0*/  ISETP.GT.U32.AND P1, PT, R2, R193, PT ;  /* 0x000000c10200720c */ /* 0x000fc60003f24070 */
[----:B------:R-:W-:Y:S02]  /*2ac0*/  IMAD.MOV R6, RZ, RZ, -R6 ;  /* 0x000000ffff067224 */ /* 0x000fe400078e0a06 */
[----:B------:R-:W-:Y:S02]  /*2ad0*/  IMAD.MOV R7, RZ, RZ, -R5 ;  /* 0x000000ffff077224 */ /* 0x000fe400078e0a05 */
[C---:B------:R-:W-:Y:S02]  /*2ae0*/  IMAD R183, R2.reuse, R6, R183 ;  /* 0x0000000602b77224 */ /* 0x040fe400078e02b7 */
[----:B------:R-:W-:Y:S02]  /*2af0*/  @!P6 IMAD.IADD R27, R27, 0x1, -R2 ;  /* 0x000000011b1be824 */ /* 0x000fe400078e0a02 */
[C---:B------:R-:W-:Y:S02]  /*2b00*/  IMAD R191, R2.reuse, R7, R191 ;  /* 0x0000000702bf7224 */ /* 0x040fe400078e02bf */
[----:B------:R-:W-:Y:S01]  /*2b10*/  @!P3 IMAD.MOV R27, RZ, RZ, -R27 ;  /* 0x000000ffff1bb224 */ /* 0x000fe200078e0a1b */
[----:B------:R-:W-:Y:S01]  /*2b20*/  ISETP.GT.U32.AND P3, PT, R2, R183, PT ;  /* 0x000000b70200720c */ /* 0x000fe20003f64070 */
[----:B------:R-:W-:-:S04]  /*2b30*/  IMAD.HI.U32 R5, R0, R187, RZ ;  /* 0x000000bb00057227 */ /* 0x000fc800078e00ff */
[----:B------:R-:W-:Y:S01]  /*2b40*/  @!P5 IMAD.MOV R195, RZ, RZ, -R195 ;  /* 0x000000ffffc3d224 */ /* 0x000fe200078e0ac3 */
[----:B------:R-:W-:Y:S01]  /*2b50*/  ISETP.GE.AND P5, PT, R8, RZ, PT ;  /* 0x000000ff0800720c */ /* 0x000fe20003fa6270 */
[--C-:B------:R-:W-:Y:S01]  /*2b60*/  @!P1 IMAD.IADD R193, R193, 0x1, -R2.reuse ;  /* 0x00000001c1c19824 */ /* 0x100fe200078e0a02 */
[----:B------:R-:W-:Y:S01]  /*2b70*/  ISETP.GT.U32.AND P1, PT, R2, R191, PT ;  /* 0x000000bf0200720c */ /* 0x000fe20003f24070 */
[----:B------:R-:W-:Y:S01]  /*2b80*/  IMAD.MOV R5, RZ, RZ, -R5 ;  /* 0x000000ffff057224 */ /* 0x000fe200078e0a05 */
[----:B------:R-:W-:Y:S01]  /*2b90*/  LOP3.LUT R8, R4, 0x6a, RZ, 0xfc, !PT ;  /* 0x0000006a04087812 */ /* 0x000fe200078efcff */
[----:B------:R-:W-:Y:S02]  /*2ba0*/  @!P2 IMAD.MOV R193, RZ, RZ, -R193 ;  /* 0x000000ffffc1a224 */ /* 0x000fe400078e0ac1 */
[----:B------:R-:W-:Y:S01]  /*2bb0*/  IMAD R187, R2, R5, R187 ;  /* 0x0000000502bb7224 */ /* 0x000fe200078e02bb */
[----:B------:R-:W-:Y:S01]  /*2bc0*/  IABS R179, R8 ;  /* 0x0000000800b37213 */ /* 0x000fe20000000000 */
[----:B------:R-:W-:Y:S01]  /*2bd0*/  @!P3 IMAD.IADD R183, R183, 0x1, -R2 ;  /* 0x00000001b7b7b824 */ /* 0x000fe200078e0a02 */
[----:B------:R-:W-:-:S02]  /*2be0*/  LOP3.LUT R5, R4, 0x68, RZ, 0xfc, !PT ;  /* 0x0000006804057812 */ /* 0x000fc400078efcff */
[----:B------:R-:W-:Y:S01]  /*2bf0*/  ISETP.GT.U32.AND P2, PT, R2, R187, PT ;  /* 0x000000bb0200720c */ /* 0x000fe20003f44070 */
[----:B------:R-:W-:Y:S01]  /*2c00*/  IMAD.HI.U32 R6, R0, R179, RZ ;  /* 0x000000b300067227 */ /* 0x000fe200078e00ff */
[----:B------:R-:W-:Y:S02]  /*2c10*/  ISETP.GT.U32.AND P3, PT, R2, R183, PT ;  /* 0x000000b70200720c */ /* 0x000fe40003f64070 */
[----:B------:R-:W-:Y:S01]  /*2c20*/  IABS R25, R5 ;  /* 0x0000000500197213 */ /* 0x000fe20000000000 */
[----:B------:R-:W-:Y:S01]  /*2c30*/  @!P1 IMAD.IADD R191, R191, 0x1, -R2 ;  /* 0x00000001bfbf9824 */ /* 0x000fe200078e0a02 */
[----:B------:R-:W-:Y:S01]  /*2c40*/  ISETP.GE.AND P6, PT, R5, RZ, PT ;  /* 0x000000ff0500720c */ /* 0x000fe20003fc6270 */
[----:B------:R-:W-:Y:S02]  /*2c50*/  IMAD.MOV R6, RZ, RZ, -R6 ;  /* 0x000000ffff067224 */ /* 0x000fe400078e0a06 */
[----:B------:R-:W-:Y:S01]  /*2c60*/  IMAD.HI.U32 R5, R0, R25, RZ ;  /* 0x0000001900057227 */ /* 0x000fe200078e00ff */
[----:B------:R-:W-:-:S03]  /*2c70*/  ISETP.GT.U32.AND P1, PT, R2, R191, PT ;  /* 0x000000bf0200720c */ /* 0x000fc60003f24070 */
[----:B------:R-:W-:Y:S02]  /*2c80*/  IMAD R179, R2, R6, R179 ;  /* 0x0000000602b37224 */ /* 0x000fe400078e02b3 */
[----:B------:R-:W-:-:S04]  /*2c90*/  IMAD.HI.U32 R6, R0, R171, RZ ;  /* 0x000000ab00067227 */ /* 0x000fc800078e00ff */
[----:B------:R-:W-:Y:S02]  /*2ca0*/  IMAD.MOV R6, RZ, RZ, -R6 ;  /* 0x000000ffff067224 */ /* 0x000fe400078e0a06 */
[--C-:B------:R-:W-:Y:S02]  /*2cb0*/  @!P2 IMAD.IADD R187, R187, 0x1, -R2.reuse ;  /* 0x00000001bbbba824 */ /* 0x100fe400078e0a02 */
[C---:B------:R-:W-:Y:S02]  /*2cc0*/  IMAD R171, R2.reuse, R6, R171 ;  /* 0x0000000602ab7224 */ /* 0x040fe400078e02ab */
[--C-:B------:R-:W-:Y:S01]  /*2cd0*/  @!P3 IMAD.IADD R183, R183, 0x1, -R2.reuse ;  /* 0x00000001b7b7b824 */ /* 0x100fe200078e0a02 */
[----:B------:R-:W-:Y:S01]  /*2ce0*/  ISETP.GT.U32.AND P2, PT, R2, R187, PT ;  /* 0x000000bb0200720c */ /* 0x000fe20003f44070 */
[----:B------:R-:W-:Y:S02]  /*2cf0*/  IMAD.MOV R7, RZ, RZ, -R5 ;  /* 0x000000ffff077224 */ /* 0x000fe400078e0a05 */
[----:B------:R-:W-:Y:S01]  /*2d00*/  @!P1 IMAD.IADD R191, R191, 0x1, -R2 ;  /* 0x00000001bfbf9824 */ /* 0x000fe200078e0a02 */
[----:B------:R-:W-:Y:S01]  /*2d10*/  ISETP.GE.AND P1, PT, R8, RZ, PT ;  /* 0x000000ff0800720c */ /* 0x000fe20003f26270 */
[----:B------:R-:W-:Y:S01]  /*2d20*/  @!P5 IMAD.MOV R183, RZ, RZ, -R183 ;  /* 0x000000ffffb7d224 */ /* 0x000fe200078e0ab7 */
[C---:B------:R-:W-:Y:S01]  /*2d30*/  ISETP.GT.U32.AND P5, PT, R2.reuse, R171, PT ;  /* 0x000000ab0200720c */ /* 0x040fe20003fa4070 */
[----:B------:R-:W-:Y:S01]  /*2d40*/  IMAD R25, R2, R7, R25 ;  /* 0x0000000702197224 */ /* 0x000fe200078e0219 */
[----:B------:R-:W-:Y:S01]  /*2d50*/  LOP3.LUT R7, R4, 0x70, RZ, 0xfc, !PT ;  /* 0x0000007004077812 */ /* 0x000fe200078efcff */
[----:B------:R-:W-:Y:S01]  /*2d60*/  IMAD.HI.U32 R5, R0, R175, RZ ;  /* 0x000000af00057227 */ /* 0x000fe200078e00ff */
[----:B------:R-:W-:-:S02]  /*2d70*/  LOP3.LUT R8, R4, 0x72, RZ, 0xfc, !PT ;  /* 0x0000007204087812 */ /* 0x000fc400078efcff */
[----:B------:R-:W-:Y:S01]  /*2d80*/  IABS R23, R7 ;  /* 0x0000000700177213 */ /* 0x000fe20000000000 */
[----:B------:R-:W-:Y:S01]  /*2d90*/  @!P0 IMAD.MOV R191, RZ, RZ, -R191 ;  /* 0x000000ffffbf8224 */ /* 0x000fe200078e0abf */
[C---:B------:R-:W-:Y:S01]  /*2da0*/  ISETP.GT.U32.AND P0, PT, R2.reuse, R179, PT ;  /* 0x000000b30200720c */ /* 0x040fe20003f04070 */
[----:B------:R-:W-:Y:S01]  /*2db0*/  IMAD.MOV R5, RZ, RZ, -R5 ;  /* 0x000000ffff057224 */ /* 0x000fe200078e0a05 */
[----:B------:R-:W-:Y:S01]  /*2dc0*/  IABS R167, R8 ;  /* 0x0000000800a77213 */ /* 0x000fe20000000000 */
[----:B------:R-:W-:Y:S01]  /*2dd0*/  @!P2 IMAD.IADD R187, R187, 0x1, -R2 ;  /* 0x00000001bbbba824 */ /* 0x000fe200078e0a02 */
[C---:B------:R-:W-:Y:S01]  /*2de0*/  ISETP.GT.U32.AND P2, PT, R2.reuse, R25, PT ;  /* 0x000000190200720c */ /* 0x040fe20003f44070 */
[----:B------:R-:W-:Y:S02]  /*2df0*/  IMAD R175, R2, R5, R175 ;  /* 0x0000000502af7224 */ /* 0x000fe400078e02af */
[----:B------:R-:W-:-:S03]  /*2e00*/  IMAD.HI.U32 R5, R0, R23, RZ ;  /* 0x0000001700057227 */ /* 0x000fc600078e00ff */
[C---:B------:R-:W-:Y:S01]  /*2e10*/  ISETP.GT.U32.AND P3, PT, R2.reuse, R175, PT ;  /* 0x000000af0200720c */ /* 0x040fe20003f64070 */
[--C-:B------:R-:W-:Y:S02]  /*2e20*/  @!P5 IMAD.IADD R171, R171, 0x1, -R2.reuse ;  /* 0x00000001ababd824 */ /* 0x100fe400078e0a02 */
[----:B------:R-:W-:Y:S02]  /*2e30*/  IMAD.MOV R5, RZ, RZ, -R5 ;  /* 0x000000ffff057224 */ /* 0x000fe400078e0a05 */
[----:B------:R-:W-:Y:S01]  /*2e40*/  @!P0 IMAD.IADD R179, R179, 0x1, -R2 ;  /* 0x00000001b3b38824 */ /* 0x000fe200078e0a02 */
[C---:B------:R-:W-:Y:S01]  /*2e50*/  ISETP.GT.U32.AND P5, PT, R2.reuse, R171, PT ;  /* 0x000000ab0200720c */ /* 0x040fe20003fa4070 */
[----:B------:R-:W-:Y:S02]  /*2e60*/  IMAD R23, R2, R5, R23 ;  /* 0x0000000502177224 */ /* 0x000fe400078e0217 */
[----:B------:R-:W-:Y:S01]  /*2e70*/  IMAD.HI.U32 R5, R0, R167, RZ ;  /* 0x000000a700057227 */ /* 0x000fe200078e00ff */
[----:B------:R-:W-:-:S03]  /*2e80*/  ISETP.GT.U32.AND P0, PT, R2, R179, PT ;  /* 0x000000b30200720c */ /* 0x000fc60003f04070 */
[----:B------:R-:W-:Y:S02]  /*2e90*/  IMAD.MOV R5, RZ, RZ, -R5 ;  /* 0x000000ffff057224 */ /* 0x000fe400078e0a05 */
[--C-:B------:R-:W-:Y:S02]  /*2ea0*/  @!P2 IMAD.IADD R25, R25, 0x1, -R2.reuse ;  /* 0x000000011919a824 */ /* 0x100fe400078e0a02 */
[--C-:B------:R-:W-:Y:S02]  /*2eb0*/  @!P3 IMAD.IADD R175, R175, 0x1, -R2.reuse ;  /* 0x00000001afafb824 */ /* 0x100fe400078e0a02 */
[C---:B------:R-:W-:Y:S01]  /*2ec0*/  IMAD R167, R2.reuse, R5, R167 ;  /* 0x0000000502a77224 */ /* 0x040fe200078e02a7 */
[----:B------:R-:W-:Y:S01]  /*2ed0*/  ISETP.GT.U32.AND P2, PT, R2, R25, PT ;  /* 0x000000190200720c */ /* 0x000fe20003f44070 */
[----:B------:R-:W-:Y:S01]  /*2ee0*/  @!P4 IMAD.MOV R187, RZ, RZ, -R187 ;  /* 0x000000ffffbbc224 */ /* 0x000fe200078e0abb */
[----:B------:R-:W-:Y:S01]  /*2ef0*/  ISETP.GE.AND P4, PT, R9, RZ, PT ;  /* 0x000000ff0900720c */ /* 0x000fe20003f86270 */
[--C-:B------:R-:W-:Y:S01]  /*2f00*/  @!P5 IMAD.IADD R171, R171, 0x1, -R2.reuse ;  /* 0x00000001ababd824 */ /* 0x100fe200078e0a02 */
[----:B------:R-:W-:Y:S01]  /*2f10*/  LOP3.LUT R9, R4, 0x74, RZ, 0xfc, !PT ;  /* 0x0000007404097812 */ /* 0x000fe200078efcff */
[----:B------:R-:W-:Y:S01]  /*2f20*/  @!P0 IMAD.IADD R179, R179, 0x1, -R2 ;  /* 0x00000001b3b38824 */ /* 0x000fe200078e0a02 */
[----:B------:R-:W-:-:S02]  /*2f30*/  ISETP.GT.U32.AND P3, PT, R2, R175, PT ;  /* 0x000000af0200720c */ /* 0x000fc40003f64070 */
[C---:B------:R-:W-:Y:S01]  /*2f40*/  ISETP.GT.U32.AND P5, PT, R2.reuse, R167, PT ;  /* 0x000000a70200720c */ /* 0x040fe20003fa4070 */
[----:B------:R-:W-:Y:S01]  /*2f50*/  @!P1 IMAD.MOV R179, RZ, RZ, -R179 ;  /* 0x000000ffffb39224 */ /* 0x000fe200078e0ab3 */
[----:B------:R-:W-:Y:S02]  /*2f60*/  IABS R163, R9 ;  /* 0x0000000900a37213 */ /* 0x000fe40000000000 */
[----:B------:R-:W-:Y:S01]  /*2f70*/  ISETP.GT.U32.AND P0, PT, R2, R23, PT ;  /* 0x000000170200720c */ /* 0x000fe20003f04070 */
[----:B------:R-:W-:Y:S01]  /*2f80*/  @!P2 IMAD.IADD R25, R25, 0x1, -R2 ;  /* 0x000000011919a824 */ /* 0x000fe200078e0a02 */
[----:B------:R-:W-:Y:S01]  /*2f90*/  LOP3.LUT R5, R4, 0x76, RZ, 0xfc, !PT ;  /* 0x0000007604057812 */ /* 0x000fe200078efcff */
[----:B------:R-:W-:Y:S01]  /*2fa0*/  IMAD.HI.U32 R6, R0, R163, RZ ;  /* 0x000000a300067227 */ /* 0x000fe200078e00ff */
[----:B------:R-:W-:Y:S02]  /*2fb0*/  ISETP.GE.AND P2, PT, R10, RZ, PT ;  /* 0x000000ff0a00720c */ /* 0x000fe40003f46270 */
[----:B------:R-:W-:Y:S01]  /*2fc0*/  IABS R159, R5 ;  /* 0x00000005009f7213 */ /* 0x000fe20000000000 */
[----:B------:R-:W-:Y:S01]  /*2fd0*/  IMAD.MOV R6, RZ, RZ, -R6 ;  /* 0x000000ffff067224 */ /* 0x000fe200078e0a06 */
[----:B------:R-:W-:Y:S01]  /*2fe0*/  ISETP.GE.AND P1, PT, R8, RZ, PT ;  /* 0x000000ff0800720c */ /* 0x000fe20003f26270 */
[--C-:B------:R-:W-:Y:S01]  /*2ff0*/  @!P3 IMAD.IADD R175, R175, 0x1, -R2.reuse ;  /* 0x00000001afafb824 */ /* 0x100fe200078e0a02 */
[----:B------:R-:W-:Y:S01]  /*3000*/  LOP3.LUT R8, R4, 0x7c, RZ, 0xfc, !PT ;  /* 0x0000007c04087812 */ /* 0x000fe200078efcff */
[--C-:B------:R-:W-:Y:S01]  /*3010*/  @!P5 IMAD.IADD R167, R167, 0x1, -R2.reuse ;  /* 0x00000001a7a7d824 */ /* 0x100fe200078e0a02 */
[----:B------:R-:W-:Y:S01]  /*3020*/  ISETP.GE.AND P3, PT, R9, RZ, PT ;  /* 0x000000ff0900720c */ /* 0x000fe20003f66270 */
[----:B------:R-:W-:Y:S01]  /*3030*/  @!P0 IMAD.IADD R23, R23, 0x1, -R2 ;  /* 0x0000000117178824 */ /* 0x000fe200078e0a02 */
[----:B------:R-:W-:Y:S01]  /*3040*/  IABS R151, R8 ;  /* 0x0000000800977213 */ /* 0x000fe20000000000 */
[----:B------:R-:W-:Y:S01]  /*3050*/  IMAD R163, R2, R6, R163 ;  /* 0x0000000602a37224 */ /* 0x000fe200078e02a3 */
[----:B------:R-:W-:Y:S01]  /*3060*/  LOP3.LUT R6, R4, 0x78, RZ, 0xfc, !PT ;  /* 0x0000007804067812 */ /* 0x000fe200078efcff */
[----:B------:R-:W-:Y:S01]  /*3070*/  @!P4 IMAD.MOV R175, RZ, RZ, -R175 ;  /* 0x000000ffffafc224 */ /* 0x000fe200078e0aaf */
[----:B------:R-:W-:Y:S01]  /*3080*/  ISETP.GE.AND P4, PT, R5, RZ, PT ;  /* 0x000000ff0500720c */ /* 0x000fe20003f86270 */
[----:B------:R-:W-:Y:S01]  /*3090*/  IMAD.HI.U32 R5, R0, R159, RZ ;  /* 0x0000009f00057227 */ /* 0x000fe200078e00ff */
[----:B------:R-:W-:-:S02]  /*30a0*/  ISETP.GT.U32.AND P5, PT, R2, R167, PT ;  /* 0x000000a70200720c */ /* 0x000fc40003fa4070 */
[----:B------:R-:W-:Y:S01]  /*30b0*/  ISETP.GT.U32.AND P0, PT, R2, R23, PT ;  /* 0x000000170200720c */ /* 0x000fe20003f04070 */
[----:B------:R-:W-:Y:S01]  /*30c0*/  IMAD.MOV R5, RZ, RZ, -R5 ;  /* 0x000000ffff057224 */ /* 0x000fe200078e0a05 */
[----:B------:R-:W-:Y:S01]  /*30d0*/  IABS R21, R6 ;  /* 0x0000000600157213 */ /* 0x000fe20000000000 */
[----:B------:R-:W-:Y:S01]  /*30e0*/  @!P6 IMAD.MOV R25, RZ, RZ, -R25 ;  /* 0x000000ffff19e224 */ /* 0x000fe200078e0a19 */
[----:B------:R-:W-:Y:S01]  /*30f0*/  ISETP.GE.AND P6, PT, R7, RZ, PT ;  /* 0x000000ff0700720c */ /* 0x000fe20003fc6270 */
[----:B------:R-:W-:Y:S01]  /*3100*/  @!P2 IMAD.MOV R171, RZ, RZ, -R171 ;  /* 0x000000ffffaba224 */ /* 0x000fe200078e0aab */
[----:B------:R-:W-:Y:S01]  /*3110*/  ISETP.GE.AND P2, PT, R6, RZ, PT ;  /* 0x000000ff0600720c */ /* 0x000fe20003f46270 */
[----:B------:R-:W-:Y:S01]  /*3120*/  IMAD.HI.U32 R6, R0, R21, RZ ;  /* 0x0000001500067227 */ /* 0x000fe200078e00ff */
[C---:B------:R-:W-:Y:S02]  /*3130*/  LOP3.LUT R7, R4.reuse, 0x7a, RZ, 0xfc, !PT ;  /* 0x0000007a04077812 */ /* 0x040fe400078efcff */
[----:B------:R-:W-:Y:S01]  /*3140*/  LOP3.LUT R9, R4, 0x7e, RZ, 0xfc, !PT ;  /* 0x0000007e04097812 */ /* 0x000fe200078efcff */
[C---:B------:R-:W-:Y:S01]  /*3150*/  IMAD R159, R2.reuse, R5, R159 ;  /* 0x00000005029f7224 */ /* 0x040fe200078e029f */
[----:B------:R-:W-:Y:S01]  /*3160*/  IABS R155, R7 ;  /* 0x00000007009b7213 */ /* 0x000fe20000000000 */
[----:B------:R-:W-:Y:S01]  /*3170*/  IMAD.MOV R6, RZ, RZ, -R6 ;  /* 0x000000ffff067224 */ /* 0x000fe200078e0a06 */
[----:B------:R-:W-:Y:S01]  /*3180*/  IABS R147, R9 ;  /* 0x0000000900937213 */ /* 0x000fe20000000000 */
[--C-:B------:R-:W-:Y:S01]  /*3190*/  @!P5 IMAD.IADD R167, R167, 0x1, -R2.reuse ;  /* 0x00000001a7a7d824 */ /* 0x100fe200078e0a02 */
[C---:B------:R-:W-:Y:S01]  /*31a0*/  ISETP.GT.U32.AND P5, PT, R2.reuse, R159, PT ;  /* 0x0000009f0200720c */ /* 0x040fe20003fa4070 */
[----:B------:R-:W-:Y:S01]  /*31b0*/  @!P0 IMAD.IADD R23, R23, 0x1, -R2 ;  /* 0x0000000117178824 */ /* 0x000fe200078e0a02 */
[C---:B------:R-:W-:Y:S01]  /*31c0*/  ISETP.GT.U32.AND P0, PT, R2.reuse, R163, PT ;  /* 0x000000a30200720c */ /* 0x040fe20003f04070 */
[----:B------:R-:W-:Y:S01]  /*31d0*/  IMAD R21, R2, R6, R21 ;  /* 0x0000000602157224 */ /* 0x000fe200078e0215 */
[----:B------:R-:W-:Y:S01]  /*31e0*/  LOP3.LUT R10, R4, 0x80, RZ, 0xfc, !PT ;  /* 0x00000080040a7812 */ /* 0x000fe200078efcff */
[----:B------:R-:W-:-:S02]  /*31f0*/  @!P6 IMAD.MOV R23, RZ, RZ, -R23 ;  /* 0x000000ffff17e224 */ /* 0x000fc400078e0a17 */
[----:B------:R-:W-:Y:S01]  /*3200*/  IMAD.HI.U32 R5, R0, R155, RZ ;  /* 0x0000009b00057227 */ /* 0x000fe200078e00ff */
[----:B------:R-:W-:Y:S02]  /*3210*/  ISETP.GT.U32.AND P6, PT, R2, R21, PT ;  /* 0x000000150200720c */ /* 0x000fe40003fc4070 */
[----:B------:R-:W-:Y:S01]  /*3220*/  IABS R19, R10 ;  /* 0x0000000a00137213 */ /* 0x000fe20000000000 */
[----:B------:R-:W-:Y:S02]  /*3230*/  IMAD.MOV R5, RZ, RZ, -R5 ;  /* 0x000000ffff057224 */ /* 0x000fe400078e0a05 */
[--C-:B------:R-:W-:Y:S02]  /*3240*/  @!P5 IMAD.IADD R159, R159, 0x1, -R2.reuse ;  /* 0x000000019f9fd824 */ /* 0x100fe400078e0a02 */
[----:B------:R-:W-:Y:S02]  /*3250*/  @!P0 IMAD.IADD R163, R163, 0x1, -R2 ;  /* 0x00000001a3a38824 */ /* 0x000fe400078e0a02 */
[----:B------:R-:W-:Y:S01]  /*3260*/  IMAD.HI.U32 R6, R0, R151, RZ ;  /* 0x0000009700067227 */ /* 0x000fe200078e00ff */
[----:B------:R-:W-:-:S02]  /*3270*/  ISETP.GT.U32.AND P5, PT, R2, R159, PT ;  /* 0x0000009f0200720c */ /* 0x000fc40003fa4070 */
[C---:B------:R-:W-:Y:S01]  /*3280*/  ISETP.GT.U32.AND P0, PT, R2.reuse, R163, PT ;  /* 0x000000a30200720c */ /* 0x040fe20003f04070 */
[----:B------:R-:W-:Y:S02]  /*3290*/  @!P6 IMAD.IADD R21, R21, 0x1, -R2 ;  /* 0x000000011515e824 */ /* 0x000fe400078e0a02 */
[C---:B------:R-:W-:Y:S02]  /*32a0*/  IMAD R155, R2.reuse, R5, R155 ;  /* 0x00000005029b7224 */ /* 0x040fe400078e029b */
[----:B------:R-:W-:Y:S01]  /*32b0*/  IMAD.MOV R6, RZ, RZ, -R6 ;  /* 0x000000ffff067224 */ /* 0x000fe200078e0a06 */
[----:B------:R-:W-:Y:S01]  /*32c0*/  ISETP.GT.U32.AND P6, PT, R2, R21, PT ;  /* 0x000000150200720c */ /* 0x000fe20003fc4070 */
[----:B------:R-:W-:-:S04]  /*32d0*/  IMAD.HI.U32 R5, R0, R147, RZ ;  /* 0x0000009300057227 */ /* 0x000fc800078e00ff */
[--C-:B------:R-:W-:Y:S01]  /*32e0*/  @!P5 IMAD.IADD R159, R159, 0x1, -R2.reuse ;  /* 0x000000019f9fd824 */ /* 0x100fe200078e0a02 */
[C---:B------:R-:W-:Y:S01]  /*32f0*/  ISETP.GT.U32.AND P5, PT, R2.reuse, R155, PT ;  /* 0x0000009b0200720c */ /* 0x040fe20003fa4070 */
[----:B------:R-:W-:Y:S01]  /*3300*/  @!P1 IMAD.MOV R167, RZ, RZ, -R167 ;  /* 0x000000ffffa79224 */ /* 0x000fe200078e0aa7 */
[----:B------:R-:W-:Y:S01]  /*3310*/  ISETP.GE.AND P1, PT, R7, RZ, PT ;  /* 0x000000ff0700720c */ /* 0x000fe20003f26270 */
[C---:B------:R-:W-:Y:S02]  /*3320*/  IMAD R151, R2.reuse, R6, R151 ;  /* 0x0000000602977224 */ /* 0x040fe400078e0297 */
[----:B------:R-:W-:Y:S02]  /*3330*/  IMAD.MOV R7, RZ, RZ, -R5 ;  /* 0x000000ffff077224 */ /* 0x000fe400078e0a05 */
[----:B------:R-:W-:Y:S01]  /*3340*/  @!P6 IMAD.IADD R21, R21, 0x1, -R2 ;  /* 0x000000011515e824 */ /* 0x000fe200078e0a02 */
[----:B------:R-:W-:Y:S01]  /*3350*/  ISETP.GT.U32.AND P6, PT, R2, R151, PT ;  /* 0x000000970200720c */ /* 0x000fe20003fc4070 */
[----:B------:R-:W-:-:S04]  /*3360*/  IMAD.HI.U32 R5, R0, R19, RZ ;  /* 0x0000001300057227 */ /* 0x000fc800078e00ff */
[----:B------:R-:W-:Y:S02]  /*3370*/  IMAD R147, R2, R7, R147 ;  /* 0x0000000702937224 */ /* 0x000fe400078e0293 */
[--C-:B------:R-:W-:Y:S01]  /*3380*/  @!P0 IMAD.IADD R163, R163, 0x1, -R2.reuse ;  /* 0x00000001a3a38824 */ /* 0x100fe200078e0a02 */
[----:B------:R-:W-:Y:S01]  /*3390*/  ISETP.GE.AND P0, PT, R8, RZ, PT ;  /* 0x000000ff0800720c */ /* 0x000fe20003f06270 */
[----:B------:R-:W-:Y:S02]  /*33a0*/  IMAD.MOV R8, RZ, RZ, -R5 ;  /* 0x000000ffff087224 */ /* 0x000fe400078e0a05 */
[--C-:B------:R-:W-:Y:S01]  /*33b0*/  @!P5 IMAD.IADD R155, R155, 0x1, -R2.reuse ;  /* 0x000000019b9bd824 */ /* 0x100fe200078e0a02 */
[C---:B------:R-:W-:Y:S01]  /*33c0*/  ISETP.GT.U32.AND P5, PT, R2.reuse, R147, PT ;  /* 0x000000930200720c */ /* 0x040fe20003fa4070 */
[----:B------:R-:W-:Y:S01]  /*33d0*/  IMAD R19, R2, R8, R19 ;  /* 0x0000000802137224 */ /* 0x000fe200078e0213 */
[----:B------:R-:W-:Y:S01]  /*33e0*/  LOP3.LUT R8, R4, 0x8a, RZ, 0xfc, !PT ;  /* 0x0000008a04087812 */ /* 0x000fe200078efcff */
[----:B------:R-:W-:-:S02]  /*33f0*/  @!P6 IMAD.IADD R151, R151, 0x1, -R2 ;  /* 0x000000019797e824 */ /* 0x000fc400078e0a02 */
[----:B------:R-:W-:Y:S01]  /*3400*/  @!P4 IMAD.MOV R159, RZ, RZ, -R159 ;  /* 0x000000ffff9fc224 */ /* 0x000fe200078e0a9f */
[----:B------:R-:W-:Y:S01]  /*3410*/  ISETP.GT.U32.AND P6, PT, R2, R19, PT ;  /* 0x000000130200720c */ /* 0x000fe20003fc4070 */
[----:B------:R-:W-:Y:S01]  /*3420*/  IMAD.HI.U32 R5, R0, R139, RZ ;  /* 0x0000008b00057227 */ /* 0x000fe200078e00ff */
[----:B------:R-:W-:-:S03]  /*3430*/  IABS R137, R8 ;  /* 0x0000000800897213 */ /* 0x000fc60000000000 */
[----:B------:R-:W-:-:S04]  /*3440*/  IMAD.HI.U32 R6, R0, R143, RZ ;  /* 0x0000008f00067227 */ /* 0x000fc800078e00ff */
[----:B------:R-:W-:Y:S01]  /*3450*/  @!P5 IMAD.IADD R147, R147, 0x1, -R2 ;  /* 0x000000019393d824 */ /* 0x000fe200078e0a02 */
[----:B------:R-:W-:Y:S01]  /*3460*/  ISETP.GT.U32.AND P5, PT, R2, R151, PT ;  /* 0x000000970200720c */ /* 0x000fe20003fa4070 */
[----:B------:R-:W-:-:S03]  /*3470*/  IMAD.HI.U32 R7, R0, R141, RZ ;  /* 0x0000008d00077227 */ /* 0x000fc600078e00ff */
[C---:B------:R-:W-:Y:S01]  /*3480*/  ISETP.GT.U32.AND P4, PT, R2.reuse, R147, PT ;  /* 0x000000930200720c */ /* 0x040fe20003f84070 */
[----:B------:R-:W-:Y:S02]  /*3490*/  @!P6 IMAD.IADD R19, R19, 0x1, -R2 ;  /* 0x000000011313e824 */ /* 0x000fe400078e0a02 */
[----:B------:R-:W-:Y:S02]  /*34a0*/  IMAD.MOV R5, RZ, RZ, -R5 ;  /* 0x000000ffff057224 */ /* 0x000fe400078e0a05 */
[----:B------:R-:W-:Y:S01]  /*34b0*/  IMAD.MOV R6, RZ, RZ, -R6 ;  /* 0x000000ffff067224 */ /* 0x000fe200078e0a06 */
[C---:B------:R-:W-:Y:S01]  /*34c0*/  ISETP.GT.U32.AND P6, PT, R2.reuse, R19, PT ;  /* 0x000000130200720c */ /* 0x040fe20003fc4070 */
[----:B------:R-:W-:Y:S02]  /*34d0*/  IMAD.MOV R7, RZ, RZ, -R7 ;  /* 0x000000ffff077224 */ /* 0x000fe400078e0a07 */
[C---:B------:R-:W-:Y:S02]  /*34e0*/  IMAD R139, R2.reuse, R5, R139 ;  /* 0x00000005028b7224 */ /* 0x040fe400078e028b */
[----:B------:R-:W-:-:S02]  /*34f0*/  IMAD R143, R2, R6, R143 ;  /* 0x00000006028f7224 */ /* 0x000fc400078e028f */
[----:B------:R-:W-:Y:S01]  /*3500*/  IMAD R141, R2, R7, R141 ;  /* 0x00000007028d7224 */ /* 0x000fe200078e028d */
[----:B------:R-:W-:Y:S01]  /*3510*/  LOP3.LUT R7, R4, 0x88, RZ, 0xfc, !PT ;  /* 0x0000008804077812 */ /* 0x000fe200078efcff */
[----:B------:R-:W-:Y:S01]  /*3520*/  @!P4 IMAD.IADD R147, R147, 0x1, -R2 ;  /* 0x000000019393c824 */ /* 0x000fe200078e0a02 */
[C---:B------:R-:W-:Y:S01]  /*3530*/  ISETP.GT.U32.AND P4, PT, R2.reuse, R139, PT ;  /* 0x0000008b0200720c */ /* 0x040fe20003f84070 */
[----:B------:R-:W-:Y:S01]  /*3540*/  @!P3 IMAD.MOV R163, RZ, RZ, -R163 ;  /* 0x000000ffffa3b224 */ /* 0x000fe200078e0aa3 */
[----:B------:R-:W-:Y:S01]  /*3550*/  IABS R17, R7 ;  /* 0x0000000700117213 */ /* 0x000fe20000000000 */
[----:B------:R-:W-:Y:S01]  /*3560*/  @!P2 IMAD.MOV R21, RZ, RZ, -R21 ;  /* 0x000000ffff15a224 */ /* 0x000fe200078e0a15 */
[----:B------:R-:W-:Y:S01]  /*3570*/  ISETP.GT.U32.AND P3, PT, R2, R155, PT ;  /* 0x0000009b0200720c */ /* 0x000fe20003f64070 */
[----:B------:R-:W-:Y:S01]  /*3580*/  IMAD.HI.U32 R6, R0, R137, RZ ;  /* 0x0000008900067227 */ /* 0x000fe200078e00ff */
[----:B------:R-:W-:-:S03]  /*3590*/  ISETP.GT.U32.AND P2, PT, R2, R143, PT ;  /* 0x0000008f0200720c */ /* 0x000fc60003f44070 */
[--C-:B------:R-:W-:Y:S01]  /*35a0*/  @!P5 IMAD.IADD R151, R151, 0x1, -R2.reuse ;  /* 0x000000019797d824 */ /* 0x100fe200078e0a02 */
[----:B------:R-:W-:Y:S01]  /*35b0*/  ISETP.GE.AND P5, PT, R9, RZ, PT ;  /* 0x000000ff0900720c */ /* 0x000fe20003fa6270 */
[----:B------:R-:W-:Y:S01]  /*35c0*/  @!P6 IMAD.IADD R19, R19, 0x1, -R2 ;  /* 0x000000011313e824 */ /* 0x000fe200078e0a02 */
[----:B------:R-:W-:Y:S01]  /*35d0*/  ISETP.GE.AND P6, PT, R10, RZ, PT ;  /* 0x000000ff0a00720c */ /* 0x000fe20003fc6270 */
[----:B------:R-:W-:Y:S01]  /*35e0*/  IMAD.HI.U32 R5, R0, R17, RZ ;  /* 0x0000001100057227 */ /* 0x000fe200078e00ff */
[C---:B------:R-:W-:Y:S02]  /*35f0*/  LOP3.LUT R9, R4.reuse, 0x8e, RZ, 0xfc, !PT ;  /* 0x0000008e04097812 */ /* 0x040fe400078efcff */
[----:B------:R-:W-:Y:S01]  /*3600*/  LOP3.LUT R10, R4, 0x9c, RZ, 0xfc, !PT ;  /* 0x0000009c040a7812 */ /* 0x000fe200078efcff */
[----:B------:R-:W-:Y:S01]  /*3610*/  IMAD.MOV R6, RZ, RZ, -R6 ;  /* 0x000000ffff067224 */ /* 0x000fe200078e0a06 */
[----:B------:R-:W-:Y:S01]  /*3620*/  IABS R133, R9 ;  /* 0x0000000900857213 */ /* 0x000fe20000000000 */
[----:B------:R-:W-:Y:S01]  /*3630*/  IMAD.MOV R5, RZ, RZ, -R5 ;  /* 0x000000ffff057224 */ /* 0x000fe200078e0a05 */
[----:B------:R-:W-:Y:S01]  /*3640*/  IABS R123, R10 ;  /* 0x0000000a007b7213 */ /* 0x000fe20000000000 */
[----:B------:R-:W-:Y:S01]  /*3650*/  IMAD R137, R2, R6, R137 ;  /* 0x0000000602897224 */ /* 0x000fe200078e0289 */
[----:B------:R-:W-:Y:S01]  /*3660*/  LOP3.LUT R6, R4, 0x8c, RZ, 0xfc, !PT ;  /* 0x0000008c04067812 */ /* 0x000fe200078efcff */
[----:B------:R-:W-:-:S02]  /*3670*/  @!P4 IMAD.IADD R139, R139, 0x1, -R2 ;  /* 0x000000018b8bc824 */ /* 0x000fc400078e0a02 */
[--C-:B------:R-:W-:Y:S01]  /*3680*/  @!P3 IMAD.IADD R155, R155, 0x1, -R2.reuse ;  /* 0x000000019b9bb824 */ /* 0x100fe200078e0a02 */
[C---:B------:R-:W-:Y:S01]  /*3690*/  ISETP.GT.U32.AND P3, PT, R2.reuse, R141, PT ;  /* 0x0000008d0200720c */ /* 0x040fe20003f64070 */
[----:B------:R-:W-:Y:S01]  /*36a0*/  @!P2 IMAD.IADD R143, R143, 0x1, -R2 ;  /* 0x000000018f8fa824 */ /* 0x000fe200078e0a02 */
[----:B------:R-:W-:Y:S01]  /*36b0*/  IABS R135, R6 ;  /* 0x0000000600877213 */ /* 0x000fe20000000000 */
[C---:B------:R-:W-:Y:S01]  /*36c0*/  IMAD R17, R2.reuse, R5, R17 ;  /* 0x0000000502117224 */ /* 0x040fe200078e0211 */
[----:B------:R-:W-:Y:S01]  /*36d0*/  ISETP.GE.AND P2, PT, R11, RZ, PT ;  /* 0x000000ff0b00720c */ /* 0x000fe20003f46270 */
[----:B------:R-:W-:Y:S01]  /*36e0*/  @!P0 IMAD.MOV R151, RZ, RZ, -R151 ;  /* 0x000000ffff978224 */ /* 0x000fe200078e0a97 */
[C---:B------:R-:W-:Y:S01]  /*36f0*/  ISETP.GT.U32.AND P0, PT, R2.reuse, R139, PT ;  /* 0x0000008b0200720c */ /* 0x040fe20003f04070 */
[----:B------:R-:W-:Y:S01]  /*3700*/  @!P5 IMAD.MOV R147, RZ, RZ, -R147 ;  /* 0x000000ffff93d224 */ /* 0x000fe200078e0a93 */
[C---:B------:R-:W-:Y:S01]  /*3710*/  ISETP.GT.U32.AND P4, PT, R2.reuse, R143, PT ;  /* 0x0000008f0200720c */ /* 0x040fe20003f84070 */
[----:B------:R-:W-:Y:S01]  /*3720*/  @!P6 IMAD.MOV R19, RZ, RZ, -R19 ;  /* 0x000000ffff13e224 */ /* 0x000fe200078e0a13 */
[----:B------:R-:W-:Y:S01]  /*3730*/  ISETP.GT.U32.AND P5, PT, R2, R17, PT ;  /* 0x000000110200720c */ /* 0x000fe20003fa4070 */
[----:B------:R-:W-:Y:S01]  /*3740*/  IMAD.HI.U32 R5, R0, R135, RZ ;  /* 0x0000008700057227 */ /* 0x000fe200078e00ff */
[----:B------:R-:W-:-:S03]  /*3750*/  ISETP.GE.AND P6, PT, R13, RZ, PT ;  /* 0x000000ff0d00720c */ /* 0x000fc60003fc6270 */
[----:B------:R-:W-:Y:S02]  /*3760*/  IMAD.MOV R5, RZ, RZ, -R5 ;  /* 0x000000ffff057224 */ /* 0x000fe400078e0a05 */
        /* <DEDUP_REMOVED lines=8> */
[--C-:B------:R-:W-:Y:S01]  /*37f0*/  @!P4 IMAD.IADD R143, R143, 0x1, -R2.reuse ;  /* 0x000000018f8fc824 */ /* 0x100fe200078e0a02 */
[----:B------:R-:W-:Y:S01]  /*3800*/  ISETP.GT.U32.AND P4, PT, R2, R137, PT ;  /* 0x000000890200720c */ /* 0x000fe20003f84070 */
[----:B------:R-:W-:Y:S01]  /*3810*/  @!P5 IMAD.IADD R17, R17, 0x1, -R2 ;  /* 0x000000011111d824 */ /* 0x000fe200078e0a02 */
[----:B------:R-:W-:Y:S01]  /*3820*/  ISETP.GE.AND P5, PT, R6, RZ, PT ;  /* 0x000000ff0600720c */ /* 0x000fe20003fa6270 */
[----:B------:R-:W-:Y:S01]  /*3830*/  @!P6 IMAD.MOV R139, RZ, RZ, -R139 ;  /* 0x000000ffff8be224 */ /* 0x000fe200078e0a8b */
[C---:B------:R-:W-:Y:S01]  /*3840*/  ISETP.GT.U32.AND P6, PT, R2.reuse, R135, PT ;  /* 0x000000870200720c */ /* 0x040fe20003fc4070 */
[----:B------:R-:W-:Y:S01]  /*3850*/  @!P2 IMAD.MOV R143, RZ, RZ, -R143 ;  /* 0x000000ffff8fa224 */ /* 0x000fe200078e0a8f */
[----:B------:R-:W-:Y:S01]  /*3860*/  ISETP.GT.U32.AND P2, PT, R2, R17, PT ;  /* 0x000000110200720c */ /* 0x000fe20003f44070 */
[----:B------:R-:W-:Y:S01]  /*3870*/  IMAD.HI.U32 R6, R0, R133, RZ ;  /* 0x0000008500067227 */ /* 0x000fe200078e00ff */
[----:B--2---:R-:W-:-:S02]  /*3880*/  IABS R15, R5 ;  /* 0x00000005000f7213 */ /* 0x004fc40000000000 */
[----:B------:R-:W-:Y:S01]  /*3890*/  LOP3.LUT R8, R4, 0x94, RZ, 0xfc, !PT ;  /* 0x0000009404087812 */ /* 0x000fe200078efcff */
[--C-:B------:R-:W-:Y:S01]  /*38a0*/  @!P1 IMAD.IADD R141, R141, 0x1, -R2.reuse ;  /* 0x000000018d8d9824 */ /* 0x100fe200078e0a02 */
[----:B------:R-:W-:Y:S01]  /*38b0*/  ISETP.GE.AND P1, PT, R7, RZ, PT ;  /* 0x000000ff0700720c */ /* 0x000fe20003f26270 */
[--C-:B------:R-:W-:Y:S01]  /*38c0*/  @!P4 IMAD.IADD R137, R137, 0x1, -R2.reuse ;  /* 0x000000018989c824 */ /* 0x100fe200078e0a02 */
[----:B------:R-:W-:Y:S01]  /*38d0*/  IABS R129, R8 ;  /* 0x0000000800817213 */ /* 0x000fe20000000000 */
[----:B------:R-:W-:Y:S01]  /*38e0*/  @!P3 IMAD.MOV R141, RZ, RZ, -R141 ;  /* 0x000000ffff8db224 */ /* 0x000fe200078e0a8d */
[----:B------:R-:W-:Y:S01]  /*38f0*/  ISETP.GE.AND P4, PT, R9, RZ, PT ;  /* 0x000000ff0900720c */ /* 0x000fe20003f86270 */
[--C-:B------:R-:W-:Y:S01]  /*3900*/  @!P6 IMAD.IADD R135, R135, 0x1, -R2.reuse ;  /* 0x000000018787e824 */ /* 0x100fe200078e0a02 */
[C---:B------:R-:W-:Y:S01]  /*3910*/  ISETP.GT.U32.AND P3, PT, R2.reuse, R137, PT ;  /* 0x000000890200720c */ /* 0x040fe20003f64070 */
[----:B------:R-:W-:Y:S01]  /*3920*/  @!P2 IMAD.IADD R17, R17, 0x1, -R2 ;  /* 0x000000011111a824 */ /* 0x000fe200078e0a02 */
[----:B------:R-:W-:Y:S01]  /*3930*/  ISETP.GE.AND P2, PT, R5, RZ, PT ;  /* 0x000000ff0500720c */ /* 0x000fe20003f46270 */
[----:B------:R-:W-:Y:S01]  /*3940*/  IMAD.MOV R6, RZ, RZ, -R6 ;  /* 0x000000ffff067224 */ /* 0x000fe200078e0a06 */
[----:B------:R-:W-:Y:S01]  /*3950*/  ISETP.GT.U32.AND P6, PT, R2, R135, PT ;  /* 0x000000870200720c */ /* 0x000fe20003fc4070 */
[----:B------:R-:W-:Y:S01]  /*3960*/  IMAD.HI.U32 R5, R0, R15, RZ ;  /* 0x0000000f00057227 */ /* 0x000fe200078e00ff */
[----:B------:R-:W-:-:S02]  /*3970*/  LOP3.LUT R9, R4, 0x9a, RZ, 0xfc, !PT ;  /* 0x0000009a04097812 */ /* 0x000fc400078efcff */
[----:B------:R-:W-:Y:S01]  /*3980*/  LOP3.LUT R12, R4, 0xae, RZ, 0xfc, !PT ;  /* 0x000000ae040c7812 */ /* 0x000fe200078efcff */
[----:B------:R-:W-:Y:S01]  /*3990*/  IMAD R133, R2, R6, R133 ;  /* 0x0000000602857224 */ /* 0x000fe200078e0285 */
[----:B------:R-:W-:Y:S01]  /*39a0*/  LOP3.LUT R6, R4, 0x92, RZ, 0xfc, !PT ;  /* 0x0000009204067812 */ /* 0x000fe200078efcff */
[----:B------:R-:W-:Y:S01]  /*39b0*/  IMAD.MOV R5, RZ, RZ, -R5 ;  /* 0x000000ffff057224 */ /* 0x000fe200078e0a05 */
[----:B------:R-:W-:Y:S01]  /*39c0*/  IABS R125, R9 ;  /* 0x00000009007d7213 */ /* 0x000fe20000000000 */
[--C-:B------:R-:W-:Y:S01]  /*39d0*/  @!P3 IMAD.IADD R137, R137, 0x1, -R2.reuse ;  /* 0x000000018989b824 */ /* 0x100fe200078e0a02 */
[----:B------:R-:W-:Y:S01]  /*39e0*/  IABS R131, R6 ;  /* 0x0000000600837213 */ /* 0x000fe20000000000 */
[C---:B------:R-:W-:Y:S01]  /*39f0*/  IMAD R15, R2.reuse, R5, R15 ;  /* 0x00000005020f7224 */ /* 0x040fe200078e020f */
[----:B------:R-:W-:Y:S01]  /*3a00*/  ISETP.GT.U32.AND P3, PT, R2, R133, PT ;  /* 0x000000850200720c */ /* 0x000fe20003f64070 */
[----:B------:R-:W-:Y:S01]  /*3a10*/  @!P1 IMAD.MOV R17, RZ, RZ, -R17 ;  /* 0x000000ffff119224 */ /* 0x000fe200078e0a11 */
[----:B------:R-:W-:Y:S01]  /*3a20*/  ISETP.GE.AND P1, PT, R6, RZ, PT ;  /* 0x000000ff0600720c */ /* 0x000fe20003f26270 */
[----:B------:R-:W-:Y:S01]  /*3a30*/  @!P6 IMAD.IADD R135, R135, 0x1, -R2 ;  /* 0x000000018787e824 */ /* 0x000fe200078e0a02 */
[----:B------:R-:W-:Y:S01]  /*3a40*/  ISETP.GT.U32.AND P6, PT, R2, R15, PT ;  /* 0x0000000f0200720c */ /* 0x000fe20003fc4070 */
[----:B------:R-:W-:Y:S01]  /*3a50*/  IMAD.HI.U32 R6, R0, R131, RZ ;  /* 0x0000008300067227 */ /* 0x000fe200078e00ff */
[----:B------:R-:W-:-:S03]  /*3a60*/  IABS R109, R12 ;  /* 0x0000000c006d7213 */ /* 0x000fc60000000000 */
[----:B------:R-:W-:-:S04]  /*3a70*/  IMAD.HI.U32 R7, R0, R129, RZ ;  /* 0x0000008100077227 */ /* 0x000fc800078e00ff */
[----:B------:R-:W-:Y:S02]  /*3a80*/  IMAD.MOV R6, RZ, RZ, -R6 ;  /* 0x000000ffff067224 */ /* 0x000fe400078e0a06 */
[----:B------:R-:W-:Y:S02]  /*3a90*/  IMAD.MOV R7, RZ, RZ, -R7 ;  /* 0x000000ffff077224 */ /* 0x000fe400078e0a07 */
[----:B------:R-:W-:Y:S01]  /*3aa0*/  IMAD R131, R2, R6, R131 ;  /* 0x0000000602837224 */ /* 0x000fe200078e0283 */
[----:B------:R-:W-:Y:S01]  /*3ab0*/  LOP3.LUT R6, R4, 0x96, RZ, 0xfc, !PT ;  /* 0x0000009604067812 */ /* 0x000fe200078efcff */
[--C-:B------:R-:W-:Y:S02]  /*3ac0*/  @!P3 IMAD.IADD R133, R133, 0x1, -R2.reuse ;  /* 0x000000018585b824 */ /* 0x100fe400078e0a02 */
[C---:B------:R-:W-:Y:S01]  /*3ad0*/  IMAD R129, R2.reuse, R7, R129 ;  /* 0x0000000702817224 */ /* 0x040fe200078e0281 */
[----:B------:R-:W-:Y:S01]  /*3ae0*/  IABS R127, R6 ;  /* 0x00000006007f7213 */ /* 0x000fe20000000000 */
[----:B------:R-:W-:Y:S01]  /*3af0*/  @!P6 IMAD.IADD R15, R15, 0x1, -R2 ;  /* 0x000000010f0fe824 */ /* 0x000fe200078e0a02 */
[C---:B------:R-:W-:Y:S01]  /*3b00*/  ISETP.GT.U32.AND P3, PT, R2.reuse, R133, PT ;  /* 0x000000850200720c */ /* 0x040fe20003f64070 */
[----:B------:R-:W-:Y:S01]  /*3b10*/  @!P5 IMAD.MOV R135, RZ, RZ, -R135 ;  /* 0x000000ffff87d224 */ /* 0x000fe200078e0a87 */
[----:B------:R-:W-:Y:S01]  /*3b20*/  ISETP.GT.U32.AND P6, PT, R2, R129, PT ;  /* 0x000000810200720c */ /* 0x000fe20003fc4070 */
[----:B------:R-:W-:Y:S01]  /*3b30*/  IMAD.HI.U32 R5, R0, R127, RZ ;  /* 0x0000007f00057227 */ /* 0x000fe200078e00ff */
[----:B------:R-:W-:-:S03]  /*3b40*/  ISETP.GT.U32.AND P5, PT, R2, R15, PT ;  /* 0x0000000f0200720c */ /* 0x000fc60003fa4070 */
[----:B------:R-:W-:Y:S02]  /*3b50*/  IMAD.MOV R5, RZ, RZ, -R5 ;  /* 0x000000ffff057224 */ /* 0x000fe400078e0a05 */
[----:B------:R-:W-:Y:S01]  /*3b60*/  @!P0 IMAD.MOV R137, RZ, RZ, -R137 ;  /* 0x000000ffff898224 */ /* 0x000fe200078e0a89 */
[----:B------:R-:W-:Y:S01]  /*3b70*/  ISETP.GE.AND P0, PT, R8, RZ, PT ;  /* 0x000000ff0800720c */ /* 0x000fe20003f06270 */
[----:B------:R-:W-:Y:S01]  /*3b80*/  IMAD R127, R2, R5, R127 ;  /* 0x00000005027f7224 */ /* 0x000fe200078e027f */
[----:B------:R-:W-:Y:S01]  /*3b90*/  LOP3.LUT R8, R4, 0x98, RZ, 0xfc, !PT ;  /* 0x0000009804087812 */ /* 0x000fe200078efcff */
[--C-:B------:R-:W-:Y:S01]  /*3ba0*/  @!P3 IMAD.IADD R133, R133, 0x1, -R2.reuse ;  /* 0x000000018585b824 */ /* 0x100fe200078e0a02 */
[C---:B------:R-:W-:Y:S01]  /*3bb0*/  ISETP.GT.U32.AND P3, PT, R2.reuse, R131, PT ;  /* 0x000000830200720c */ /* 0x040fe20003f64070 */
[--C-:B------:R-:W-:Y:S01]  /*3bc0*/  @!P6 IMAD.IADD R129, R129, 0x1, -R2.reuse ;  /* 0x000000018181e824 */ /* 0x100fe200078e0a02 */
[----:B------:R-:W-:Y:S01]  /*3bd0*/  IABS R13, R8 ;  /* 0x00000008000d7213 */ /* 0x000fe20000000000 */
[----:B------:R-:W-:Y:S01]  /*3be0*/  @!P5 IMAD.IADD R15, R15, 0x1, -R2 ;  /* 0x000000010f0fd824 */ /* 0x000fe200078e0a02 */
[----:B------:R-:W-:Y:S01]  /*3bf0*/  ISETP.GT.U32.AND P5, PT, R2, R127, PT ;  /* 0x0000007f0200720c */ /* 0x000fe20003fa4070 */
[----:B------:R-:W-:Y:S01]  /*3c00*/  @!P4 IMAD.MOV R133, RZ, RZ, -R133 ;  /* 0x000000ffff85c224 */ /* 0x000fe200078e0a85 */
[----:B------:R-:W-:Y:S01]  /*3c10*/  ISETP.GE.AND P4, PT, R6, RZ, PT ;  /* 0x000000ff0600720c */ /* 0x000fe20003f86270 */
[----:B------:R-:W-:Y:S01]  /*3c20*/  IMAD.HI.U32 R6, R0, R125, RZ ;  /* 0x0000007d00067227 */ /* 0x000fe200078e00ff */
[----:B------:R-:W-:-:S03]  /*3c30*/  ISETP.GT.U32.AND P6, PT, R2, R129, PT ;  /* 0x000000810200720c */ /* 0x000fc60003fc4070 */
        /* <DEDUP_REMOVED lines=9> */
[----:B------:R-:W-:Y:S01]  /*3cd0*/  ISETP.GT.U32.AND P5, PT, R2, R127, PT ;  /* 0x0000007f0200720c */ /* 0x000fe20003fa4070 */
[----:B------:R-:W-:Y:S01]  /*3ce0*/  IMAD.HI.U32 R7, R0, R123, RZ ;  /* 0x0000007b00077227 */ /* 0x000fe200078e00ff */
[----:B------:R-:W-:-:S03]  /*3cf0*/  ISETP.GT.U32.AND P6, PT, R2, R125, PT ;  /* 0x0000007d0200720c */ /* 0x000fc60003fc4070 */
[----:B------:R-:W-:Y:S01]  /*3d00*/  @!P2 IMAD.MOV R15, RZ, RZ, -R15 ;  /* 0x000000ffff0fa224 */ /* 0x000fe200078e0a0f */
[----:B------:R-:W-:Y:S01]  /*3d10*/  ISETP.GT.U32.AND P2, PT, R2, R13, PT ;  /* 0x0000000d0200720c */ /* 0x000fe20003f44070 */
[----:B------:R-:W-:Y:S02]  /*3d20*/  IMAD.MOV R7, RZ, RZ, -R7 ;  /* 0x000000ffff077224 */ /* 0x000fe400078e0a07 */
[----:B------:R-:W-:-:S04]  /*3d30*/  IMAD.HI.U32 R5, R0, R121, RZ ;  /* 0x0000007900057227 */ /* 0x000fc800078e00ff */
[----:B------:R-:W-:Y:S01]  /*3d40*/  IMAD R123, R2, R7, R123 ;  /* 0x00000007027b7224 */ /* 0x000fe200078e027b */
[----:B------:R-:W-:Y:S01]  /*3d50*/  LOP3.LUT R7, R4, 0xa0, RZ, 0xfc, !PT ;  /* 0x000000a004077812 */ /* 0x000fe200078efcff */
[--C-:B------:R-:W-:Y:S01]  /*3d60*/  @!P5 IMAD.IADD R127, R127, 0x1, -R2.reuse ;  /* 0x000000017f7fd824 */ /* 0x100fe200078e0a02 */
[----:B------:R-:W-:Y:S01]  /*3d70*/  ISETP.GE.AND P5, PT, R10, RZ, PT ;  /* 0x000000ff0a00720c */ /* 0x000fe20003fa6270 */
[--C-:B------:R-:W-:Y:S01]  /*3d80*/  @!P6 IMAD.IADD R125, R125, 0x1, -R2.reuse ;  /* 0x000000017d7de824 */ /* 0x100fe200078e0a02 */
[----:B------:R-:W-:Y:S01]  /*3d90*/  IABS R11, R7 ;  /* 0x00000007000b7213 */ /* 0x000fe20000000000 */
[--C-:B------:R-:W-:Y:S01]  /*3da0*/  @!P3 IMAD.IADD R131, R131, 0x1, -R2.reuse ;  /* 0x000000018383b824 */ /* 0x100fe200078e0a02 */
[----:B------:R-:W-:Y:S01]  /*3db0*/  LOP3.LUT R10, R4, 0xa6, RZ, 0xfc, !PT ;  /* 0x000000a6040a7812 */ /* 0x000fe200078efcff */
[----:B------:R-:W-:Y:S02]  /*3dc0*/  IMAD.MOV R5, RZ, RZ, -R5 ;  /* 0x000000ffff057224 */ /* 0x000fe400078e0a05 */
[----:B------:R-:W-:Y:S01]  /*3dd0*/  @!P0 IMAD.MOV R129, RZ, RZ, -R129 ;  /* 0x000000ffff818224 */ /* 0x000fe200078e0a81 */
[C---:B------:R-:W-:Y:S01]  /*3de0*/  ISETP.GT.U32.AND P0, PT, R2.reuse, R123, PT ;  /* 0x0000007b0200720c */ /* 0x040fe20003f04070 */
[----:B------:R-:W-:Y:S01]  /*3df0*/  @!P2 IMAD.IADD R13, R13, 0x1, -R2 ;  /* 0x000000010d0da824 */ /* 0x000fe200078e0a02 */
[C---:B------:R-:W-:Y:S01]  /*3e00*/  ISETP.GT.U32.AND P3, PT, R2.reuse, R131, PT ;  /* 0x000000830200720c */ /* 0x040fe20003f64070 */
[----:B------:R-:W-:Y:S01]  /*3e10*/  @!P4 IMAD.MOV R127, RZ, RZ, -R127 ;  /* 0x000000ffff7fc224 */ /* 0x000fe200078e0a7f */
[C---:B------:R-:W-:Y:S01]  /*3e20*/  ISETP.GT.U32.AND P4, PT, R2.reuse, R125, PT ;  /* 0x0000007d0200720c */ /* 0x040fe20003f84070 */
[C---:B------:R-:W-:Y:S01]  /*3e30*/  IMAD R121, R2.reuse, R5, R121 ;  /* 0x0000000502797224 */ /* 0x040fe200078e0279 */
[----:B------:R-:W-:Y:S01]  /*3e40*/  ISETP.GT.U32.AND P6, PT, R2, R13, PT ;  /* 0x0000000d0200720c */ /* 0x000fe20003fc4070 */
[----:B------:R-:W-:Y:S01]  /*3e50*/  IMAD.HI.U32 R5, R0, R11, RZ ;  /* 0x0000000b00057227 */ /* 0x000fe200078e00ff */
[----:B------:R-:W-:-:S02]  /*3e60*/  ISETP.GE.AND P2, PT, R6, RZ, PT ;  /* 0x000000ff0600720c */ /* 0x000fc40003f46270 */
[----:B------:R-:W-:Y:S01]  /*3e70*/  IABS R115, R10 ;  /* 0x0000000a00737213 */ /* 0x000fe20000000000 */
[----:B------:R-:W-:Y:S02]  /*3e80*/  IMAD.MOV R5, RZ, RZ, -R5 ;  /* 0x000000ffff057224 */ /* 0x000fe400078e0a05 */
[--C-:B------:R-:W-:Y:S02]  /*3e90*/  @!P0 IMAD.IADD R123, R123, 0x1, -R2.reuse ;  /* 0x000000017b7b8824 */ /* 0x100fe400078e0a02 */
[C---:B------:R-:W-:Y:S02]  /*3ea0*/  IMAD R11, R2.reuse, R5, R11 ;  /* 0x00000005020b7224 */ /* 0x040fe400078e020b */
[--C-:B------:R-:W-:Y:S01]  /*3eb0*/  @!P4 IMAD.IADD R125, R125, 0x1, -R2.reuse ;  /* 0x000000017d7dc824 */ /* 0x100fe200078e0a02 */
[C---:B------:R-:W-:Y:S01]  /*3ec0*/  ISETP.GT.U32.AND P0, PT, R2.reuse, R123, PT ;  /* 0x0000007b0200720c */ /* 0x040fe20003f04070 */
[--C-:B------:R-:W-:Y:S01]  /*3ed0*/  @!P3 IMAD.IADD R131, R131, 0x1, -R2.reuse ;  /* 0x000000018383b824 */ /* 0x100fe200078e0a02 */
[----:B------:R-:W-:Y:S01]  /*3ee0*/  ISETP.GT.U32.AND P4, PT, R2, R11, PT ;  /* 0x0000000b0200720c */ /* 0x000fe20003f84070 */
[----:B------:R-:W-:Y:S01]  /*3ef0*/  @!P6 IMAD.IADD R13, R13, 0x1, -R2 ;  /* 0x000000010d0de824 */ /* 0x000fe200078e0a02 */
[----:B------:R-:W-:Y:S01]  /*3f00*/  ISETP.GE.AND P3, PT, R8, RZ, PT ;  /* 0x000000ff0800720c */ /* 0x000fe20003f66270 */
[----:B------:R-:W-:Y:S01]  /*3f10*/  @!P1 IMAD.MOV R131, RZ, RZ, -R131 ;  /* 0x000000ffff839224 */ /* 0x000fe200078e0a83 */
[----:B------:R-:W-:-:S02]  /*3f20*/  ISETP.GT.U32.AND P6, PT, R2, R121, PT ;  /* 0x000000790200720c */ /* 0x000fc40003fc4070 */
[----:B------:R-:W-:Y:S02]  /*3f30*/  ISETP.GE.AND P1, PT, R9, RZ, PT ;  /* 0x000000ff0900720c */ /* 0x000fe40003f26270 */
[C---:B------:R-:W-:Y:S02]  /*3f40*/  LOP3.LUT R9, R4.reuse, 0xa4, RZ, 0xfc, !PT ;  /* 0x000000a404097812 */ /* 0x040fe400078efcff */
[----:B------:R-:W-:Y:S01]  /*3f50*/  LOP3.LUT R8, R4, 0xa2, RZ, 0xfc, !PT ;  /* 0x000000a204087812 */ /* 0x000fe200078efcff */
[--C-:B------:R-:W-:Y:S01]  /*3f60*/  @!P0 IMAD.IADD R123, R123, 0x1, -R2.reuse ;  /* 0x000000017b7b8824 */ /* 0x100fe200078e0a02 */
[----:B------:R-:W-:Y:S01]  /*3f70*/  IABS R117, R9 ;  /* 0x0000000900757213 */ /* 0x000fe20000000000 */
[----:B------:R-:W-:Y:S01]  /*3f80*/  @!P4 IMAD.IADD R11, R11, 0x1, -R2 ;  /* 0x000000010b0bc824 */ /* 0x000fe200078e0a02 */
[----:B------:R-:W-:Y:S01]  /*3f90*/  ISETP.GE.AND P0, PT, R7, RZ, PT ;  /* 0x000000ff0700720c */ /* 0x000fe20003f06270 */
[----:B------:R-:W-:Y:S01]  /*3fa0*/  @!P3 IMAD.MOV R13, RZ, RZ, -R13 ;  /* 0x000000ffff0db224 */ /* 0x000fe200078e0a0d */
[----:B------:R-:W-:Y:S01]  /*3fb0*/  IABS R119, R8 ;  /* 0x0000000800777213 */ /* 0x000fe20000000000 */
[----:B------:R-:W-:Y:S01]  /*3fc0*/  IMAD.HI.U32 R6, R0, R117, RZ ;  /* 0x0000007500067227 */ /* 0x000fe200078e00ff */
[----:B------:R-:W-:-:S03]  /*3fd0*/  ISETP.GT.U32.AND P3, PT, R2, R11, PT ;  /* 0x0000000b0200720c */ /* 0x000fc60003f64070 */
[----:B------:R-:W-:Y:S01]  /*3fe0*/  @!P6 IMAD.IADD R121, R121, 0x1, -R2 ;  /* 0x000000017979e824 */ /* 0x000fe200078e0a02 */
[----:B------:R-:W-:Y:S01]  /*3ff0*/  ISETP.GE.AND P6, PT, R8, RZ, PT ;  /* 0x000000ff0800720c */ /* 0x000fe20003fc6270 */
[----:B------:R-:W-:Y:S01]  /*4000*/  IMAD.HI.U32 R7, R0, R115, RZ ;  /* 0x0000007300077227 */ /* 0x000fe200078e00ff */
[----:B------:R-:W-:Y:S02]  /*4010*/  LOP3.LUT R8, R4, 0xaa, RZ, 0xfc, !PT ;  /* 0x000000aa04087812 */ /* 0x000fe400078efcff */
[C---:B------:R-:W-:Y:S01]  /*4020*/  ISETP.GT.U32.AND P4, PT, R2.reuse, R121, PT ;  /* 0x000000790200720c */ /* 0x040fe20003f84070 */
[----:B------:R-:W-:Y:S01]  /*4030*/  IMAD.MOV R6, RZ, RZ, -R6 ;  /* 0x000000ffff067224 */ /* 0x000fe200078e0a06 */
[----:B------:R-:W-:Y:S01]  /*4040*/  IABS R113, R8 ;  /* 0x0000000800717213 */ /* 0x000fe20000000000 */
[----:B------:R-:W-:Y:S02]  /*4050*/  IMAD.MOV R7, RZ, RZ, -R7 ;  /* 0x000000ffff077224 */ /* 0x000fe400078e0a07 */
[----:B------:R-:W-:-:S02]  /*4060*/  IMAD R117, R2, R6, R117 ;  /* 0x0000000602757224 */ /* 0x000fc400078e0275 */
[----:B------:R-:W-:-:S04]  /*4070*/  IMAD.HI.U32 R5, R0, R119, RZ ;  /* 0x0000007700057227 */ /* 0x000fc800078e00ff */
[----:B------:R-:W-:Y:S01]  /*4080*/  IMAD R115, R2, R7, R115 ;  /* 0x0000000702737224 */ /* 0x000fe200078e0273 */
[----:B------:R-:W-:Y:S01]  /*4090*/  LOP3.LUT R7, R4, 0xa8, RZ, 0xfc, !PT ;  /* 0x000000a804077812 */ /* 0x000fe200078efcff */
[----:B------:R-:W-:Y:S01]  /*40a0*/  @!P5 IMAD.MOV R123, RZ, RZ, -R123 ;  /* 0x000000ffff7bd224 */ /* 0x000fe200078e0a7b */
[C---:B------:R-:W-:Y:S01]  /*40b0*/  ISETP.GT.U32.AND P5, PT, R2.reuse, R117, PT ;  /* 0x000000750200720c */ /* 0x040fe20003fa4070 */
[----:B------:R-:W-:Y:S02]  /*40c0*/  IMAD.MOV R5, RZ, RZ, -R5 ;  /* 0x000000ffff057224 */ /* 0x000fe400078e0a05 */
[--C-:B------:R-:W-:Y:S01]  /*40d0*/  @!P3 IMAD.IADD R11, R11, 0x1, -R2.reuse ;  /* 0x000000010b0bb824 */ /* 0x100fe200078e0a02 */
[C---:B------:R-:W-:Y:S01]  /*40e0*/  ISETP.GT.U32.AND P3, PT, R2.reuse, R115, PT ;  /* 0x000000730200720c */ /* 0x040fe20003f64070 */
[C---:B------:R-:W-:Y:S02]  /*40f0*/  IMAD R119, R2.reuse, R5, R119 ;  /* 0x0000000502777224 */ /* 0x040fe400078e0277 */
[--C-:B------:R-:W-:Y:S01]  /*4100*/  @!P4 IMAD.IADD R121, R121, 0x1, -R2.reuse ;  /* 0x000000017979c824 */ /* 0x100fe200078e0a02 */
[----:B------:R-:W-:Y:S01]  /*4110*/  ISETP.GE.AND P4, PT, R9, RZ, PT ;  /* 0x000000ff0900720c */ /* 0x000fe20003f86270 */
[----:B------:R-:W-:Y:S01]  /*4120*/  @!P1 IMAD.MOV R125, RZ, RZ, -R125 ;  /* 0x000000ffff7d9224 */ /* 0x000fe200078e0a7d */
[----:B------:R-:W-:Y:S01]  /*4130*/  ISETP.GT.U32.AND P1, PT, R2, R119, PT ;  /* 0x000000770200720c */ /* 0x000fe20003f24070 */
[----:B------:R-:W-:Y:S01]  /*4140*/  @!P2 IMAD.MOV R121, RZ, RZ, -R121 ;  /* 0x000000ffff79a224 */ /* 0x000fe200078e0a79 */
[----:B------:R-:W-:Y:S01]  /*4150*/  IABS R9, R7 ;  /* 0x0000000700097213 */ /* 0x000fe20000000000 */
[----:B------:R-:W-:-:S02]  /*4160*/  @!P5 IMAD.IADD R117, R117, 0x1, -R2 ;  /* 0x000000017575d824 */ /* 0x000fc400078e0a02 */
[----:B------:R-:W-:Y:S02]  /*4170*/  @!P0 IMAD.MOV R11, RZ, RZ, -R11 ;  /* 0x000000ffff0b8224 */ /* 0x000fe400078e0a0b */
[----:B------:R-:W-:-:S04]  /*4180*/  IMAD.HI.U32 R5, R0, R9, RZ ;  /* 0x0000000900057227 */ /* 0x000fc800078e00ff */
[----:B------:R-:W-:Y:S01]  /*4190*/  @!P3 IMAD.IADD R115, R115, 0x1, -R2 ;  /* 0x000000017373b824 */ /* 0x000fe200078e0a02 */
[----:B------:R-:W-:Y:S01]  /*41a0*/  ISETP.GT.U32.AND P3, PT, R2, R117, PT ;  /* 0x000000750200720c */ /* 0x000fe20003f64070 */
[----:B------:R-:W-:Y:S02]  /*41b0*/  IMAD.MOV R6, RZ, RZ, -R5 ;  /* 0x000000ffff067224 */ /* 0x000fe400078e0a05 */
[----:B------:R-:W-:Y:S01]  /*41c0*/  IMAD.HI.U32 R5, R0, R113, RZ ;  /* 0x0000007100057227 */ /* 0x000fe200078e00ff */
[----:B------:R-:W-:-:S03]  /*41d0*/  ISETP.GT.U32.AND P2, PT, R2, R115, PT ;  /* 0x000000730200720c */ /* 0x000fc60003f44070 */
[--C-:B------:R-:W-:Y:S01]  /*41e0*/  @!P1 IMAD.IADD R119, R119, 0x1, -R2.reuse ;  /* 0x0000000177779824 */ /* 0x100fe200078e0a02 */
[----:B------:R-:W-:Y:S01]  /*41f0*/  ISETP.GE.AND P1, PT, R10, RZ, PT ;  /* 0x000000ff0a00720c */ /* 0x000fe20003f26270 */
[----:B------:R-:W-:Y:S01]  /*4200*/  IMAD.MOV R5, RZ, RZ, -R5 ;  /* 0x000000ffff057224 */ /* 0x000fe200078e0a05 */
[----:B------:R-:W-:Y:S01]  /*4210*/  LOP3.LUT R10, R4, 0xac, RZ, 0xfc, !PT ;  /* 0x000000ac040a7812 */ /* 0x000fe200078efcff */
[C---:B------:R-:W-:Y:S01]  /*4220*/  IMAD R9, R2.reuse, R6, R9 ;  /* 0x0000000602097224 */ /* 0x040fe200078e0209 */
[C---:B------:R-:W-:Y:S01]  /*4230*/  ISETP.GT.U32.AND P5, PT, R2.reuse, R119, PT ;  /* 0x000000770200720c */ /* 0x040fe20003fa4070 */
[C---:B------:R-:W-:Y:S01]  /*4240*/  IMAD R113, R2.reuse, R5, R113 ;  /* 0x0000000502717224 */ /* 0x040fe200078e0271 */
[----:B------:R-:W-:Y:S01]  /*4250*/  IABS R111, R10 ;  /* 0x0000000a006f7213 */ /* 0x000fe20000000000 */
[--C-:B------:R-:W-:Y:S02]  /*4260*/  @!P3 IMAD.IADD R117, R117, 0x1, -R2.reuse ;  /* 0x000000017575b824 */ /* 0x100fe400078e0a02 */
[----:B------:R-:W-:Y:S01]  /*4270*/  @!P2 IMAD.IADD R115, R115, 0x1, -R2 ;  /* 0x000000017373a824 */ /* 0x000fe200078e0a02 */
[----:B------:R-:W-:Y:S01]  /*4280*/  ISETP.GT.U32.AND P3, PT, R2, R113, PT ;  /* 0x000000710200720c */ /* 0x000fe20003f64070 */
[----:B------:R-:W-:Y:S01]  /*4290*/  IMAD.HI.U32 R5, R0, R111, RZ ;  /* 0x0000006f00057227 */ /* 0x000fe200078e00ff */
[----:B------:R-:W-:-:S02]  /*42a0*/  ISETP.GE.AND P2, PT, R7, RZ, PT ;  /* 0x000000ff0700720c */ /* 0x000fc40003f46270 */
[----:B------:R-:W-:Y:S01]  /*42b0*/  IABS R7, R14 ;  /* 0x0000000e00077213 */ /* 0x000fe20000000000 */
[----:B------:R-:W-:Y:S02]  /*42c0*/  IMAD.MOV R6, RZ, RZ, -R5 ;  /* 0x000000ffff067224 */ /* 0x000fe400078e0a05 */
[----:B------:R-:W-:Y:S01]  /*42d0*/  @!P5 IMAD.IADD R119, R119, 0x1, -R2 ;  /* 0x000000017777d824 */ /* 0x000fe200078e0a02 */
[----:B------:R-:W-:Y:S01]  /*42e0*/  ISETP.GT.U32.AND P5, PT, R2, R9, PT ;  /* 0x000000090200720c */ /* 0x000fe20003fa4070 */
[----:B------:R-:W-:-:S04]  /*42f0*/  IMAD.HI.U32 R5, R0, R109, RZ ;  /* 0x0000006d00057227 */ /* 0x000fc800078e00ff */
[--C-:B------:R-:W-:Y:S02]  /*4300*/  @!P3 IMAD.IADD R113, R113, 0x1, -R2.reuse ;  /* 0x000000017171b824 */ /* 0x100fe400078e0a02 */
[C---:B------:R-:W-:Y:S02]  /*4310*/  IMAD R111, R2.reuse, R6, R111 ;  /* 0x00000006026f7224 */ /* 0x040fe400078e026f */
[----:B------:R-:W-:Y:S01]  /*4320*/  IMAD.MOV R6, RZ, RZ, -R5 ;  /* 0x000000ffff067224 */ /* 0x000fe200078e0a05 */
[C---:B------:R-:W-:Y:S01]  /*4330*/  ISETP.GT.U32.AND P3, PT, R2.reuse, R113, PT ;  /* 0x000000710200720c */ /* 0x040fe20003f64070 */
[----:B------:R-:W-:Y:S01]  /*4340*/  @!P6 IMAD.MOV R119, RZ, RZ, -R119 ;  /* 0x000000ffff77e224 */ /* 0x000fe200078e0a77 */
[----:B------:R-:W-:Y:S01]  /*4350*/  ISETP.GT.U32.AND P6, PT, R2, R111, PT ;  /* 0x0000006f0200720c */ /* 0x000fe20003fc4070 */
[----:B------:R-:W-:Y:S01]  /*4360*/  @!P5 IMAD.IADD R9, R9, 0x1, -R2 ;  /* 0x000000010909d824 */ /* 0x000fe200078e0a02 */
[----:B------:R-:W-:Y:S01]  /*4370*/  ISETP.GE.AND P5, PT, R8, RZ, PT ;  /* 0x000000ff0800720c */ /* 0x000fe20003fa6270 */
[----:B------:R-:W-:Y:S01]  /*4380*/  IMAD R109, R2, R6, R109 ;  /* 0x00000006026d7224 */ /* 0x000fe200078e026d */
[----:B------:R-:W-:Y:S01]  /*4390*/  LOP3.LUT R6, R4, 0xb2, RZ, 0xfc, !PT ;  /* 0x000000b204067812 */ /* 0x000fe200078efcff */
[----:B------:R-:W-:Y:S01]  /*43a0*/  IMAD.HI.U32 R5, R0, R7, RZ ;  /* 0x0000000700057227 */ /* 0x000fe200078e00ff */
[----:B------:R-:W-:-:S02]  /*43b0*/  ISETP.GT.U32.AND P0, PT, R2, R9, PT ;  /* 0x000000090200720c */ /* 0x000fc40003f04070 */
[----:B------:R-:W-:Y:S01]  /*43c0*/  IABS R107, R6 ;  /* 0x00000006006b7213 */ /* 0x000fe20000000000 */
[----:B------:R-:W-:Y:S01]  /*43d0*/  IMAD.MOV R5, RZ, RZ, -R5 ;  /* 0x000000ffff057224 */ /* 0x000fe200078e0a05 */
[----:B------:R-:W-:Y:S01]  /*43e0*/  LOP3.LUT R8, R4, 0xb6, RZ, 0xfc, !PT ;  /* 0x000000b604087812 */ /* 0x000fe200078efcff */
[--C-:B------:R-:W-:Y:S01]  /*43f0*/  @!P3 IMAD.IADD R113, R113, 0x1, -R2.reuse ;  /* 0x000000017171b824 */ /* 0x100fe200078e0a02 */
[C---:B------:R-:W-:Y:S01]  /*4400*/  ISETP.GT.U32.AND P3, PT, R2.reuse, R109, PT ;  /* 0x0000006d0200720c */ /* 0x040fe20003f64070 */
[----:B------:R-:W-:Y:S01]  /*4410*/  @!P6 IMAD.IADD R111, R111, 0x1, -R2 ;  /* 0x000000016f6fe824 */ /* 0x000fe200078e0a02 */
[----:B------:R-:W-:Y:S01]  /*4420*/  IABS R103, R8 ;  /* 0x0000000800677213 */ /* 0x000fe20000000000 */
[----:B------:R-:W-:Y:S02]  /*4430*/  IMAD R7, R2, R5, R7 ;  /* 0x0000000502077224 */ /* 0x000fe400078e0207 */
[----:B------:R-:W-:Y:S01]  /*4440*/  IMAD.HI.U32 R5, R0, R107, RZ ;  /* 0x0000006b00057227 */ /* 0x000fe200078e00ff */
[----:B------:R-:W-:-:S03]  /*4450*/  ISETP.GT.U32.AND P6, PT, R2, R111, PT ;  /* 0x0000006f0200720c */ /* 0x000fc60003fc4070 */
[--C-:B------:R-:W-:Y:S01]  /*4460*/  @!P0 IMAD.IADD R9, R9, 0x1, -R2.reuse ;  /* 0x0000000109098824 */ /* 0x100fe200078e0a02 */
[----:B------:R-:W-:Y:S01]  /*4470*/  ISETP.GE.AND P0, PT, R14, RZ, PT ;  /* 0x000000ff0e00720c */ /* 0x000fe20003f06270 */
[----:B------:R-:W-:Y:S01]  /*4480*/  IMAD.MOV R5, RZ, RZ, -R5 ;  /* 0x000000ffff057224 */ /* 0x000fe200078e0a05 */
[----:B------:R-:W-:Y:S01]  /*4490*/  LOP3.LUT R14, R4, 0xc0, RZ, 0xfc, !PT ;  /* 0x000000c0040e7812 */ /* 0x000fe200078efcff */
[----:B------:R-:W-:Y:S01]  /*44a0*/  @!P2 IMAD.MOV R9, RZ, RZ, -R9 ;  /* 0x000000ffff09a224 */ /* 0x000fe200078e0a09 */
[----:B------:R-:W-:Y:S01]  /*44b0*/  ISETP.GE.AND P2, PT, R6, RZ, PT ;  /* 0x000000ff0600720c */ /* 0x000fe20003f46270 */
[--C-:B------:R-:W-:Y:S01]  /*44c0*/  @!P3 IMAD.IADD R109, R109, 0x1, -R2.reuse ;  /* 0x000000016d6db824 */ /* 0x100fe200078e0a02 */
[----:B------:R-:W-:Y:S01]  /*44d0*/  LOP3.LUT R6, R4, 0xb4, RZ, 0xfc, !PT ;  /* 0x000000b404067812 */ /* 0x000fe200078efcff */
[----:B------:R-:W-:Y:S01]  /*44e0*/  @!P1 IMAD.MOV R115, RZ, RZ, -R115 ;  /* 0x000000ffff739224 */ /* 0x000fe200078e0a73 */
[----:B------:R-:W-:Y:S01]  /*44f0*/  ISETP.GE.AND P1, PT, R12, RZ, PT ;  /* 0x000000ff0c00720c */ /* 0x000fe20003f26270 */
[C---:B------:R-:W-:Y:S01]  /*4500*/  IMAD R107, R2.reuse, R5, R107 ;  /* 0x00000005026b7224 */ /* 0x040fe200078e026b */
[----:B------:R-:W-:Y:S01]  /*4510*/  IABS R105, R6 ;  /* 0x0000000600697213 */ /* 0x000fe20000000000 */
[----:B------:R-:W-:Y:S01]  /*4520*/  @!P6 IMAD.IADD R111, R111, 0x1, -R2 ;  /* 0x000000016f6fe824 */ /* 0x000fe200078e0a02 */
        /* <DEDUP_REMOVED lines=8> */
[----:B------:R-:W-:Y:S01]  /*45b0*/  @!P4 IMAD.MOV R117, RZ, RZ, -R117 ;  /* 0x000000ffff75c224 */ /* 0x000fe200078e0a75 */
[----:B------:R-:W-:Y:S01]  /*45c0*/  ISETP.GE.AND P4, PT, R10, RZ, PT ;  /* 0x000000ff0a00720c */ /* 0x000fe20003f86270 */
[----:B------:R-:W-:Y:S01]  /*45d0*/  IMAD R105, R2, R6, R105 ;  /* 0x0000000602697224 */ /* 0x000fe200078e0269 */
[----:B------:R-:W-:Y:S01]  /*45e0*/  LOP3.LUT R10, R4, 0xb8, RZ, 0xfc, !PT ;  /* 0x000000b8040a7812 */ /* 0x000fe200078efcff */
[----:B------:R-:W-:Y:S01]  /*45f0*/  @!P3 IMAD.IADD R109, R109, 0x1, -R2 ;  /* 0x000000016d6db824 */ /* 0x000fe200078e0a02 */
[----:B------:R-:W-:Y:S01]  /*4600*/  ISETP.GE.AND P3, PT, R8, RZ, PT ;  /* 0x000000ff0800720c */ /* 0x000fe20003f66270 */
[----:B------:R-:W-:Y:S01]  /*4610*/  IMAD.HI.U32 R5, R0, R103, RZ ;  /* 0x0000006700057227 */ /* 0x000fe200078e00ff */
[----:B------:R-:W-:-:S02]  /*4620*/  LOP3.LUT R8, R4, 0xba, RZ, 0xfc, !PT ;  /* 0x000000ba04087812 */ /* 0x000fc400078efcff */
[----:B------:R-:W-:Y:S01]  /*4630*/  IABS R53, R10 ;  /* 0x0000000a00357213 */ /* 0x000fe20000000000 */
[----:B------:R-:W-:Y:S01]  /*4640*/  @!P1 IMAD.MOV R109, RZ, RZ, -R109 ;  /* 0x000000ffff6d9224 */ /* 0x000fe200078e0a6d */
[C---:B------:R-:W-:Y:S01]  /*4650*/  ISETP.GT.U32.AND P1, PT, R2.reuse, R105, PT ;  /* 0x000000690200720c */ /* 0x040fe20003f24070 */
[----:B------:R-:W-:Y:S01]  /*4660*/  @!P5 IMAD.IADD R7, R7, 0x1, -R2 ;  /* 0x000000010707d824 */ /* 0x000fe200078e0a02 */
[----:B------:R-:W-:Y:S01]  /*4670*/  IABS R101, R8 ;  /* 0x0000000800657213 */ /* 0x000fe20000000000 */
[----:B------:R-:W-:Y:S01]  /*4680*/  @!P4 IMAD.MOV R111, RZ, RZ, -R111 ;  /* 0x000000ffff6fc224 */ /* 0x000fe200078e0a6f */
[C---:B------:R-:W-:Y:S01]  /*4690*/  ISETP.GT.U32.AND P4, PT, R2.reuse, R107, PT ;  /* 0x0000006b0200720c */ /* 0x040fe20003f84070 */
[----:B------:R-:W-:Y:S01]  /*46a0*/  IMAD.MOV R5, RZ, RZ, -R5 ;  /* 0x000000ffff057224 */ /* 0x000fe200078e0a05 */
[----:B------:R-:W-:Y:S01]  /*46b0*/  ISETP.GT.U32.AND P5, PT, R2, R7, PT ;  /* 0x000000070200720c */ /* 0x000fe20003fa4070 */
[----:B------:R-:W-:Y:S01]  /*46c0*/  IMAD.HI.U32 R6, R0, R101, RZ ;  /* 0x0000006500067227 */ /* 0x000fe200078e00ff */
[----:B------:R-:W-:-:S03]  /*46d0*/  IABS R97, R12 ;  /* 0x0000000c00617213 */ /* 0x000fc60000000000 */
[----:B------:R-:W-:Y:S02]  /*46e0*/  IMAD.MOV R6, RZ, RZ, -R6 ;  /* 0x000000ffff067224 */ /* 0x000fe400078e0a06 */
[--C-:B------:R-:W-:Y:S02]  /*46f0*/  @!P1 IMAD.IADD R105, R105, 0x1, -R2.reuse ;  /* 0x0000000169699824 */ /* 0x100fe400078e0a02 */
[C---:B------:R-:W-:Y:S02]  /*4700*/  IMAD R101, R2.reuse, R6, R101 ;  /* 0x0000000602657224 */ /* 0x040fe400078e0265 */
[--C-:B------:R-:W-:Y:S01]  /*4710*/  @!P4 IMAD.IADD R107, R107, 0x1, -R2.reuse ;  /* 0x000000016b6bc824 */ /* 0x100fe200078e0a02 */
[----:B------:R-:W-:Y:S01]  /*4720*/  ISETP.GT.U32.AND P1, PT, R2, R105, PT ;  /* 0x000000690200720c */ /* 0x000fe20003f24070 */
[----:B------:R-:W-:Y:S01]  /*4730*/  @!P5 IMAD.IADD R7, R7, 0x1, -R2 ;  /* 0x000000010707d824 */ /* 0x000fe200078e0a02 */
[----:B------:R-:W-:Y:S01]  /*4740*/  ISETP.GE.AND P5, PT, R10, RZ, PT ;  /* 0x000000ff0a00720c */ /* 0x000fe20003fa6270 */
[----:B------:R-:W-:Y:S01]  /*4750*/  IMAD R103, R2, R5, R103 ;  /* 0x0000000502677224 */ /* 0x000fe200078e0267 */
[----:B------:R-:W-:Y:S01]  /*4760*/  LOP3.LUT R10, R4, 0xbc, RZ, 0xfc, !PT ;  /* 0x000000bc040a7812 */ /* 0x000fe200078efcff */
[----:B------:R-:W-:Y:S01]  /*4770*/  @!P0 IMAD.MOV R7, RZ, RZ, -R7 ;  /* 0x000000ffff078224 */ /* 0x000fe200078e0a07 */
[----:B------:R-:W-:Y:S01]  /*4780*/  ISETP.GT.U32.AND P4, PT, R2, R107, PT ;  /* 0x0000006b0200720c */ /* 0x000fe20003f84070 */
[----:B------:R-:W-:Y:S01]  /*4790*/  IMAD.HI.U32 R5, R0, R53, RZ ;  /* 0x0000003500057227 */ /* 0x000fe200078e00ff */
[----:B------:R-:W-:-:S02]  /*47a0*/  IABS R99, R10 ;  /* 0x0000000a00637213 */ /* 0x000fc40000000000 */
[C---:B------:R-:W-:Y:S01]  /*47b0*/  ISETP.GT.U32.AND P0, PT, R2.reuse, R103, PT ;  /* 0x000000670200720c */ /* 0x040fe20003f04070 */
[----:B------:R-:W-:Y:S02]  /*47c0*/  IMAD.MOV R5, RZ, RZ, -R5 ;  /* 0x000000ffff057224 */ /* 0x000fe400078e0a05 */
[----:B------:R-:W-:Y:S01]  /*47d0*/  @!P1 IMAD.IADD R105, R105, 0x1, -R2 ;  /* 0x0000000169699824 */ /* 0x000fe200078e0a02 */
[----:B------:R-:W-:Y:S01]  /*47e0*/  ISETP.GT.U32.AND P1, PT, R2, R101, PT ;  /* 0x000000650200720c */ /* 0x000fe20003f24070 */
[----:B------:R-:W-:-:S04]  /*47f0*/  IMAD.HI.U32 R6, R0, R99, RZ ;  /* 0x0000006300067227 */ /* 0x000fc800078e00ff */
[C---:B------:R-:W-:Y:S02]  /*4800*/  IMAD R5, R2.reuse, R5, R53 ;  /* 0x0000000502057224 */ /* 0x040fe400078e0235 */
[----:B------:R-:W-:Y:S02]  /*4810*/  IMAD.MOV R6, RZ, RZ, -R6 ;  /* 0x000000ffff067224 */ /* 0x000fe400078e0a06 */
[--C-:B------:R-:W-:Y:S01]  /*4820*/  @!P4 IMAD.IADD R107, R107, 0x1, -R2.reuse ;  /* 0x000000016b6bc824 */ /* 0x100fe200078e0a02 */
[C---:B------:R-:W-:Y:S01]  /*4830*/  ISETP.GT.U32.AND P4, PT, R2.reuse, R5, PT ;  /* 0x000000050200720c */ /* 0x040fe20003f84070 */
[----:B------:R-:W-:Y:S02]  /*4840*/  IMAD R99, R2, R6, R99 ;  /* 0x0000000602637224 */ /* 0x000fe400078e0263 */
[--C-:B------:R-:W-:Y:S02]  /*4850*/  @!P1 IMAD.IADD R101, R101, 0x1, -R2.reuse ;  /* 0x0000000165659824 */ /* 0x100fe400078e0a02 */
[----:B------:R-:W-:-:S02]  /*4860*/  @!P0 IMAD.IADD R103, R103, 0x1, -R2 ;  /* 0x0000000167678824 */ /* 0x000fc400078e0a02 */
[----:B------:R-:W-:Y:S01]  /*4870*/  IMAD.HI.U32 R6, R0, R97, RZ ;  /* 0x0000006100067227 */ /* 0x000fe200078e00ff */
[C---:B------:R-:W-:Y:S02]  /*4880*/  ISETP.GT.U32.AND P1, PT, R2.reuse, R101, PT ;  /* 0x000000650200720c */ /* 0x040fe40003f24070 */
[----:B------:R-:W-:Y:S01]  /*4890*/  ISETP.GT.U32.AND P0, PT, R2, R103, PT ;  /* 0x000000670200720c */ /* 0x000fe20003f04070 */
[----:B------:R-:W-:Y:S02]  /*48a0*/  IMAD.MOV R6, RZ, RZ, -R6 ;  /* 0x000000ffff067224 */ /* 0x000fe400078e0a06 */
[----:B------:R-:W-:Y:S01]  /*48b0*/  @!P2 IMAD.MOV R107, RZ, RZ, -R107 ;  /* 0x000000ffff6ba224 */ /* 0x000fe200078e0a6b */
[----:B------:R-:W-:Y:S01]  /*48c0*/  ISETP.GE.AND P2, PT, R8, RZ, PT ;  /* 0x000000ff0800720c */ /* 0x000fe20003f46270 */
[----:B------:R-:W-:Y:S02]  /*48d0*/  IMAD R97, R2, R6, R97 ;  /* 0x0000000602617224 */ /* 0x000fe400078e0261 */
[----:B------:R-:W-:-:S04]  /*48e0*/  IMAD.HI.U32 R8, R0, R95, RZ ;  /* 0x0000005f00087227 */ /* 0x000fc800078e00ff */
[--C-:B------:R-:W-:Y:S01]  /*48f0*/  @!P1 IMAD.IADD R101, R101, 0x1, -R2.reuse ;  /* 0x0000000165659824 */ /* 0x100fe200078e0a02 */
[C---:B------:R-:W-:Y:S01]  /*4900*/  ISETP.GT.U32.AND P1, PT, R2.reuse, R97, PT ;  /* 0x000000610200720c */ /* 0x040fe20003f24070 */
[----:B------:R-:W-:Y:S02]  /*4910*/  @!P4 IMAD.IADD R5, R5, 0x1, -R2 ;  /* 0x000000010505c824 */ /* 0x000fe400078e0a02 */
[----:B------:R-:W-:Y:S02]  /*4920*/  IMAD.MOV R8, RZ, RZ, -R8 ;  /* 0x000000ffff087224 */ /* 0x000fe400078e0a08 */
[--C-:B------:R-:W-:Y:S01]  /*4930*/  @!P0 IMAD.IADD R103, R103, 0x1, -R2.reuse ;  /* 0x0000000167678824 */ /* 0x100fe200078e0a02 */
[C---:B------:R-:W-:Y:S01]  /*4940*/  ISETP.GT.U32.AND P4, PT, R2.reuse, R5, PT ;  /* 0x000000050200720c */ /* 0x040fe20003f84070 */
[C---:B------:R-:W-:Y:S01]  /*4950*/  IMAD R95, R2.reuse, R8, R95 ;  /* 0x00000008025f7224 */ /* 0x040fe200078e025f */
[----:B------:R-:W-:Y:S01]  /*4960*/  ISETP.GT.U32.AND P0, PT, R2, R99, PT ;  /* 0x000000630200720c */ /* 0x000fe20003f04070 */
[----:B------:R-:W-:Y:S01]  /*4970*/  @!P6 IMAD.MOV R105, RZ, RZ, -R105 ;  /* 0x000000ffff69e224 */ /* 0x000fe200078e0a69 */
[----:B------:R-:W-:Y:S01]  /*4980*/  ISETP.GE.AND P6, PT, R10, RZ, PT ;  /* 0x000000ff0a00720c */ /* 0x000fe20003fc6270 */
[----:B------:R-:W-:Y:S01]  /*4990*/  @!P3 IMAD.MOV R103, RZ, RZ, -R103 ;  /* 0x000000ffff67b224 */ /* 0x000fe200078e0a67 */
[----:B------:R-:W-:Y:S01]  /*49a0*/  LOP3.LUT R10, R4, 0xc2, RZ, 0xfc, !PT ;  /* 0x000000c2040a7812 */ /* 0x000fe200078efcff */
[----:B------:R-:W-:Y:S01]  /*49b0*/  @!P1 IMAD.IADD R97, R97, 0x1, -R2 ;  /* 0x0000000161619824 */ /* 0x000fe200078e0a02 */
[----:B------:R-:W-:Y:S01]  /*49c0*/  ISETP.GT.U32.AND P3, PT, R2, R95, PT ;  /* 0x0000005f0200720c */ /* 0x000fe20003f64070 */
[----:B------:R-:W-:Y:S01]  /*49d0*/  @!P2 IMAD.MOV R101, RZ, RZ, -R101 ;  /* 0x000000ffff65a224 */ /* 0x000fe200078e0a65 */
[----:B------:R-:W-:-:S02]  /*49e0*/  IABS R93, R10 ;  /* 0x0000000a005d7213 */ /* 0x000fc40000000000 */
[----:B------:R-:W-:Y:S01]  /*49f0*/  ISETP.GT.U32.AND P1, PT, R2, R97, PT ;  /* 0x000000610200720c */ /* 0x000fe20003f24070 */
[--C-:B------:R-:W-:Y:S01]  /*4a00*/  @!P4 IMAD.IADD R5, R5, 0x1, -R2.reuse ;  /* 0x000000010505c824 */ /* 0x100fe200078e0a02 */
[----:B------:R-:W-:Y:S01]  /*4a10*/  ISETP.GE.AND P4, PT, R12, RZ, PT ;  /* 0x000000ff0c00720c */ /* 0x000fe20003f86270 */
[----:B------:R-:W-:Y:S01]  /*4a20*/  IMAD.HI.U32 R6, R0, R93, RZ ;  /* 0x0000005d00067227 */ /* 0x000fe200078e00ff */
[----:B------:R-:W-:Y:S02]  /*4a30*/  LOP3.LUT R12, R4, 0xc4, RZ, 0xfc, !PT ;  /* 0x000000c4040c7812 */ /* 0x000fe400078efcff */
[----:B------:R-:W-:Y:S01]  /*4a40*/  ISETP.GE.AND P2, PT, R10, RZ, PT ;  /* 0x000000ff0a00720c */ /* 0x000fe20003f46270 */
[----:B------:R-:W-:Y:S01]  /*4a50*/  @!P0 IMAD.IADD R99, R99, 0x1, -R2 ;  /* 0x0000000163638824 */ /* 0x000fe200078e0a02 */
[----:B------:R-:W-:Y:S01]  /*4a60*/  IABS R91, R12 ;  /* 0x0000000c005b7213 */ /* 0x000fe20000000000 */
[----:B------:R-:W-:Y:S01]  /*4a70*/  IMAD.MOV R6, RZ, RZ, -R6 ;  /* 0x000000ffff067224 */ /* 0x000fe200078e0a06 */
[----:B------:R-:W-:Y:S01]  /*4a80*/  LOP3.LUT R10, R4, 0xc6, RZ, 0xfc, !PT ;  /* 0x000000c6040a7812 */ /* 0x000fe200078efcff */
[----:B------:R-:W-:Y:S01]  /*4a90*/  @!P3 IMAD.IADD R95, R95, 0x1, -R2 ;  /* 0x000000015f5fb824 */ /* 0x000fe200078e0a02 */
[C---:B------:R-:W-:Y:S01]  /*4aa0*/  ISETP.GT.U32.AND P0, PT, R2.reuse, R99, PT ;  /* 0x000000630200720c */ /* 0x040fe20003f04070 */
[----:B------:R-:W-:Y:S01]  /*4ab0*/  IMAD R93, R2, R6, R93 ;  /* 0x00000006025d7224 */ /* 0x000fe200078e025d */
[----:B------:R-:W-:Y:S01]  /*4ac0*/  IABS R89, R10 ;  /* 0x0000000a00597213 */ /* 0x000fe20000000000 */
[----:B------:R-:W-:Y:S01]  /*4ad0*/  IMAD.HI.U32 R8, R0, R91, RZ ;  /* 0x0000005b00087227 */ /* 0x000fe200078e00ff */
[----:B------:R-:W-:-:S03]  /*4ae0*/  ISETP.GT.U32.AND P3, PT, R2, R95, PT ;  /* 0x0000005f0200720c */ /* 0x000fc60003f64070 */
[----:B------:R-:W-:Y:S01]  /*4af0*/  @!P1 IMAD.IADD R97, R97, 0x1, -R2 ;  /* 0x0000000161619824 */ /* 0x000fe200078e0a02 */
[----:B------:R-:W-:Y:S01]  /*4b00*/  ISETP.GT.U32.AND P1, PT, R2, R93, PT ;  /* 0x0000005d0200720c */ /* 0x000fe20003f24070 */
[----:B------:R-:W-:Y:S02]  /*4b10*/  IMAD.MOV R8, RZ, RZ, -R8 ;  /* 0x000000ffff087224 */ /* 0x000fe400078e0a08 */
[----:B------:R-:W-:-:S04]  /*4b20*/  IMAD.HI.U32 R6, R0, R89, RZ ;  /* 0x0000005900067227 */ /* 0x000fc800078e00ff */
[----:B------:R-:W-:Y:S02]  /*4b30*/  IMAD R91, R2, R8, R91 ;  /* 0x00000008025b7224 */ /* 0x000fe400078e025b */
[----:B------:R-:W-:Y:S02]  /*4b40*/  IMAD.MOV R6, RZ, RZ, -R6 ;  /* 0x000000ffff067224 */ /* 0x000fe400078e0a06 */
[--C-:B------:R-:W-:Y:S01]  /*4b50*/  @!P0 IMAD.IADD R99, R99, 0x1, -R2.reuse ;  /* 0x0000000163638824 */ /* 0x100fe200078e0a02 */
[----:B------:R-:W-:Y:S01]  /*4b60*/  ISETP.GE.AND P0, PT, R12, RZ, PT ;  /* 0x000000ff0c00720c */ /* 0x000fe20003f06270 */
[--C-:B------:R-:W-:Y:S01]  /*4b70*/  @!P3 IMAD.IADD R95, R95, 0x1, -R2.reuse ;  /* 0x000000015f5fb824 */ /* 0x100fe200078e0a02 */
[C---:B------:R-:W-:Y:S01]  /*4b80*/  ISETP.GT.U32.AND P3, PT, R2.reuse, R91, PT ;  /* 0x0000005b0200720c */ /* 0x040fe20003f64070 */
[----:B------:R-:W-:Y:S01]  /*4b90*/  IMAD R89, R2, R6, R89 ;  /* 0x0000000602597224 */ /* 0x000fe200078e0259 */
[----:B------:R-:W-:Y:S01]  /*4ba0*/  LOP3.LUT R12, R4, 0xc8, RZ, 0xfc, !PT ;  /* 0x000000c8040c7812 */ /* 0x000fe200078efcff */
[----:B------:R-:W-:-:S02]  /*4bb0*/  @!P1 IMAD.IADD R93, R93, 0x1, -R2 ;  /* 0x000000015d5d9824 */ /* 0x000fc400078e0a02 */
[----:B------:R-:W-:Y:S01]  /*4bc0*/  @!P5 IMAD.MOV R5, RZ, RZ, -R5 ;  /* 0x000000ffff05d224 */ /* 0x000fe200078e0a05 */
[----:B------:R-:W-:Y:S01]  /*4bd0*/  ISETP.GT.U32.AND P1, PT, R2, R89, PT ;  /* 0x000000590200720c */ /* 0x000fe20003f24070 */
[----:B------:R-:W-:Y:S01]  /*4be0*/  @!P6 IMAD.MOV R99, RZ, RZ, -R99 ;  /* 0x000000ffff63e224 */ /* 0x000fe200078e0a63 */
[----:B------:R-:W-:Y:S01]  /*4bf0*/  IABS R87, R12 ;  /* 0x0000000c00577213 */ /* 0x000fe20000000000 */
[----:B------:R-:W-:Y:S01]  /*4c00*/  @!P4 IMAD.MOV R97, RZ, RZ, -R97 ;  /* 0x000000ffff61c224 */ /* 0x000fe200078e0a61 */
[----:B------:R-:W-:Y:S02]  /*4c10*/  ISETP.GE.AND P5, PT, R14, RZ, PT ;  /* 0x000000ff0e00720c */ /* 0x000fe40003fa6270 */
[----:B------:R-:W-:Y:S01]  /*4c20*/  LOP3.LUT R14, R4, 0xca, RZ, 0xfc, !PT ;  /* 0x000000ca040e7812 */ /* 0x000fe200078efcff */
[----:B------:R-:W-:Y:S01]  /*4c30*/  IMAD.HI.U32 R6, R0, R87, RZ ;  /* 0x0000005700067227 */ /* 0x000fe200078e00ff */
[----:B------:R-:W-:Y:S02]  /*4c40*/  ISETP.GT.U32.AND P6, PT, R2, R93, PT ;  /* 0x0000005d0200720c */ /* 0x000fe40003fc4070 */
[----:B------:R-:W-:Y:S01]  /*4c50*/  IABS R85, R14 ;  /* 0x0000000e00557213 */ /* 0x000fe20000000000 */
[----:B------:R-:W-:Y:S01]  /*4c60*/  @!P3 IMAD.IADD R91, R91, 0x1, -R2 ;  /* 0x000000015b5bb824 */ /* 0x000fe200078e0a02 */
[----:B------:R-:W-:Y:S01]  /*4c70*/  ISETP.GE.AND P3, PT, R10, RZ, PT ;  /* 0x000000ff0a00720c */ /* 0x000fe20003f66270 */
        /* <DEDUP_REMOVED lines=8> */
[----:B------:R-:W-:Y:S02]  /*4d00*/  IMAD.MOV R6, RZ, RZ, -R6 ;  /* 0x000000ffff067224 */ /* 0x000fe400078e0a06 */
[----:B------:R-:W-:-:S04]  /*4d10*/  IMAD.HI.U32 R8, R0, R85, RZ ;  /* 0x0000005500087227 */ /* 0x000fc800078e00ff */
[C---:B------:R-:W-:Y:S02]  /*4d20*/  IMAD R83, R2.reuse, R6, R83 ;  /* 0x0000000602537224 */ /* 0x040fe400078e0253 */
[----:B------:R-:W-:Y:S02]  /*4d30*/  IMAD.MOV R8, RZ, RZ, -R8 ;  /* 0x000000ffff087224 */ /* 0x000fe400078e0a08 */
[--C-:B------:R-:W-:Y:S01]  /*4d40*/  @!P1 IMAD.IADD R91, R91, 0x1, -R2.reuse ;  /* 0x000000015b5b9824 */ /* 0x100fe200078e0a02 */
[C---:B------:R-:W-:Y:S01]  /*4d50*/  ISETP.GT.U32.AND P1, PT, R2.reuse, R83, PT ;  /* 0x000000530200720c */ /* 0x040fe20003f24070 */
[C---:B------:R-:W-:Y:S02]  /*4d60*/  IMAD R85, R2.reuse, R8, R85 ;  /* 0x0000000802557224 */ /* 0x040fe400078e0255 */
[----:B------:R-:W-:Y:S01]  /*4d70*/  @!P6 IMAD.IADD R93, R93, 0x1, -R2 ;  /* 0x000000015d5de824 */ /* 0x000fe200078e0a02 */
[C---:B------:R-:W-:Y:S01]  /*4d80*/  ISETP.GT.U32.AND P6, PT, R2.reuse, R87, PT ;  /* 0x000000570200720c */ /* 0x040fe20003fc4070 */
[----:B------:R-:W-:Y:S01]  /*4d90*/  @!P5 IMAD.MOV R95, RZ, RZ, -R95 ;  /* 0x000000ffff5fd224 */ /* 0x000fe200078e0a5f */
[----:B------:R-:W-:Y:S01]  /*4da0*/  ISETP.GT.U32.AND P5, PT, R2, R85, PT ;  /* 0x000000550200720c */ /* 0x000fe20003fa4070 */
[----:B------:R-:W-:-:S04]  /*4db0*/  IMAD.HI.U32 R6, R0, R81, RZ ;  /* 0x0000005100067227 */ /* 0x000fc800078e00ff */
[----:B------:R-:W-:Y:S02]  /*4dc0*/  IMAD.MOV R6, RZ, RZ, -R6 ;  /* 0x000000ffff067224 */ /* 0x000fe400078e0a06 */
[--C-:B------:R-:W-:Y:S02]  /*4dd0*/  @!P1 IMAD.IADD R83, R83, 0x1, -R2.reuse ;  /* 0x0000000153539824 */ /* 0x100fe400078e0a02 */
[C---:B------:R-:W-:Y:S02]  /*4de0*/  IMAD R81, R2.reuse, R6, R81 ;  /* 0x0000000602517224 */ /* 0x040fe400078e0251 */
[----:B------:R-:W-:Y:S01]  /*4df0*/  @!P2 IMAD.MOV R93, RZ, RZ, -R93 ;  /* 0x000000ffff5da224 */ /* 0x000fe200078e0a5d */
[----:B------:R-:W-:Y:S01]  /*4e00*/  ISETP.GT.U32.AND P1, PT, R2, R83, PT ;  /* 0x000000530200720c */ /* 0x000fe20003f24070 */
[----:B------:R-:W-:Y:S01]  /*4e10*/  IMAD.HI.U32 R6, R0, R79, RZ ;  /* 0x0000004f00067227 */ /* 0x000fe200078e00ff */
[----:B------:R-:W-:Y:S02]  /*4e20*/  ISETP.GE.AND P2, PT, R12, RZ, PT ;  /* 0x000000ff0c00720c */ /* 0x000fe40003f46270 */
[----:B------:R-:W-:Y:S01]  /*4e30*/  LOP3.LUT R12, R4, 0xd2, RZ, 0xfc, !PT ;  /* 0x000000d2040c7812 */ /* 0x000fe200078efcff */
[--C-:B------:R-:W-:Y:S01]  /*4e40*/  @!P4 IMAD.IADD R89, R89, 0x1, -R2.reuse ;  /* 0x000000015959c824 */ /* 0x100fe200078e0a02 */
[----:B------:R-:W-:Y:S01]  /*4e50*/  ISETP.GE.AND P4, PT, R14, RZ, PT ;  /* 0x000000ff0e00720c */ /* 0x000fe20003f86270 */
[--C-:B------:R-:W-:Y:S01]  /*4e60*/  @!P6 IMAD.IADD R87, R87, 0x1, -R2.reuse ;  /* 0x000000015757e824 */ /* 0x100fe200078e0a02 */
[----:B------:R-:W-:Y:S01]  /*4e70*/  IABS R77, R12 ;  /* 0x0000000c004d7213 */ /* 0x000fe20000000000 */
[----:B------:R-:W-:Y:S01]  /*4e80*/  @!P5 IMAD.IADD R85, R85, 0x1, -R2 ;  /* 0x000000015555d824 */ /* 0x000fe200078e0a02 */
[----:B------:R-:W-:Y:S01]  /*4e90*/  LOP3.LUT R14, R4, 0xd4, RZ, 0xfc, !PT ;  /* 0x000000d4040e7812 */ /* 0x000fe200078efcff */
[----:B------:R-:W-:Y:S01]  /*4ea0*/  IMAD.MOV R8, RZ, RZ, -R6 ;  /* 0x000000ffff087224 */ /* 0x000fe200078e0a06 */
[C---:B------:R-:W-:Y:S01]  /*4eb0*/  ISETP.GT.U32.AND P5, PT, R2.reuse, R87, PT ;  /* 0x000000570200720c */ /* 0x040fe20003fa4070 */
[----:B------:R-:W-:Y:S01]  /*4ec0*/  @!P0 IMAD.MOV R91, RZ, RZ, -R91 ;  /* 0x000000ffff5b8224 */ /* 0x000fe200078e0a5b */
[C---:B------:R-:W-:Y:S01]  /*4ed0*/  ISETP.GT.U32.AND P0, PT, R2.reuse, R85, PT ;  /* 0x000000550200720c */ /* 0x040fe20003f04070 */
[----:B------:R-:W-:Y:S01]  /*4ee0*/  @!P3 IMAD.MOV R89, RZ, RZ, -R89 ;  /* 0x000000ffff59b224 */ /* 0x000fe200078e0a59 */
[C---:B------:R-:W-:Y:S01]  /*4ef0*/  ISETP.GT.U32.AND P3, PT, R2.reuse, R81, PT ;  /* 0x000000510200720c */ /* 0x040fe20003f64070 */
[----:B------:R-:W-:Y:S01]  /*4f00*/  IMAD R79, R2, R8, R79 ;  /* 0x00000008024f7224 */ /* 0x000fe200078e024f */
[----:B------:R-:W-:Y:S01]  /*4f10*/  IABS R75, R14 ;  /* 0x0000000e004b7213 */ /* 0x000fe20000000000 */
[----:B------:R-:W-:Y:S01]  /*4f20*/  IMAD.HI.U32 R6, R0, R77, RZ ;  /* 0x0000004d00067227 */ /* 0x000fe200078e00ff */
[----:B------:R-:W-:-:S02]  /*4f30*/  ISETP.GE.AND P6, PT, R16, RZ, PT ;  /* 0x000000ff1000720c */ /* 0x000fc40003fc6270 */
[----:B------:R-:W-:Y:S01]  /*4f40*/  LOP3.LUT R16, R4, 0xda, RZ, 0xfc, !PT ;  /* 0x000000da04107812 */ /* 0x000fe200078efcff */
[----:B------:R-:W-:Y:S01]  /*4f50*/  @!P1 IMAD.IADD R83, R83, 0x1, -R2 ;  /* 0x0000000153539824 */ /* 0x000fe200078e0a02 */
[----:B------:R-:W-:Y:S01]  /*4f60*/  ISETP.GT.U32.AND P1, PT, R2, R79, PT ;  /* 0x0000004f0200720c */ /* 0x000fe20003f24070 */
[----:B------:R-:W-:Y:S01]  /*4f70*/  IMAD.MOV R6, RZ, RZ, -R6 ;  /* 0x000000ffff067224 */ /* 0x000fe200078e0a06 */
[----:B------:R-:W-:Y:S01]  /*4f80*/  IABS R53, R16 ;  /* 0x0000001000357213 */ /* 0x000fe20000000000 */
[--C-:B------:R-:W-:Y:S01]  /*4f90*/  @!P5 IMAD.IADD R87, R87, 0x1, -R2.reuse ;  /* 0x000000015757d824 */ /* 0x100fe200078e0a02 */
[----:B------:R-:W-:Y:S01]  /*4fa0*/  ISETP.GE.AND P5, PT, R18, RZ, PT ;  /* 0x000000ff1200720c */ /* 0x000fe20003fa6270 */
[--C-:B------:R-:W-:Y:S01]  /*4fb0*/  @!P0 IMAD.IADD R85, R85, 0x1, -R2.reuse ;  /* 0x0000000155558824 */ /* 0x100fe200078e0a02 */
[----:B------:R-:W-:Y:S01]  /*4fc0*/  ISETP.GE.AND P0, PT, R10, RZ, PT ;  /* 0x000000ff0a00720c */ /* 0x000fe20003f06270 */
[----:B------:R-:W-:Y:S01]  /*4fd0*/  @!P3 IMAD.IADD R81, R81, 0x1, -R2 ;  /* 0x000000015151b824 */ /* 0x000fe200078e0a02 */
[----:B------:R-:W-:Y:S01]  /*4fe0*/  ISETP.GE.AND P3, PT, R12, RZ, PT ;  /* 0x000000ff0c00720c */ /* 0x000fe20003f66270 */
[----:B------:R-:W-:Y:S01]  /*4ff0*/  IMAD R77, R2, R6, R77 ;  /* 0x00000006024d7224 */ /* 0x000fe200078e024d */
[----:B------:R-:W-:Y:S01]  /*5000*/  LOP3.LUT R10, R4, 0xd6, RZ, 0xfc, !PT ;  /* 0x000000d6040a7812 */ /* 0x000fe200078efcff */
[----:B------:R-:W-:Y:S01]  /*5010*/  @!P2 IMAD.MOV R87, RZ, RZ, -R87 ;  /* 0x000000ffff57a224 */ /* 0x000fe200078e0a57 */
[C---:B------:R-:W-:Y:S01]  /*5020*/  ISETP.GT.U32.AND P2, PT, R2.reuse, R81, PT ;  /* 0x000000510200720c */ /* 0x040fe20003f44070 */
[----:B------:R-:W-:Y:S01]  /*5030*/  @!P4 IMAD.MOV R85, RZ, RZ, -R85 ;  /* 0x000000ffff55c224 */ /* 0x000fe200078e0a55 */
[----:B------:R-:W-:Y:S01]  /*5040*/  ISETP.GT.U32.AND P4, PT, R2, R77, PT ;  /* 0x0000004d0200720c */ /* 0x000fe20003f84070 */
[----:B------:R-:W-:Y:S01]  /*5050*/  IMAD.HI.U32 R6, R0, R75, RZ ;  /* 0x0000004b00067227 */ /* 0x000fe200078e00ff */
[----:B------:R-:W-:-:S02]  /*5060*/  LOP3.LUT R12, R4, 0xd8, RZ, 0xfc, !PT ;  /* 0x000000d8040c7812 */ /* 0x000fc400078efcff */
[----:B------:R-:W-:Y:S01]  /*5070*/  IABS R73, R10 ;  /* 0x0000000a00497213 */ /* 0x000fe20000000000 */
[----:B------:R-:W-:Y:S01]  /*5080*/  @!P1 IMAD.IADD R79, R79, 0x1, -R2 ;  /* 0x000000014f4f9824 */ /* 0x000fe200078e0a02 */
[----:B------:R-:W-:Y:S01]  /*5090*/  IABS R71, R12 ;  /* 0x0000000c00477213 */ /* 0x000fe20000000000 */
[----:B------:R-:W-:Y:S01]  /*50a0*/  IMAD.MOV R6, RZ, RZ, -R6 ;  /* 0x000000ffff067224 */ /* 0x000fe200078e0a06 */
[----:B------:R-:W-:Y:S01]  /*50b0*/  LOP3.LUT R18, R4, 0xf8, RZ, 0xfc, !PT ;  /* 0x000000f804127812 */ /* 0x000fe200078efcff */
[----:B------:R-:W-:Y:S01]  /*50c0*/  @!P6 IMAD.MOV R83, RZ, RZ, -R83 ;  /* 0x000000ffff53e224 */ /* 0x000fe200078e0a53 */
[C---:B------:R-:W-:Y:S01]  /*50d0*/  ISETP.GT.U32.AND P1, PT, R2.reuse, R79, PT ;  /* 0x0000004f0200720c */ /* 0x040fe20003f24070 */
[----:B------:R-:W-:Y:S01]  /*50e0*/  IMAD R75, R2, R6, R75 ;  /* 0x00000006024b7224 */ /* 0x000fe200078e024b */
[----:B------:R-:W-:Y:S01]  /*50f0*/  ISETP.GE.AND P6, PT, R14, RZ, PT ;  /* 0x000000ff0e00720c */ /* 0x000fe20003fc6270 */
[--C-:B------:R-:W-:Y:S01]  /*5100*/  @!P2 IMAD.IADD R81, R81, 0x1, -R2.reuse ;  /* 0x000000015151a824 */ /* 0x100fe200078e0a02 */
[----:B------:R-:W-:Y:S01]  /*5110*/  LOP3.LUT R14, R4, 0xdc, RZ, 0xfc, !PT ;  /* 0x000000dc040e7812 */ /* 0x000fe200078efcff */
[----:B------:R-:W-:Y:S01]  /*5120*/  @!P4 IMAD.IADD R77, R77, 0x1, -R2 ;  /* 0x000000014d4dc824 */ /* 0x000fe200078e0a02 */
[----:B------:R-:W-:Y:S01]  /*5130*/  ISETP.GT.U32.AND P2, PT, R2, R75, PT ;  /* 0x0000004b0200720c */ /* 0x000fe20003f44070 */
[----:B------:R-:W-:Y:S01]  /*5140*/  IMAD.HI.U32 R6, R0, R73, RZ ;  /* 0x0000004900067227 */ /* 0x000fe200078e00ff */
[----:B------:R-:W-:-:S02]  /*5150*/  IABS R69, R14 ;  /* 0x0000000e00457213 */ /* 0x000fc40000000000 */
[----:B------:R-:W-:Y:S01]  /*5160*/  ISETP.GT.U32.AND P4, PT, R2, R77, PT ;  /* 0x0000004d0200720c */ /* 0x000fe20003f84070 */
[----:B------:R-:W-:-:S04]  /*5170*/  IMAD.HI.U32 R8, R0, R71, RZ ;  /* 0x0000004700087227 */ /* 0x000fc800078e00ff */
[----:B------:R-:W-:Y:S01]  /*5180*/  @!P1 IMAD.IADD R79, R79, 0x1, -R2 ;  /* 0x000000014f4f9824 */ /* 0x000fe200078e0a02 */
[----:B------:R-:W-:Y:S01]  /*5190*/  ISETP.GE.AND P1, PT, R10, RZ, PT ;  /* 0x000000ff0a00720c */ /* 0x000fe20003f26270 */
[----:B------:R-:W-:Y:S02]  /*51a0*/  IMAD.MOV R10, RZ, RZ, -R6 ;  /* 0x000000ffff0a7224 */ /* 0x000fe400078e0a06 */
        /* <DEDUP_REMOVED lines=8> */
[----:B------:R-:W-:Y:S01]  /*5230*/  @!P5 IMAD.MOV R81, RZ, RZ, -R81 ;  /* 0x000000ffff51d224 */ /* 0x000fe200078e0a51 */
[C---:B------:R-:W-:Y:S01]  /*5240*/  ISETP.GT.U32.AND P5, PT, R2.reuse, R75, PT ;  /* 0x0000004b0200720c */ /* 0x040fe20003fa4070 */
[----:B------:R-:W-:Y:S01]  /*5250*/  @!P4 IMAD.IADD R77, R77, 0x1, -R2 ;  /* 0x000000014d4dc824 */ /* 0x000fe200078e0a02 */
[C---:B------:R-:W-:Y:S01]  /*5260*/  ISETP.GT.U32.AND P4, PT, R2.reuse, R71, PT ;  /* 0x000000470200720c */ /* 0x040fe20003f84070 */
[----:B------:R-:W-:Y:S01]  /*5270*/  IMAD R73, R2, R10, R73 ;  /* 0x0000000a02497224 */ /* 0x000fe200078e0249 */
[----:B------:R-:W-:Y:S01]  /*5280*/  LOP3.LUT R10, R4, 0xe0, RZ, 0xfc, !PT ;  /* 0x000000e0040a7812 */ /* 0x000fe200078efcff */
[----:B------:R-:W-:Y:S01]  /*5290*/  @!P3 IMAD.MOV R77, RZ, RZ, -R77 ;  /* 0x000000ffff4db224 */ /* 0x000fe200078e0a4d */
[----:B------:R-:W-:Y:S01]  /*52a0*/  ISETP.GT.U32.AND P3, PT, R2, R70, PT ;  /* 0x000000460200720c */ /* 0x000fe20003f64070 */
[----:B------:R-:W-:Y:S01]  /*52b0*/  IMAD.HI.U32 R6, R0, R69, RZ ;  /* 0x0000004500067227 */ /* 0x000fe200078e00ff */
[----:B------:R-:W-:-:S02]  /*52c0*/  ISETP.GT.U32.AND P2, PT, R2, R73, PT ;  /* 0x000000490200720c */ /* 0x000fc40003f44070 */
[----:B------:R-:W-:Y:S01]  /*52d0*/  IABS R67, R10 ;  /* 0x0000000a00437213 */ /* 0x000fe20000000000 */
[----:B------:R-:W-:Y:S02]  /*52e0*/  IMAD.MOV R6, RZ, RZ, -R6 ;  /* 0x000000ffff067224 */ /* 0x000fe400078e0a06 */
[--C-:B------:R-:W-:Y:S01]  /*52f0*/  @!P5 IMAD.IADD R75, R75, 0x1, -R2.reuse ;  /* 0x000000014b4bd824 */ /* 0x100fe200078e0a02 */
[----:B------:R-:W-:Y:S01]  /*5300*/  ISETP.GE.AND P5, PT, R16, RZ, PT ;  /* 0x000000ff1000720c */ /* 0x000fe20003fa6270 */
[--C-:B------:R-:W-:Y:S01]  /*5310*/  @!P4 IMAD.IADD R71, R71, 0x1, -R2.reuse ;  /* 0x000000014747c824 */ /* 0x100fe200078e0a02 */
[----:B------:R-:W-:Y:S01]  /*5320*/  LOP3.LUT R16, R4, 0xf4, RZ, 0xfc, !PT ;  /* 0x000000f404107812 */ /* 0x000fe200078efcff */
[----:B------:R-:W-:Y:S02]  /*5330*/  @!P6 IMAD.MOV R75, RZ, RZ, -R75 ;  /* 0x000000ffff4be224 */ /* 0x000fe400078e0a4b */
[--C-:B------:R-:W-:Y:S01]  /*5340*/  @!P3 IMAD.IADD R70, R70, 0x1, -R2.reuse ;  /* 0x000000014646b824 */ /* 0x100fe200078e0a02 */
[C---:B------:R-:W-:Y:S01]  /*5350*/  ISETP.GT.U32.AND P6, PT, R2.reuse, R71, PT ;  /* 0x000000470200720c */ /* 0x040fe20003fc4070 */
[C---:B------:R-:W-:Y:S01]  /*5360*/  IMAD R69, R2.reuse, R6, R69 ;  /* 0x0000000602457224 */ /* 0x040fe200078e0245 */
[----:B------:R-:W-:Y:S01]  /*5370*/  IABS R57, R16 ;  /* 0x0000001000397213 */ /* 0x000fe20000000000 */
[----:B------:R-:W-:Y:S01]  /*5380*/  @!P2 IMAD.IADD R73, R73, 0x1, -R2 ;  /* 0x000000014949a824 */ /* 0x000fe200078e0a02 */
[----:B------:R-:W-:Y:S01]  /*5390*/  ISETP.GT.U32.AND P3, PT, R2, R70, PT ;  /* 0x000000460200720c */ /* 0x000fe20003f64070 */
[----:B------:R-:W-:Y:S01]  /*53a0*/  IMAD.HI.U32 R6, R0, R53, RZ ;  /* 0x0000003500067227 */ /* 0x000fe200078e00ff */
[----:B------:R-:W-:-:S02]  /*53b0*/  ISETP.GE.AND P2, PT, R14, RZ, PT ;  /* 0x000000ff0e00720c */ /* 0x000fc40003f46270 */
[----:B------:R-:W-:Y:S01]  /*53c0*/  ISETP.GT.U32.AND P4, PT, R2, R73, PT ;  /* 0x000000490200720c */ /* 0x000fe20003f84070 */
[----:B------:R-:W-:Y:S01]  /*53d0*/  IMAD.MOV R6, RZ, RZ, -R6 ;  /* 0x000000ffff067224 */ /* 0x000fe200078e0a06 */
[----:B------:R-:W-:Y:S01]  /*53e0*/  LOP3.LUT R14, R4, 0xe4, RZ, 0xfc, !PT ;  /* 0x000000e4040e7812 */ /* 0x000fe200078efcff */
[----:B------:R-:W-:Y:S01]  /*53f0*/  @!P0 IMAD.MOV R79, RZ, RZ, -R79 ;  /* 0x000000ffff4f8224 */ /* 0x000fe200078e0a4f */
[----:B------:R-:W-:Y:S01]  /*5400*/  ISETP.GE.AND P0, PT, R12, RZ, PT ;  /* 0x000000ff0c00720c */ /* 0x000fe20003f06270 */
[----:B------:R-:W-:Y:S01]  /*5410*/  IMAD R68, R2, R6, R53 ;  /* 0x0000000602447224 */ /* 0x000fe200078e0235 */
[----:B------:R-:W-:Y:S01]  /*5420*/  LOP3.LUT R12, R4, 0xe2, RZ, 0xfc, !PT ;  /* 0x000000e2040c7812 */ /* 0x000fe200078efcff */
[----:B------:R-:W-:Y:S01]  /*5430*/  @!P6 IMAD.IADD R71, R71, 0x1, -R2 ;  /* 0x000000014747e824 */ /* 0x000fe200078e0a02 */
[----:B------:R-:W-:Y:S01]  /*5440*/  IABS R65, R14 ;  /* 0x0000000e00417213 */ /* 0x000fe20000000000 */
[----:B------:R-:W-:Y:S01]  /*5450*/  IMAD.HI.U32 R6, R0, R67, RZ ;  /* 0x0000004300067227 */ /* 0x000fe200078e00ff */
[----:B------:R-:W-:-:S02]  /*5460*/  ISETP.GT.U32.AND P6, PT, R2, R68, PT ;  /* 0x000000440200720c */ /* 0x000fc40003fc4070 */
[----:B------:R-:W-:Y:S01]  /*5470*/  IABS R53, R12 ;  /* 0x0000000c00357213 */ /* 0x000fe20000000000 */
[--C-:B------:R-:W-:Y:S01]  /*5480*/  @!P3 IMAD.IADD R70, R70, 0x1, -R2.reuse ;  /* 0x000000014646b824 */ /* 0x100fe200078e0a02 */
[----:B------:R-:W-:Y:S01]  /*5490*/  ISETP.GE.AND P3, PT, R8, RZ, PT ;  /* 0x000000ff0800720c */ /* 0x000fe20003f66270 */
[----:B------:R-:W-:Y:S01]  /*54a0*/  @!P4 IMAD.IADD R73, R73, 0x1, -R2 ;  /* 0x000000014949c824 */ /* 0x000fe200078e0a02 */
[C---:B------:R-:W-:Y:S01]  /*54b0*/  ISETP.GT.U32.AND P4, PT, R2.reuse, R69, PT ;  /* 0x000000450200720c */ /* 0x040fe20003f84070 */
[----:B------:R-:W-:Y:S02]  /*54c0*/  IMAD.MOV R8, RZ, RZ, -R6 ;  /* 0x000000ffff087224 */ /* 0x000fe400078e0a06 */
[----:B------:R-:W-:Y:S02]  /*54d0*/  @!P0 IMAD.MOV R71, RZ, RZ, -R71 ;  /* 0x000000ffff478224 */ /* 0x000fe400078e0a47 */
[----:B------:R-:W-:Y:S02]  /*54e0*/  IMAD R67, R2, R8, R67 ;  /* 0x0000000802437224 */ /* 0x000fe400078e0243 */
[----:B------:R-:W-:-:S02]  /*54f0*/  @!P6 IMAD.IADD R68, R68, 0x1, -R2 ;  /* 0x000000014444e824 */ /* 0x000fc400078e0a02 */
[----:B------:R-:W-:Y:S01]  /*5500*/  IMAD.HI.U32 R6, R0, R53, RZ ;  /* 0x0000003500067227 */ /* 0x000fe200078e00ff */
[C---:B------:R-:W-:Y:S02]  /*5510*/  ISETP.GT.U32.AND P0, PT, R2.reuse, R67, PT ;  /* 0x000000430200720c */ /* 0x040fe40003f04070 */
[C---:B------:R-:W-:Y:S01]  /*5520*/  ISETP.GT.U32.AND P6, PT, R2.reuse, R68, PT ;  /* 0x000000440200720c */ /* 0x040fe20003fc4070 */
[----:B------:R-:W-:Y:S02]  /*5530*/  @!P4 IMAD.IADD R69, R69, 0x1, -R2 ;  /* 0x000000014545c824 */ /* 0x000fe400078e0a02 */
[----:B------:R-:W-:Y:S02]  /*5540*/  IMAD.MOV R6, RZ, RZ, -R6 ;  /* 0x000000ffff067224 */ /* 0x000fe400078e0a06 */
[----:B------:R-:W-:Y:S01]  /*5550*/  @!P1 IMAD.MOV R73, RZ, RZ, -R73 ;  /* 0x000000ffff499224 */ /* 0x000fe200078e0a49 */
[C---:B------:R-:W-:Y:S01]  /*5560*/  ISETP.GT.U32.AND P4, PT, R2.reuse, R69, PT ;  /* 0x000000450200720c */ /* 0x040fe20003f84070 */
[----:B------:R-:W-:Y:S01]  /*5570*/  IMAD R66, R2, R6, R53 ;  /* 0x0000000602427224 */ /* 0x000fe200078e0235 */
[----:B------:R-:W-:Y:S01]  /*5580*/  ISETP.GE.AND P1, PT, R10, RZ, PT ;  /* 0x000000ff0a00720c */ /* 0x000fe20003f26270 */
[----:B------:R-:W-:Y:S01]  /*5590*/  IMAD.HI.U32 R8, R0, R65, RZ ;  /* 0x0000004100087227 */ /* 0x000fe200078e00ff */
[----:B------:R-:W-:-:S03]  /*55a0*/  LOP3.LUT R10, R4, 0xe6, RZ, 0xfc, !PT ;  /* 0x000000e6040a7812 */ /* 0x000fc600078efcff */
[--C-:B------:R-:W-:Y:S01]  /*55b0*/  @!P0 IMAD.IADD R67, R67, 0x1, -R2.reuse ;  /* 0x0000000143438824 */ /* 0x100fe200078e0a02 */
[----:B------:R-:W-:Y:S01]  /*55c0*/  IABS R63, R10 ;  /* 0x0000000a003f7213 */ /* 0x000fe20000000000 */
[----:B------:R-:W-:Y:S01]  /*55d0*/  @!P6 IMAD.IADD R68, R68, 0x1, -R2 ;  /* 0x000000014444e824 */ /* 0x000fe200078e0a02 */
[C---:B------:R-:W-:Y:S01]  /*55e0*/  ISETP.GT.U32.AND P6, PT, R2.reuse, R66, PT ;  /* 0x000000420200720c */ /* 0x040fe20003fc4070 */
[----:B------:R-:W-:Y:S01]  /*55f0*/  IMAD.MOV R8, RZ, RZ, -R8 ;  /* 0x000000ffff087224 */ /* 0x000fe200078e0a08 */
[----:B------:R-:W-:Y:S01]  /*5600*/  ISETP.GT.U32.AND P0, PT, R2, R67, PT ;  /* 0x000000430200720c */ /* 0x000fe20003f04070 */
[----:B------:R-:W-:Y:S01]  /*5610*/  @!P4 IMAD.IADD R69, R69, 0x1, -R2 ;  /* 0x000000014545c824 */ /* 0x000fe200078e0a02 */
[----:B------:R-:W-:Y:S01]  /*5620*/  ISETP.GE.AND P4, PT, R14, RZ, PT ;  /* 0x000000ff0e00720c */ /* 0x000fe20003f86270 */
[----:B------:R-:W-:Y:S01]  /*5630*/  IMAD R65, R2, R8, R65 ;  /* 0x0000000802417224 */ /* 0x000fe200078e0241 */
[----:B------:R-:W-:Y:S01]  /*5640*/  LOP3.LUT R8, R4, 0xe8, RZ, 0xfc, !PT ;  /* 0x000000e804087812 */ /* 0x000fe200078efcff */
[----:B------:R-:W-:Y:S01]  /*5650*/  IMAD.HI.U32 R6, R0, R63, RZ ;  /* 0x0000003f00067227 */ /* 0x000fe200078e00ff */
[----:B------:R-:W-:-:S02]  /*5660*/  LOP3.LUT R14, R4, 0xf2, RZ, 0xfc, !PT ;  /* 0x000000f2040e7812 */ /* 0x000fc400078efcff */
[----:B------:R-:W-:Y:S01]  /*5670*/  IABS R251, R8 ;  /* 0x0000000800fb7213 */ /* 0x000fe20000000000 */
[----:B------:R-:W-:Y:S01]  /*5680*/  @!P3 IMAD.MOV R68, RZ, RZ, -R68 ;  /* 0x000000ffff44b224 */ /* 0x000fe200078e0a44 */
[----:B------:R-:W-:Y:S01]  /*5690*/  ISETP.GE.AND P3, PT, R10, RZ, PT ;  /* 0x000000ff0a00720c */ /* 0x000fe20003f66270 */
[----:B------:R-:W-:Y:S01]  /*56a0*/  @!P2 IMAD.MOV R69, RZ, RZ, -R69 ;  /* 0x000000ffff45a224 */ /* 0x000fe200078e0a45 */
[----:B------:R-:W-:Y:S01]  /*56b0*/  ISETP.GT.U32.AND P2, PT, R2, R65, PT ;  /* 0x000000410200720c */ /* 0x000fe20003f44070 */
[----:B------:R-:W-:Y:S01]  /*56c0*/  IMAD.MOV R10, RZ, RZ, -R6 ;  /* 0x000000ffff0a7224 */ /* 0x000fe200078e0a06 */
[----:B------:R-:W-:Y:S01]  /*56d0*/  IABS R59, R14 ;  /* 0x0000000e003b7213 */ /* 0x000fe20000000000 */
[--C-:B------:R-:W-:Y:S02]  /*56e0*/  @!P6 IMAD.IADD R66, R66, 0x1, -R2.reuse ;  /* 0x000000014242e824 */ /* 0x100fe400078e0a02 */
[----:B------:R-:W-:Y:S01]  /*56f0*/  @!P0 IMAD.IADD R67, R67, 0x1, -R2 ;  /* 0x0000000143438824 */ /* 0x000fe200078e0a02 */
[----:B------:R-:W-:Y:S01]  /*5700*/  ISETP.GE.AND P0, PT, R8, RZ, PT ;  /* 0x000000ff0800720c */ /* 0x000fe20003f06270 */
[C---:B------:R-:W-:Y:S01]  /*5710*/  IMAD R63, R2.reuse, R10, R63 ;  /* 0x0000000a023f7224 */ /* 0x040fe200078e023f */
[----:B------:R-:W-:Y:S01]  /*5720*/  ISETP.GT.U32.AND P6, PT, R2, R66, PT ;  /* 0x000000420200720c */ /* 0x000fe20003fc4070 */
[----:B------:R-:W-:-:S02]  /*5730*/  @!P1 IMAD.MOV R67, RZ, RZ, -R67 ;  /* 0x000000ffff439224 */ /* 0x000fc400078e0a43 */
[----:B------:R-:W-:Y:S01]  /*5740*/  @!P5 IMAD.MOV R70, RZ, RZ, -R70 ;  /* 0x000000ffff46d224 */ /* 0x000fe200078e0a46 */
[----:B------:R-:W-:Y:S01]  /*5750*/  ISETP.GT.U32.AND P1, PT, R2, R63, PT ;  /* 0x0000003f0200720c */ /* 0x000fe20003f24070 */
[----:B------:R-:W-:Y:S01]  /*5760*/  @!P2 IMAD.IADD R65, R65, 0x1, -R2 ;  /* 0x000000014141a824 */ /* 0x000fe200078e0a02 */
[----:B------:R-:W-:Y:S01]  /*5770*/  ISETP.GE.AND P5, PT, R12, RZ, PT ;  /* 0x000000ff0c00720c */ /* 0x000fe20003fa6270 */
[----:B------:R-:W-:Y:S01]  /*5780*/  IMAD.HI.U32 R6, R0, R251, RZ ;  /* 0x000000fb00067227 */ /* 0x000fe200078e00ff */
[----:B------:R-:W-:Y:S02]  /*5790*/  LOP3.LUT R12, R4, 0xea, RZ, 0xfc, !PT ;  /* 0x000000ea040c7812 */ /* 0x000fe400078efcff */
[----:B------:R-:W-:Y:S01]  /*57a0*/  ISETP.GT.U32.AND P2, PT, R2, R65, PT ;  /* 0x000000410200720c */ /* 0x000fe20003f44070 */
[----:B------:R-:W-:Y:S01]  /*57b0*/  IMAD.MOV R6, RZ, RZ, -R6 ;  /* 0x000000ffff067224 */ /* 0x000fe200078e0a06 */
[----:B------:R-:W-:Y:S01]  /*57c0*/  IABS R53, R12 ;  /* 0x0000000c00357213 */ /* 0x000fe20000000000 */
[--C-:B------:R-:W-:Y:S01]  /*57d0*/  @!P6 IMAD.IADD R66, R66, 0x1, -R2.reuse ;  /* 0x000000014242e824 */ /* 0x100fe200078e0a02 */
[----:B------:R-:W-:Y:S01]  /*57e0*/  ISETP.GE.AND P6, PT, R12, RZ, PT ;  /* 0x000000ff0c00720c */ /* 0x000fe20003fc6270 */
[----:B------:R-:W-:Y:S01]  /*57f0*/  IMAD R251, R2, R6, R251 ;  /* 0x0000000602fb7224 */ /* 0x000fe200078e02fb */
[C---:B------:R-:W-:Y:S01]  /*5800*/  LOP3.LUT R6, R4.reuse, 0xec, RZ, 0xfc, !PT ;  /* 0x000000ec04067812 */ /* 0x040fe200078efcff */
[----:B------:R-:W-:Y:S01]  /*5810*/  @!P1 IMAD.IADD R63, R63, 0x1, -R2 ;  /* 0x000000013f3f9824 */ /* 0x000fe200078e0a02 */
[----:B------:R-:W-:Y:S01]  /*5820*/  LOP3.LUT R12, R4, 0xf0, RZ, 0xfc, !PT ;  /* 0x000000f0040c7812 */ /* 0x000fe200078efcff */
[----:B------:R-:W-:Y:S01]  /*5830*/  @!P5 IMAD.MOV R66, RZ, RZ, -R66 ;  /* 0x000000ffff42d224 */ /* 0x000fe200078e0a42 */
[----:B------:R-:W-:Y:S01]  /*5840*/  IABS R61, R6 ;  /* 0x00000006003d7213 */ /* 0x000fe20000000000 */
[----:B------:R-:W-:Y:S01]  /*5850*/  IMAD.HI.U32 R8, R0, R53, RZ ;  /* 0x0000003500087227 */ /* 0x000fe200078e00ff */
[----:B------:R-:W-:-:S02]  /*5860*/  ISETP.GT.U32.AND P5, PT, R2, R63, PT ;  /* 0x0000003f0200720c */ /* 0x000fc40003fa4070 */
[----:B------:R-:W-:Y:S01]  /*5870*/  IABS R247, R12 ;  /* 0x0000000c00f77213 */ /* 0x000fe20000000000 */
[----:B------:R-:W-:Y:S02]  /*5880*/  IMAD.MOV R8, RZ, RZ, -R8 ;  /* 0x000000ffff087224 */ /* 0x000fe400078e0a08 */
[----:B------:R-:W-:Y:S01]  /*5890*/  @!P2 IMAD.IADD R65, R65, 0x1, -R2 ;  /* 0x000000014141a824 */ /* 0x000fe200078e0a02 */
[----:B------:R-:W-:Y:S01]  /*58a0*/  ISETP.GE.AND P2, PT, R6, RZ, PT ;  /* 0x000000ff0600720c */ /* 0x000fe20003f46270 */
[----:B------:R-:W-:-:S04]  /*58b0*/  IMAD.HI.U32 R6, R0, R61, RZ ;  /* 0x0000003d00067227 */ /* 0x000fc800078e00ff */
[----:B------:R-:W-:Y:S01]  /*58c0*/  IMAD R62, R2, R8, R53 ;  /* 0x00000008023e7224 */ /* 0x000fe200078e0235 */
[----:B------:R-:W-:Y:S01]  /*58d0*/  LOP3.LUT R8, R4, 0xee, RZ, 0xfc, !PT ;  /* 0x000000ee04087812 */ /* 0x000fe200078efcff */
[----:B------:R-:W-:Y:S01]  /*58e0*/  @!P4 IMAD.MOV R65, RZ, RZ, -R65 ;  /* 0x000000ffff41c224 */ /* 0x000fe200078e0a41 */
[C---:B------:R-:W-:Y:S01]  /*58f0*/  ISETP.GT.U32.AND P4, PT, R2.reuse, R251, PT ;  /* 0x000000fb0200720c */ /* 0x040fe20003f84070 */
[----:B------:R-:W-:Y:S01]  /*5900*/  IMAD.MOV R6, RZ, RZ, -R6 ;  /* 0x000000ffff067224 */ /* 0x000fe200078e0a06 */
[----:B------:R-:W-:Y:S01]  /*5910*/  IABS R249, R8 ;  /* 0x0000000800f97213 */ /* 0x000fe20000000000 */
[----:B------:R-:W-:Y:S01]  /*5920*/  @!P5 IMAD.IADD R63, R63, 0x1, -R2 ;  /* 0x000000013f3fd824 */ /* 0x000fe200078e0a02 */
[C---:B------:R-:W-:Y:S01]  /*5930*/  ISETP.GT.U32.AND P5, PT, R2.reuse, R62, PT ;  /* 0x0000003e0200720c */ /* 0x040fe20003fa4070 */
[----:B------:R-:W-:Y:S01]  /*5940*/  IMAD R61, R2, R6, R61 ;  /* 0x00000006023d7224 */ /* 0x000fe200078e023d */
[----:B------:R-:W-:Y:S01]  /*5950*/  ISETP.GE.AND P1, PT, R8, RZ, PT ;  /* 0x000000ff0800720c */ /* 0x000fe20003f26270 */
[----:B------:R-:W-:Y:S01]  /*5960*/  @!P3 IMAD.MOV R63, RZ, RZ, -R63 ;  /* 0x000000ffff3fb224 */ /* 0x000fe200078e0a3f */
[----:B------:R-:W-:Y:S01]  /*5970*/  IABS R53, R18 ;  /* 0x0000001200357213 */ /* 0x000fe20000000000 */
[----:B------:R-:W-:Y:S01]  /*5980*/  IMAD.HI.U32 R8, R0, R249, RZ ;  /* 0x000000f900087227 */ /* 0x000fe200078e00ff */
[----:B------:R-:W-:-:S03]  /*5990*/  ISETP.GT.U32.AND P3, PT, R2, R61, PT ;  /* 0x0000003d0200720c */ /* 0x000fc60003f64070 */
[----:B------:R-:W-:Y:S02]  /*59a0*/  @!P4 IMAD.IADD R251, R251, 0x1, -R2 ;  /* 0x00000001fbfbc824 */ /* 0x000fe400078e0a02 */
[----:B------:R-:W-:Y:S02]  /*59b0*/  IMAD.MOV R10, RZ, RZ, -R8 ;  /* 0x000000ffff0a7224 */ /* 0x000fe400078e0a08 */
[----:B------:R-:W-:Y:S01]  /*59c0*/  @!P5 IMAD.IADD R62, R62, 0x1, -R2 ;  /* 0x000000013e3ed824 */ /* 0x000fe200078e0a02 */
[----:B------:R-:W-:Y:S01]  /*59d0*/  ISETP.GT.U32.AND P4, PT, R2, R251, PT ;  /* 0x000000fb0200720c */ /* 0x000fe20003f84070 */
[----:B------:R-:W-:-:S03]  /*59e0*/  IMAD.HI.U32 R6, R0, R247, RZ ;  /* 0x000000f700067227 */ /* 0x000fc600078e00ff */
[C---:B------:R-:W-:Y:S01]  /*59f0*/  ISETP.GT.U32.AND P5, PT, R2.reuse, R62, PT ;  /* 0x0000003e0200720c */ /* 0x040fe20003fa4070 */
[----:B------:R-:W-:Y:S02]  /*5a00*/  @!P3 IMAD.IADD R61, R61, 0x1, -R2 ;  /* 0x000000013d3db824 */ /* 0x000fe400078e0a02 */
[C---:B------:R-:W-:Y:S02]  /*5a10*/  IMAD R249, R2.reuse, R10, R249 ;  /* 0x0000000a02f97224 */ /* 0x040fe400078e02f9 */
[----:B------:R-:W-:Y:S01]  /*5a20*/  IMAD.MOV R6, RZ, RZ, -R6 ;  /* 0x000000ffff067224 */ /* 0x000fe200078e0a06 */
[----:B------:R-:W-:Y:S01]  /*5a30*/  ISETP.GT.U32.AND P3, PT, R2, R61, PT ;  /* 0x0000003d0200720c */ /* 0x000fe20003f64070 */
[----:B------:R-:W-:-:S04]  /*5a40*/  IMAD.HI.U32 R10, R0, R57, RZ ;  /* 0x00000039000a7227 */ /* 0x000fc800078e00ff */
[C---:B------:R-:W-:Y:S02]  /*5a50*/  IMAD R247, R2.reuse, R6, R247 ;  /* 0x0000000602f77224 */ /* 0x040fe400078e02f7 */
[----:B------:R-:W-:Y:S01]  /*5a60*/  @!P4 IMAD.IADD R251, R251, 0x1, -R2 ;  /* 0x00000001fbfbc824 */ /* 0x000fe200078e0a02 */
[----:B------:R-:W-:Y:S01]  /*5a70*/  ISETP.GT.U32.AND P4, PT, R2, R249, PT ;  /* 0x000000f90200720c */ /* 0x000fe20003f84070 */
[----:B------:R-:W-:Y:S02]  /*5a80*/  IMAD.MOV R10, RZ, RZ, -R10 ;  /* 0x000000ffff0a7224 */ /* 0x000fe400078e0a0a */
[----:B------:R-:W-:Y:S01]  /*5a90*/  @!P5 IMAD.IADD R62, R62, 0x1, -R2 ;  /* 0x000000013e3ed824 */ /* 0x000fe200078e0a02 */
[----:B------:R-:W-:Y:S01]  /*5aa0*/  ISETP.GT.U32.AND P5, PT, R2, R247, PT ;  /* 0x000000f70200720c */ /* 0x000fe20003fa4070 */
[----:B------:R-:W-:-:S04]  /*5ab0*/  IMAD.HI.U32 R8, R0, R59, RZ ;  /* 0x0000003b00087227 */ /* 0x000fc800078e00ff */
[----:B------:R-:W-:Y:S01]  /*5ac0*/  IMAD R57, R2, R10, R57 ;  /* 0x0000000a02397224 */ /* 0x000fe200078e0239 */
[----:B------:R-:W-:Y:S01]  /*5ad0*/  LOP3.LUT R10, R4, 0xf6, RZ, 0xfc, !PT ;  /* 0x000000f6040a7812 */ /* 0x000fe200078efcff */
[----:B------:R-:W-:Y:S02]  /*5ae0*/  IMAD.MOV R8, RZ, RZ, -R8 ;  /* 0x000000ffff087224 */ /* 0x000fe400078e0a08 */
[--C-:B------:R-:W-:Y:S01]  /*5af0*/  @!P3 IMAD.IADD R61, R61, 0x1, -R2.reuse ;  /* 0x000000013d3db824 */ /* 0x100fe200078e0a02 */
[C---:B------:R-:W-:Y:S01]  /*5b00*/  ISETP.GT.U32.AND P3, PT, R2.reuse, R57, PT ;  /* 0x000000390200720c */ /* 0x040fe20003f64070 */
[----:B------:R-:W-:Y:S01]  /*5b10*/  IMAD R59, R2, R8, R59 ;  /* 0x00000008023b7224 */ /* 0x000fe200078e023b */
[----:B------:R-:W-:Y:S01]  /*5b20*/  IABS R55, R10 ;  /* 0x0000000a00377213 */ /* 0x000fe20000000000 */
[--C-:B------:R-:W-:Y:S01]  /*5b30*/  @!P4 IMAD.IADD R249, R249, 0x1, -R2.reuse ;  /* 0x00000001f9f9c824 */ /* 0x100fe200078e0a02 */
[----:B------:R-:W-:Y:S01]  /*5b40*/  LOP3.LUT R8, R4, 0xfc, RZ, 0xfc, !PT ;  /* 0x000000fc04087812 */ /* 0x000fe200078efcff */
[----:B------:R-:W-:Y:S01]  /*5b50*/  @!P5 IMAD.IADD R247, R247, 0x1, -R2 ;  /* 0x00000001f7f7d824 */ /* 0x000fe200078e0a02 */
[----:B------:R-:W-:Y:S01]  /*5b60*/  ISETP.GT.U32.AND P4, PT, R2, R59, PT ;  /* 0x0000003b0200720c */ /* 0x000fe20003f84070 */
[----:B------:R-:W-:Y:S01]  /*5b70*/  IMAD.HI.U32 R4, R0, R55, RZ ;  /* 0x0000003700047227 */ /* 0x000fe200078e00ff */
[----:B------:R-:W-:-:S02]  /*5b80*/  ISETP.GT.U32.AND P5, PT, R2, R249, PT ;  /* 0x000000f90200720c */ /* 0x000fc40003fa4070 */
[----:B------:R-:W-:Y:S01]  /*5b90*/  IABS R243, R8 ;  /* 0x0000000800f37213 */ /* 0x000fe20000000000 */
[----:B------:R-:W-:Y:S02]  /*5ba0*/  IMAD.MOV R4, RZ, RZ, -R4 ;  /* 0x000000ffff047224 */ /* 0x000fe400078e0a04 */
[----:B------:R-:W-:Y:S02]  /*5bb0*/  @!P3 IMAD.IADD R57, R57, 0x1, -R2 ;  /* 0x000000013939b824 */ /* 0x000fe400078e0a02 */
[----:B------:R-:W-:Y:S01]  /*5bc0*/  @!P0 IMAD.MOV R251, RZ, RZ, -R251 ;  /* 0x000000fffffb8224 */ /* 0x000fe200078e0afb */
[----:B------:R-:W-:Y:S01]  /*5bd0*/  ISETP.GT.U32.AND P0, PT, R2, R247, PT ;  /* 0x000000f70200720c */ /* 0x000fe20003f04070 */
[----:B------:R-:W-:Y:S01]  /*5be0*/  IMAD.HI.U32 R6, R0, R53, RZ ;  /* 0x0000003500067227 */ /* 0x000fe200078e00ff */
[----:B------:R-:W-:-:S03]  /*5bf0*/  ISETP.GT.U32.AND P3, PT, R2, R57, PT ;  /* 0x000000390200720c */ /* 0x000fc60003f64070 */
[----:B------:R-:W-:Y:S02]  /*5c00*/  IMAD R55, R2, R4, R55 ;  /* 0x0000000402377224 */ /* 0x000fe400078e0237 */
[----:B------:R-:W-:-:S04]  /*5c10*/  IMAD.HI.U32 R4, R0, R245, RZ ;  /* 0x000000f500047227 */ /* 0x000fc800078e00ff */
[----:B------:R-:W-:-:S04]  /*5c20*/  IMAD.HI.U32 R0, R0, R243, RZ ;  /* 0x000000f300007227 */ /* 0x000fc800078e00ff */
[----:B------:R-:W-:Y:S02]  /*5c30*/  IMAD.MOV R6, RZ, RZ, -R6 ;  /* 0x000000ffff067224 */ /* 0x000fe400078e0a06 */
[--C-:B------:R-:W-:Y:S02]  /*5c40*/  @!P4 IMAD.IADD R59, R59, 0x1, -R2.reuse ;  /* 0x000000013b3bc824 */ /* 0x100fe400078e0a02 */
[----:B------:R-:W-:Y:S01]  /*5c50*/  @!P5 IMAD.IADD R249, R249, 0x1, -R2 ;  /* 0x00000001f9f9d824 */ /* 0x000fe200078e0a02 */
[C---:B------:R-:W-:Y:S01]  /*5c60*/  ISETP.GT.U32.AND P5, PT, R2.reuse, R55, PT ;  /* 0x000000370200720c */ /* 0x040fe20003fa4070 */
[----:B------:R-:W-:Y:S01]  /*5c70*/  IMAD.MOV R0, RZ, RZ, -R0 ;  /* 0x000000ffff007224 */ /* 0x000fe200078e0a00 */
[C---:B------:R-:W-:Y:S01]  /*5c80*/  ISETP.GT.U32.AND P4, PT, R2.reuse, R59, PT ;  /* 0x0000003b0200720c */ /* 0x040fe20003f84070 */
[----:B------:R-:W-:Y:S02]  /*5c90*/  IMAD R53, R2, R6, R53 ;  /* 0x0000000602357224 */ /* 0x000fe400078e0235 */
[----:B------:R-:W-:-:S02]  /*5ca0*/  IMAD.MOV R4, RZ, RZ, -R4 ;  /* 0x000000ffff047224 */ /* 0x000fc400078e0a04 */
[C---:B------:R-:W-:Y:S02]  /*5cb0*/  IMAD R243, R2.reuse, R0, R243 ;  /* 0x0000000002f37224 */ /* 0x040fe400078e02f3 */
[--C-:B------:R-:W-:Y:S01]  /*5cc0*/  @!P0 IMAD.IADD R247, R247, 0x1, -R2.reuse ;  /* 0x00000001f7f78824 */ /* 0x100fe200078e0a02 */
[C---:B------:R-:W-:Y:S01]  /*5cd0*/  ISETP.GT.U32.AND P0, PT, R2.reuse, R53, PT ;  /* 0x000000350200720c */ /* 0x040fe20003f04070 */
        /* <DEDUP_REMOVED lines=8> */
[----:B------:R-:W-:Y:S01]  /*5d60*/  ISETP.GE.AND P6, PT, R12, RZ, PT ;  /* 0x000000ff0c00720c */ /* 0x000fe20003fc6270 */
[----:B------:R-:W-:-:S02]  /*5d70*/  @!P1 IMAD.MOV R249, RZ, RZ, -R249 ;  /* 0x000000fffff99224 */ /* 0x000fc400078e0af9 */
[--C-:B------:R-:W-:Y:S01]  /*5d80*/  @!P0 IMAD.IADD R53, R53, 0x1, -R2.reuse ;  /* 0x0000000135358824 */ /* 0x100fe200078e0a02 */
[----:B------:R-:W-:Y:S01]  /*5d90*/  ISETP.GT.U32.AND P0, PT, R2, R55, PT ;  /* 0x000000370200720c */ /* 0x000fe20003f04070 */
[----:B------:R-:W-:Y:S01]  /*5da0*/  @!P2 IMAD.MOV R61, RZ, RZ, -R61 ;  /* 0x000000ffff3da224 */ /* 0x000fe200078e0a3d */
[----:B------:R-:W-:Y:S01]  /*5db0*/  ISETP.GE.AND P2, PT, R16, RZ, PT ;  /* 0x000000ff1000720c */ /* 0x000fe20003f46270 */
[--C-:B------:R-:W-:Y:S01]  /*5dc0*/  @!P3 IMAD.IADD R243, R243, 0x1, -R2.reuse ;  /* 0x00000001f3f3b824 */ /* 0x100fe200078e0a02 */
[----:B------:R-:W-:Y:S01]  /*5dd0*/  ISETP.GT.U32.AND P1, PT, R2, R53, PT ;  /* 0x000000350200720c */ /* 0x000fe20003f24070 */
[--C-:B------:R-:W-:Y:S01]  /*5de0*/  @!P5 IMAD.IADD R245, R245, 0x1, -R2.reuse ;  /* 0x00000001f5f5d824 */ /* 0x100fe200078e0a02 */
[----:B------:R-:W-:Y:S01]  /*5df0*/  ISETP.GE.AND P5, PT, R10, RZ, PT ;  /* 0x000000ff0a00720c */ /* 0x000fe20003fa6270 */
[----:B------:R-:W-:Y:S01]  /*5e00*/  @!P4 IMAD.MOV R59, RZ, RZ, -R59 ;  /* 0x000000ffff3bc224 */ /* 0x000fe200078e0a3b */
[C---:B------:R-:W-:Y:S01]  /*5e10*/  ISETP.GT.U32.AND P3, PT, R2.reuse, R243, PT ;  /* 0x000000f30200720c */ /* 0x040fe20003f64070 */
[----:B------:R-:W-:Y:S01]  /*5e20*/  @!P6 IMAD.MOV R247, RZ, RZ, -R247 ;  /* 0x000000fffff7e224 */ /* 0x000fe200078e0af7 */
[----:B------:R-:W-:Y:S01]  /*5e30*/  ISETP.GT.U32.AND P4, PT, R2, R245, PT ;  /* 0x000000f50200720c */ /* 0x000fe20003f84070 */
[----:B------:R-:W-:Y:S01]  /*5e40*/  IMAD.MOV.U32 R4, RZ, RZ, 0x3f ;  /* 0x0000003fff047424 */ /* 0x000fe200078e00ff */
[----:B------:R-:W-:Y:S01]  /*5e50*/  ISETP.GE.AND P6, PT, R18, RZ, PT ;  /* 0x000000ff1200720c */ /* 0x000fe20003fc6270 */
[--C-:B------:R-:W-:Y:S01]  /*5e60*/  @!P0 IMAD.IADD R55, R55, 0x1, -R2.reuse ;  /* 0x0000000137378824 */ /* 0x100fe200078e0a02 */
[----:B------:R-:W-:Y:S01]  /*5e70*/  ISETP.GE.AND P0, PT, R20, RZ, PT ;  /* 0x000000ff1400720c */ /* 0x000fe20003f06270 */
[----:B------:R-:W-:Y:S01]  /*5e80*/  @!P2 IMAD.MOV R57, RZ, RZ, -R57 ;  /* 0x000000ffff39a224 */ /* 0x000fe200078e0a39 */
[----:B------:R-:W-:Y:S01]  /*5e90*/  IADD3 R24, R4, c[0x0][0x180], RZ ;  /* 0x0000600004187a10 */ /* 0x000fe20007ffe0ff */
[--C-:B------:R-:W-:Y:S01]  /*5ea0*/  @!P1 IMAD.IADD R53, R53, 0x1, -R2.reuse ;  /* 0x0000000135359824 */ /* 0x100fe200078e0a02 */
[----:B------:R-:W-:Y:S01]  /*5eb0*/  ISETP.GE.AND P1, PT, R8, RZ, PT ;  /* 0x000000ff0800720c */ /* 0x000fe20003f26270 */
[----:B------:R-:W-:Y:S01]  /*5ec0*/  @!P5 IMAD.MOV R55, RZ, RZ, -R55 ;  /* 0x000000ffff37d224 */ /* 0x000fe200078e0a37 */
[----:B------:R-:W-:Y:S01]  /*5ed0*/  ISETP.GT.AND P2, PT, R24, 0x3f, PT ;  /* 0x0000003f1800780c */ /* 0x000fe20003f44270 */
[--C-:B------:R-:W-:Y:S01]  /*5ee0*/  @!P3 IMAD.IADD R243, R243, 0x1, -R2.reuse ;  /* 0x00000001f3f3b824 */ /* 0x100fe200078e0a02 */
[----:B------:R-:W-:Y:S01]  /*5ef0*/  ISETP.NE.AND P3, PT, RZ, c[0x0][0x17c], PT ;  /* 0x00005f00ff007a0c */ /* 0x000fe20003f65270 */
[----:B------:R-:W-:Y:S01]  /*5f00*/  @!P4 IMAD.IADD R245, R245, 0x1, -R2 ;  /* 0x00000001f5f5c824 */ /* 0x000fe200078e0a02 */
[C---:B------:R-:W-:Y:S01]  /*5f10*/  ISETP.GE.AND P4, PT, R22.reuse, c[0x0][0x180], PT ;  /* 0x0000600016007a0c */ /* 0x040fe20003f86270 */
[----:B------:R-:W-:Y:S01]  /*5f20*/  IMAD R2, R22, c[0x0][0x18c], RZ ;  /* 0x0000630016027a24 */ /* 0x000fe200078e02ff */
[C---:B------:R-:W-:Y:S01]  /*5f30*/  SEL R51, R54.reuse, R51, !P3 ;  /* 0x0000003336337207 */ /* 0x040fe20005800000 */
[----:B------:R-:W-:Y:S01]  /*5f40*/  @!P6 IMAD.MOV R53, RZ, RZ, -R53 ;  /* 0x000000ffff35e224 */ /* 0x000fe200078e0a35 */
[C---:B------:R-:W-:Y:S01]  /*5f50*/  SEL R239, R54.reuse, R239, !P3 ;  /* 0x000000ef36ef7207 */ /* 0x040fe20005800000 */
[----:B------:R-:W-:Y:S01]  /*5f60*/  @!P0 IMAD.MOV R245, RZ, RZ, -R245 ;  /* 0x000000fffff58224 */ /* 0x000fe200078e0af5 */
[----:B------:R-:W-:Y:S01]  /*5f70*/  SEL R241, R54, R241, !P3 ;  /* 0x000000f136f17207 */ /* 0x000fe20005800000 */
[----:B------:R-:W-:Y:S01]  /*5f80*/  IMAD R51, R51, c[0x0][0x190], RZ ;  /* 0x0000640033337a24 */ /* 0x000fe200078e02ff */
[----:B------:R-:W-:Y:S01]  /*5f90*/  LEA R56, P0, R2, c[0x0][0x168], 0x2 ;  /* 0x00005a0002387a11 */ /* 0x000fe200078010ff */
[----:B------:R-:W-:Y:S01]  /*5fa0*/  @!P1 IMAD.MOV R243, RZ, RZ, -R243 ;  /* 0x000000fffff39224 */ /* 0x000fe200078e0af3 */
[C---:B------:R-:W-:Y:S01]  /*5fb0*/  SEL R145, R54.reuse, R145, !P3 ;  /* 0x0000009136917207 */ /* 0x040fe20005800000 */
[----:B------:R-:W-:Y:S01]  /*5fc0*/  IMAD R239, R239, c[0x0][0x190], RZ ;  /* 0x00006400efef7a24 */ /* 0x000fe200078e02ff */
[C---:B------:R-:W-:Y:S01]  /*5fd0*/  SEL R149, R54.reuse, R149, !P3 ;  /* 0x0000009536957207 */ /* 0x040fe20005800000 */
[----:B------:R-:W-:Y:S01]  /*5fe0*/  IMAD R241, R241, c[0x0][0x190], RZ ;  /* 0x00006400f1f17a24 */ /* 0x000fe200078e02ff */
[C---:B------:R-:W-:Y:S01]  /*5ff0*/  SEL R237, R54.reuse, R237, !P3 ;  /* 0x000000ed36ed7207 */ /* 0x040fe20005800000 */
[----:B------:R-:W-:Y:S01]  /*6000*/  IMAD R145, R145, c[0x0][0x190], RZ ;  /* 0x0000640091917a24 */ /* 0x000fe200078e02ff */
[C---:B------:R-:W-:Y:S01]  /*6010*/  SEL R64, R54.reuse, R63, !P3 ;  /* 0x0000003f36407207 */ /* 0x040fe20005800000 */
[----:B------:R-:W-:Y:S01]  /*6020*/  IMAD R149, R149, c[0x0][0x190], RZ ;  /* 0x0000640095957a24 */ /* 0x000fe200078e02ff */
[----:B------:R-:W-:Y:S01]  /*6030*/  SEL R52, R54, R53, !P3 ;  /* 0x0000003536347207 */ /* 0x000fe20005800000 */
[----:B------:R-:W-:Y:S01]  /*6040*/  IMAD R237, R237, c[0x0][0x190], RZ ;  /* 0x00006400eded7a24 */ /* 0x000fe200078e02ff */
[----:B------:R-:W-:Y:S01]  /*6050*/  LEA.HI.X.SX32 R2, R2, c[0x0][0x16c], 0x2, P0 ;  /* 0x00005b0002027a11 */ /* 0x000fe200000f16ff */
[----:B------:R-:W-:Y:S01]  /*6060*/  IMAD.MOV.U32 R0, RZ, RZ, c[0x0][0x180] ;  /* 0x00006000ff007624 */ /* 0x000fe200078e00ff */
[----:B------:R-:W-:Y:S01]  /*6070*/  SEL R49, R54, R49, !P3 ;  /* 0x0000003136317207 */ /* 0x000fe20005800000 */
[----:B------:R-:W-:Y:S01]  /*6080*/  IMAD R64, R64, c[0x0][0x190], RZ ;  /* 0x0000640040407a24 */ /* 0x000fe200078e02ff */
[----:B------:R-:W-:Y:S01]  /*6090*/  SEL R235, R54, R235, !P3 ;  /* 0x000000eb36eb7207 */ /* 0x000fe20005800000 */
[----:B------:R-:W-:Y:S01]  /*60a0*/  IMAD R52, R52, c[0x0][0x190], RZ ;  /* 0x0000640034347a24 */ /* 0x000fe200078e02ff */
        /* <DEDUP_REMOVED lines=234> */
[-C--:B------:R-:W-:Y:S01]  /*6f50*/  LEA R50, P0, R51, R56.reuse, 0x2 ;  /* 0x0000003833327211 */ /* 0x080fe200078010ff */
[----:B------:R-:W-:Y:S01]  /*6f60*/  IMAD R55, R55, c[0x0][0x190], RZ ;  /* 0x0000640037377a24 */ /* 0x000fe200078e02ff */
[----:B------:R-:W-:Y:S01]  /*6f70*/  SEL R54, R54, R243, !P3 ;  /* 0x000000f336367207 */ /* 0x000fe20005800000 */
[----:B------:R-:W-:Y:S01]  /*6f80*/  IMAD R53, R53, c[0x0][0x190], RZ ;  /* 0x0000640035357a24 */ /* 0x000fe200078e02ff */
[----:B------:R-:W-:-:S02]  /*6f90*/  LEA R244, P3, R239, R56, 0x2 ;  /* 0x00000038eff47211 */ /* 0x000fc400078610ff */
[----:B------:R-:W-:Y:S01]  /*6fa0*/  LEA R250, P1, R241, R56, 0x2 ;  /* 0x00000038f1fa7211 */ /* 0x000fe200078210ff */
[----:B------:R-:W-:Y:S01]  /*6fb0*/  IMAD R54, R54, c[0x0][0x190], RZ ;  /* 0x0000640036367a24 */ /* 0x000fe200078e02ff */
[----:B------:R-:W-:Y:S02]  /*6fc0*/  LEA.HI.X.SX32 R51, R51, R2, 0x2, P0 ;  /* 0x0000000233337211 */ /* 0x000fe400000f16ff */
[----:B------:R-:W-:Y:S02]  /*6fd0*/  LEA R144, P0, R145, R56, 0x2 ;  /* 0x0000003891907211 */ /* 0x000fe400078010ff */
[-C--:B------:R-:W-:Y:S02]  /*6fe0*/  LEA.HI.X.SX32 R245, R239, R2.reuse, 0x2, P3 ;  /* 0x00000002eff57211 */ /* 0x080fe400018f16ff */
[----:B------:R-:W-:Y:S02]  /*6ff0*/  LEA.HI.X.SX32 R251, R241, R2, 0x2, P1 ;  /* 0x00000002f1fb7211 */ /* 0x000fe400008f16ff */
[----:B------:R-:W-:-:S02]  /*7000*/  LEA R148, P3, R149, R56, 0x2 ;  /* 0x0000003895947211 */ /* 0x000fc400078610ff */
[----:B------:R-:W-:Y:S01]  /*7010*/  LEA R242, P1, R237, R56, 0x2 ;  /* 0x00000038edf27211 */ /* 0x000fe200078210ff */
[----:B------:R1:W-:Y:S01]  /*7020*/  STL.64 [R1+0x218], R250 ;  /* 0x000218fa01007387 */ /* 0x0003e20000100a00 */
[----:B------:R-:W-:Y:S02]  /*7030*/  LEA.HI.X.SX32 R145, R145, R2, 0x2, P0 ;  /* 0x0000000291917211 */ /* 0x000fe400000f16ff */
[----:B------:R-:W-:Y:S01]  /*7040*/  LEA R48, P0, R49, R56, 0x2 ;  /* 0x0000003831307211 */ /* 0x000fe200078010ff */
[----:B------:R-:W-:Y:S01]  /*7050*/  STL.64 [R1+0x20], R244 ;  /* 0x000020f401007387 */ /* 0x000fe20000100a00 */
[-C--:B------:R-:W-:Y:S02]  /*7060*/  LEA.HI.X.SX32 R149, R149, R2.reuse, 0x2, P3 ;  /* 0x0000000295957211 */ /* 0x080fe400018f16ff */
[----:B------:R-:W-:Y:S02]  /*7070*/  LEA.HI.X.SX32 R243, R237, R2, 0x2, P1 ;  /* 0x00000002edf37211 */ /* 0x000fe400008f16ff */
[----:B------:R-:W-:-:S02]  /*7080*/  LEA R46, P3, R47, R56, 0x2 ;  /* 0x000000382f2e7211 */ /* 0x000fc400078610ff */
[----:B------:R-:W-:Y:S01]  /*7090*/  LEA R240, P1, R235, R56, 0x2 ;  /* 0x00000038ebf07211 */ /* 0x000fe200078210ff */
[----:B------:R-:W-:Y:S01]  /*70a0*/  STL.64 [R1+0x120], R242 ;  /* 0x000120f201007387 */ /* 0x000fe20000100a00 */
[----:B------:R-:W-:Y:S01]  /*70b0*/  LEA.HI.X.SX32 R49, R49, R2, 0x2, P0 ;  /* 0x0000000231317211 */ /* 0x000fe200000f16ff */
[----:B-1----:R-:W-:Y:S01]  /*70c0*/  IMAD.MOV.U32 R250, RZ, RZ, c[0x0][0x188] ;  /* 0x00006200fffa7624 */ /* 0x002fe200078e00ff */
[----:B------:R-:W-:Y:S02]  /*70d0*/  LEA R238, P0, R233, R56, 0x2 ;  /* 0x00000038e9ee7211 */ /* 0x000fe400078010ff */
[-C--:B------:R-:W-:Y:S01]  /*70e0*/  LEA.HI.X.SX32 R47, R47, R2.reuse, 0x2, P3 ;  /* 0x000000022f2f7211 */ /* 0x080fe200018f16ff */
[C---:B------:R-:W-:Y:S01]  /*70f0*/  IMAD R86, R250.reuse, 0x13, RZ ;  /* 0x00000013fa567824 */ /* 0x040fe200078e02ff */
[----:B------:R-:W-:Y:S01]  /*7100*/  LEA.HI.X.SX32 R241, R235, R2, 0x2, P1 ;  /* 0x00000002ebf17211 */ /* 0x000fe200008f16ff */
[C---:B------:R-:W-:Y:S01]  /*7110*/  IMAD R158, R250.reuse, 0x54, RZ ;  /* 0x00000054fa9e7824 */ /* 0x040fe200078e02ff */
[-C--:B------:R-:W-:Y:S01]  /*7120*/  LEA R234, P3, R229, R56.reuse, 0x2 ;  /* 0x00000038e5ea7211 */ /* 0x080fe200078610ff */
[C---:B------:R-:W-:Y:S01]  /*7130*/  IMAD R88, R250.reuse, 0x15, RZ ;  /* 0x00000015fa587824 */ /* 0x040fe200078e02ff */
[----:B------:R-:W-:Y:S01]  /*7140*/  LEA R152, P1, R153, R56, 0x2 ;  /* 0x0000003899987211 */ /* 0x000fe200078210ff */
[----:B------:R-:W-:Y:S01]  /*7150*/  STL.64 [R1+0x28], R240 ;  /* 0x000028f001007387 */ /* 0x000fe20000100a00 */
[----:B------:R-:W-:Y:S01]  /*7160*/  LEA.HI.X.SX32 R239, R233, R2, 0x2, P0 ;  /* 0x00000002e9ef7211 */ /* 0x000fe200000f16ff */
[C---:B------:R-:W-:Y:S01]  /*7170*/  IMAD R102, R250.reuse, 0x58, RZ ;  /* 0x00000058fa667824 */ /* 0x040fe200078e02ff */
[----:B------:R-:W-:Y:S01]  /*7180*/  LEA R236, P0, R231, R56, 0x2 ;  /* 0x00000038e7ec7211 */ /* 0x000fe200078010ff */
[C---:B------:R-:W-:Y:S01]  /*7190*/  IMAD R94, R250.reuse, 0x1b, RZ ;  /* 0x0000001bfa5e7824 */ /* 0x040fe200078e02ff */
[-C--:B------:R-:W-:Y:S01]  /*71a0*/  LEA.HI.X.SX32 R235, R229, R2.reuse, 0x2, P3 ;  /* 0x00000002e5eb7211 */ /* 0x080fe200018f16ff */
[----:B------:R-:W-:Y:S01]  /*71b0*/  STL.64 [R1+0x128], R238 ;  /* 0x000128ee01007387 */ /* 0x000fe20000100a00 */
[----:B------:R-:W-:Y:S01]  /*71c0*/  LEA.HI.X.SX32 R153, R153, R2, 0x2, P1 ;  /* 0x0000000299997211 */ /* 0x000fe200008f16ff */
[C---:B------:R-:W-:Y:S01]  /*71d0*/  IMAD R96, R250.reuse, 0x1d, RZ ;  /* 0x0000001dfa607824 */ /* 0x040fe200078e02ff */
[-C--:B------:R-:W-:Y:S01]  /*71e0*/  LEA R232, P3, R227, R56.reuse, 0x2 ;  /* 0x00000038e3e87211 */ /* 0x080fe200078610ff */
[C---:B------:R-:W-:Y:S01]  /*71f0*/  IMAD R146, R250.reuse, 0x84, RZ ;  /* 0x00000084fa927824 */ /* 0x040fe200078e02ff */
[----:B------:R-:W-:Y:S01]  /*7200*/  LEA R44, P1, R45, R56, 0x2 ;  /* 0x000000382d2c7211 */ /* 0x000fe200078210ff */
[C---:B------:R-:W-:Y:S01]  /*7210*/  IMAD R126, R250.reuse, 0x8c, RZ ;  /* 0x0000008cfa7e7824 */ /* 0x040fe200078e02ff */
[----:B------:R-:W-:Y:S01]  /*7220*/  LEA.HI.X.SX32 R237, R231, R2, 0x2, P0 ;  /* 0x00000002e7ed7211 */ /* 0x000fe200000f16ff */
[C---:B------:R-:W-:Y:S01]  /*7230*/  IMAD R138, R250.reuse, 0x9c, RZ ;  /* 0x0000009cfa8a7824 */ /* 0x040fe200078e02ff */
[----:B------:R-:W-:Y:S01]  /*7240*/  LEA R156, P0, R157, R56, 0x2 ;  /* 0x000000389d9c7211 */ /* 0x000fe200078010ff */
[C---:B------:R-:W-:Y:S01]  /*7250*/  IMAD R251, R250.reuse, 0x2b, RZ ;  /* 0x0000002bfafb7824 */ /* 0x040fe200078e02ff */
[-C--:B------:R-:W-:Y:S01]  /*7260*/  LEA.HI.X.SX32 R233, R227, R2.reuse, 0x2, P3 ;  /* 0x00000002e3e97211 */ /* 0x080fe200018f16ff */
[----:B------:R-:W-:Y:S01]  /*7270*/  STL.64 [R1+0x30], R236 ;  /* 0x000030ec01007387 */ /* 0x000fe20000100a00 */
[----:B------:R-:W-:Y:S01]  /*7280*/  LEA.HI.X.SX32 R45, R45, R2, 0x2, P1 ;  /* 0x000000022d2d7211 */ /* 0x000fe200008f16ff */
[----:B------:R-:W-:Y:S01]  /*7290*/  IMAD R182, R250, 0xb4, RZ ;  /* 0x000000b4fab67824 */ /* 0x000fe200078e02ff */
[-C--:B------:R-:W-:Y:S01]  /*72a0*/  LEA R160, P3, R161, R56.reuse, 0x2 ;  /* 0x00000038a1a07211 */ /* 0x080fe200078610ff */
[----:B------:R-:W-:Y:S01]  /*72b0*/  STL.64 [R1+0x130], R234 ;  /* 0x000130ea01007387 */ /* 0x000fe20000100a00 */
[----:B------:R-:W-:-:S02]  /*72c0*/  LEA R230, P1, R225, R56, 0x2 ;  /* 0x00000038e1e67211 */ /* 0x000fc400078210ff */
[----:B------:R-:W-:Y:S01]  /*72d0*/  LEA.HI.X.SX32 R157, R157, R2, 0x2, P0 ;  /* 0x000000029d9d7211 */ /* 0x000fe200000f16ff */
[----:B------:R1:W-:Y:S01]  /*72e0*/  STL.64 [R1+0x38], R232 ;  /* 0x000038e801007387 */ /* 0x0003e20000100a00 */
[----:B------:R-:W-:Y:S02]  /*72f0*/  LEA R42, P0, R43, R56, 0x2 ;  /* 0x000000382b2a7211 */ /* 0x000fe400078010ff */
[-C--:B------:R-:W-:Y:S02]  /*7300*/  LEA.HI.X.SX32 R161, R161, R2.reuse, 0x2, P3 ;  /* 0x00000002a1a17211 */ /* 0x080fe400018f16ff */
[----:B------:R-:W-:Y:S02]  /*7310*/  LEA.HI.X.SX32 R231, R225, R2, 0x2, P1 ;  /* 0x00000002e1e77211 */ /* 0x000fe400008f16ff */
[-C--:B------:R-:W-:Y:S02]  /*7320*/  LEA R40, P3, R41, R56.reuse, 0x2 ;  /* 0x0000003829287211 */ /* 0x080fe400078610ff */
[----:B------:R-:W-:Y:S01]  /*7330*/  LEA R228, P1, R223, R56, 0x2 ;  /* 0x00000038dfe47211 */ /* 0x000fe200078210ff */
[----:B------:R-:W-:Y:S01]  /*7340*/  STL.64 [R1+0x138], R230 ;  /* 0x000138e601007387 */ /* 0x000fe20000100a00 */
[----:B------:R-:W-:Y:S01]  /*7350*/  LEA.HI.X.SX32 R43, R43, R2, 0x2, P0 ;  /* 0x000000022b2b7211 */ /* 0x000fe200000f16ff */
[C---:B-1----:R-:W-:Y:S01]  /*7360*/  IMAD R233, R250.reuse, 0x2d, RZ ;  /* 0x0000002dfae97824 */ /* 0x042fe200078e02ff */
[----:B------:R-:W-:Y:S01]  /*7370*/  LEA R226, P0, R221, R56, 0x2 ;  /* 0x00000038dde27211 */ /* 0x000fe200078010ff */
[----:B------:R-:W-:Y:S01]  /*7380*/  IMAD R232, R250, 0x2e, RZ ;  /* 0x0000002efae87824 */ /* 0x000fe200078e02ff */
[----:B------:R-:W-:-:S02]  /*7390*/  LEA.HI.X.SX32 R41, R41, R2, 0x2, P3 ;  /* 0x0000000229297211 */ /* 0x000fc400018f16ff */
[----:B------:R-:W-:Y:S02]  /*73a0*/  LEA.HI.X.SX32 R229, R223, R2, 0x2, P1 ;  /* 0x00000002dfe57211 */ /* 0x000fe400008f16ff */
[-C--:B------:R-:W-:Y:S02]  /*73b0*/  LEA R222, P3, R217, R56.reuse, 0x2 ;  /* 0x00000038d9de7211 */ /* 0x080fe400078610ff */
[----:B------:R-:W-:Y:S01]  /*73c0*/  LEA R164, P1, R165, R56, 0x2 ;  /* 0x00000038a5a47211 */ /* 0x000fe200078210ff */
[----:B------:R-:W-:Y:S01]  /*73d0*/  STL.64 [R1+0x40], R228 ;  /* 0x000040e401007387 */ /* 0x000fe20000100a00 */
[----:B------:R-:W-:Y:S02]  /*73e0*/  LEA.HI.X.SX32 R227, R221, R2, 0x2, P0 ;  /* 0x00000002dde37211 */ /* 0x000fe400000f16ff */
[----:B------:R-:W-:Y:S02]  /*73f0*/  LEA R224, P0, R219, R56, 0x2 ;  /* 0x00000038dbe07211 */ /* 0x000fe400078010ff */
[-C--:B------:R-:W-:Y:S01]  /*7400*/  LEA.HI.X.SX32 R223, R217, R2.reuse, 0x2, P3 ;  /* 0x00000002d9df7211 */ /* 0x080fe200018f16ff */
[----:B------:R-:W-:Y:S01]  /*7410*/  STL.64 [R1+0x140], R226 ;  /* 0x000140e201007387 */ /* 0x000fe20000100a00 */
[----:B------:R-:W-:-:S02]  /*7420*/  LEA.HI.X.SX32 R165, R165, R2, 0x2, P1 ;  /* 0x00000002a5a57211 */ /* 0x000fc400008f16ff */
[-C--:B------:R-:W-:Y:S02]  /*7430*/  LEA R220, P3, R215, R56.reuse, 0x2 ;  /* 0x00000038d7dc7211 */ /* 0x080fe400078610ff */
[----:B------:R-:W-:Y:S02]  /*7440*/  LEA R38, P1, R39, R56, 0x2 ;  /* 0x0000003827267211 */ /* 0x000fe400078210ff */
[----:B------:R-:W-:Y:S02]  /*7450*/  LEA.HI.X.SX32 R225, R219, R2, 0x2, P0 ;  /* 0x00000002dbe17211 */ /* 0x000fe400000f16ff */
[----:B------:R-:W-:Y:S02]  /*7460*/  LEA R168, P0, R169, R56, 0x2 ;  /* 0x00000038a9a87211 */ /* 0x000fe400078010ff */
[-C--:B------:R-:W-:Y:S01]  /*7470*/  LEA.HI.X.SX32 R221, R215, R2.reuse, 0x2, P3 ;  /* 0x00000002d7dd7211 */ /* 0x080fe200018f16ff */
[----:B------:R-:W-:Y:S01]  /*7480*/  STL.64 [R1+0x48], R224 ;  /* 0x000048e001007387 */ /* 0x000fe20000100a00 */
[----:B------:R-:W-:-:S02]  /*7490*/  LEA.HI.X.SX32 R39, R39, R2, 0x2, P1 ;  /* 0x0000000227277211 */ /* 0x000fc400008f16ff */
[-C--:B------:R-:W-:Y:S01]  /*74a0*/  LEA R172, P3, R173, R56.reuse, 0x2 ;  /* 0x00000038adac7211 */ /* 0x080fe200078610ff */
[----:B------:R-:W-:Y:S01]  /*74b0*/  STL.64 [R1+0x148], R222 ;  /* 0x000148de01007387 */ /* 0x000fe20000100a00 */
[----:B------:R-:W-:Y:S02]  /*74c0*/  LEA R218, P1, R213, R56, 0x2 ;  /* 0x00000038d5da7211 */ /* 0x000fe400078210ff */
[----:B------:R-:W-:Y:S01]  /*74d0*/  LEA.HI.X.SX32 R169, R169, R2, 0x2, P0 ;  /* 0x00000002a9a97211 */ /* 0x000fe200000f16ff */
[----:B------:R-:W-:Y:S01]  /*74e0*/  STL.64 [R1+0x50], R220 ;  /* 0x000050dc01007387 */ /* 0x000fe20000100a00 */
[----:B------:R-:W-:Y:S02]  /*74f0*/  LEA R36, P0, R37, R56, 0x2 ;  /* 0x0000003825247211 */ /* 0x000fe400078010ff */
[-C--:B------:R-:W-:Y:S02]  /*7500*/  LEA.HI.X.SX32 R173, R173, R2.reuse, 0x2, P3 ;  /* 0x00000002adad7211 */ /* 0x080fe400018f16ff */
[----:B------:R-:W-:-:S02]  /*7510*/  LEA.HI.X.SX32 R219, R213, R2, 0x2, P1 ;  /* 0x00000002d5db7211 */ /* 0x000fc400008f16ff */
[-C--:B------:R-:W-:Y:S02]  /*7520*/  LEA R34, P3, R35, R56.reuse, 0x2 ;  /* 0x0000003823227211 */ /* 0x080fe400078610ff */
[----:B------:R-:W-:Y:S01]  /*7530*/  LEA R216, P1, R211, R56, 0x2 ;  /* 0x00000038d3d87211 */ /* 0x000fe200078210ff */
[----:B------:R1:W-:Y:S01]  /*7540*/  STL.64 [R1+0x150], R218 ;  /* 0x000150da01007387 */ /* 0x0003e20000100a00 */
[----:B------:R-:W-:Y:S02]  /*7550*/  LEA.HI.X.SX32 R37, R37, R2, 0x2, P0 ;  /* 0x0000000225257211 */ /* 0x000fe400000f16ff */
[----:B------:R-:W-:Y:S02]  /*7560*/  LEA R214, P0, R209, R56, 0x2 ;  /* 0x00000038d1d67211 */ /* 0x000fe400078010ff */
[-C--:B------:R-:W-:Y:S02]  /*7570*/  LEA.HI.X.SX32 R35, R35, R2.reuse, 0x2, P3 ;  /* 0x0000000223237211 */ /* 0x080fe400018f16ff */
[----:B------:R-:W-:-:S02]  /*7580*/  LEA.HI.X.SX32 R217, R211, R2, 0x2, P1 ;  /* 0x00000002d3d97211 */ /* 0x000fc400008f16ff */
[-C--:B------:R-:W-:Y:S02]  /*7590*/  LEA R210, P3, R205, R56.reuse, 0x2 ;  /* 0x00000038cdd27211 */ /* 0x080fe400078610ff */
[----:B------:R-:W-:Y:S01]  /*75a0*/  LEA R176, P1, R177, R56, 0x2 ;  /* 0x00000038b1b07211 */ /* 0x000fe200078210ff */
[----:B------:R2:W-:Y:S01]  /*75b0*/  STL.64 [R1+0x58], R216 ;  /* 0x000058d801007387 */ /* 0x0005e20000100a00 */
[----:B------:R-:W-:Y:S01]  /*75c0*/  LEA.HI.X.SX32 R215, R209, R2, 0x2, P0 ;  /* 0x00000002d1d77211 */ /* 0x000fe200000f16ff */
[----:B-1----:R-:W-:Y:S01]  /*75d0*/  IMAD R218, R250, 0x50, RZ ;  /* 0x00000050fada7824 */ /* 0x002fe200078e02ff */
[----:B------:R-:W-:Y:S02]  /*75e0*/  LEA R212, P0, R207, R56, 0x2 ;  /* 0x00000038cfd47211 */ /* 0x000fe400078010ff */
[-C--:B------:R-:W-:Y:S01]  /*75f0*/  LEA.HI.X.SX32 R211, R205, R2.reuse, 0x2, P3 ;  /* 0x00000002cdd37211 */ /* 0x080fe200018f16ff */
[----:B------:R1:W-:Y:S01]  /*7600*/  STL.64 [R1+0x158], R214 ;  /* 0x000158d601007387 */ /* 0x0003e20000100a00 */
[----:B------:R-:W-:-:S02]  /*7610*/  LEA.HI.X.SX32 R177, R177, R2, 0x2, P1 ;  /* 0x00000002b1b17211 */ /* 0x000fc400008f16ff */
[-C--:B------:R-:W-:Y:S02]  /*7620*/  LEA R208, P3, R203, R56.reuse, 0x2 ;  /* 0x00000038cbd07211 */ /* 0x080fe400078610ff */
[----:B------:R-:W-:Y:S01]  /*7630*/  LEA R32, P1, R33, R56, 0x2 ;  /* 0x0000003821207211 */ /* 0x000fe200078210ff */
[C---:B--2---:R-:W-:Y:S01]  /*7640*/  IMAD R216, R250.reuse, 0x60, RZ ;  /* 0x00000060fad87824 */ /* 0x044fe200078e02ff */
[----:B------:R-:W-:Y:S02]  /*7650*/  LEA.HI.X.SX32 R213, R207, R2, 0x2, P0 ;  /* 0x00000002cfd57211 */ /* 0x000fe400000f16ff */
[----:B------:R-:W-:Y:S02]  /*7660*/  LEA R180, P0, R181, R56, 0x2 ;  /* 0x00000038b5b47211 */ /* 0x000fe400078010ff */
[-C--:B------:R-:W-:Y:S01]  /*7670*/  LEA.HI.X.SX32 R209, R203, R2.reuse, 0x2, P3 ;  /* 0x00000002cbd17211 */ /* 0x080fe200018f16ff */
[----:B------:R-:W-:Y:S01]  /*7680*/  STL.64 [R1+0x60], R212 ;  /* 0x000060d401007387 */ /* 0x000fe20000100a00 */
[----:B------:R-:W-:Y:S01]  /*7690*/  LEA.HI.X.SX32 R33, R33, R2, 0x2, P1 ;  /* 0x0000000221217211 */ /* 0x000fe200008f16ff */
[----:B-1----:R-:W-:Y:S01]  /*76a0*/  IMAD R214, R250, 0x70, RZ ;  /* 0x00000070fad67824 */ /* 0x002fe200078e02ff */
[-C--:B------:R-:W-:Y:S01]  /*76b0*/  LEA R184, P3, R185, R56.reuse, 0x2 ;  /* 0x00000038b9b87211 */ /* 0x080fe200078610ff */
[----:B------:R-:W-:Y:S01]  /*76c0*/  STL.64 [R1+0x160], R210 ;  /* 0x000160d201007387 */ /* 0x000fe20000100a00 */
[----:B------:R-:W-:-:S02]  /*76d0*/  LEA R206, P1, R201, R56, 0x2 ;  /* 0x00000038c9ce7211 */ /* 0x000fc400078210ff */
[----:B------:R-:W-:Y:S01]  /*76e0*/  LEA.HI.X.SX32 R181, R181, R2, 0x2, P0 ;  /* 0x00000002b5b57211 */ /* 0x000fe200000f16ff */
[----:B------:R-:W-:Y:S01]  /*76f0*/  STL.64 [R1+0x68], R208 ;  /* 0x000068d001007387 */ /* 0x000fe20000100a00 */
[----:B------:R-:W-:Y:S02]  /*7700*/  LEA R30, P0, R31, R56, 0x2 ;  /* 0x000000381f1e7211 */ /* 0x000fe400078010ff */
[-C--:B------:R-:W-:Y:S02]  /*7710*/  LEA.HI.X.SX32 R185, R185, R2.reuse, 0x2, P3 ;  /* 0x00000002b9b97211 */ /* 0x080fe400018f16ff */
[----:B------:R-:W-:Y:S02]  /*7720*/  LEA.HI.X.SX32 R207, R201, R2, 0x2, P1 ;  /* 0x00000002c9cf7211 */ /* 0x000fe400008f16ff */
[-C--:B------:R-:W-:Y:S02]  /*7730*/  LEA R28, P3, R29, R56.reuse, 0x2 ;  /* 0x000000381d1c7211 */ /* 0x080fe400078610ff */
[----:B------:R-:W-:Y:S01]  /*7740*/  LEA R204, P1, R199, R56, 0x2 ;  /* 0x00000038c7cc7211 */ /* 0x000fe200078210ff */
[----:B------:R1:W-:Y:S01]  /*7750*/  STL.64 [R1+0x168], R206 ;  /* 0x000168ce01007387 */ /* 0x0003e20000100a00 */
[----:B------:R-:W-:-:S02]  /*7760*/  LEA.HI.X.SX32 R31, R31, R2, 0x2, P0 ;  /* 0x000000021f1f7211 */ /* 0x000fc400000f16ff */
[----:B------:R-:W-:Y:S02]  /*7770*/  LEA R202, P0, R197, R56, 0x2 ;  /* 0x00000038c5ca7211 */ /* 0x000fe400078010ff */
[-C--:B------:R-:W-:Y:S02]  /*7780*/  LEA.HI.X.SX32 R29, R29, R2.reuse, 0x2, P3 ;  /* 0x000000021d1d7211 */ /* 0x080fe400018f16ff */
[----:B------:R-:W-:Y:S02]  /*7790*/  LEA.HI.X.SX32 R205, R199, R2, 0x2, P1 ;  /* 0x00000002c7cd7211 */ /* 0x000fe400008f16ff */
[-C--:B------:R-:W-:Y:S02]  /*77a0*/  LEA R198, P3, R193, R56.reuse, 0x2 ;  /* 0x00000038c1c67211 */ /* 0x080fe400078610ff */
[----:B------:R-:W-:Y:S01]  /*77b0*/  LEA R188, P1, R189, R56, 0x2 ;  /* 0x00000038bdbc7211 */ /* 0x000fe200078210ff */
[----:B------:R-:W-:Y:S01]  /*77c0*/  STL.64 [R1+0x70], R204 ;  /* 0x000070cc01007387 */ /* 0x000fe20000100a00 */
[----:B------:R-:W-:Y:S01]  /*77d0*/  LEA.HI.X.SX32 R203, R197, R2, 0x2, P0 ;  /* 0x00000002c5cb7211 */ /* 0x000fe200000f16ff */
[----:B-1----:R-:W-:Y:S01]  /*77e0*/  IMAD R206, R250, 0x90, RZ ;  /* 0x00000090face7824 */ /* 0x002fe200078e02ff */
[----:B------:R-:W-:-:S02]  /*77f0*/  LEA R200, P0, R195, R56, 0x2 ;  /* 0x00000038c3c87211 */ /* 0x000fc400078010ff */
[-C--:B------:R-:W-:Y:S01]  /*7800*/  LEA.HI.X.SX32 R199, R193, R2.reuse, 0x2, P3 ;  /* 0x00000002c1c77211 */ /* 0x080fe200018f16ff */
[----:B------:R1:W-:Y:S01]  /*7810*/  STL.64 [R1+0x170], R202 ;  /* 0x000170ca01007387 */ /* 0x0003e20000100a00 */
[----:B------:R-:W-:Y:S02]  /*7820*/  LEA.HI.X.SX32 R189, R189, R2, 0x2, P1 ;  /* 0x00000002bdbd7211 */ /* 0x000fe400008f16ff */
[-C--:B------:R-:W-:Y:S02]  /*7830*/  LEA R196, P3, R187, R56.reuse, 0x2 ;  /* 0x00000038bbc47211 */ /* 0x080fe400078610ff */
[----:B------:R-:W-:Y:S02]  /*7840*/  LEA R26, P1, R27, R56, 0x2 ;  /* 0x000000381b1a7211 */ /* 0x000fe400078210ff */
[-C--:B------:R-:W-:Y:S02]  /*7850*/  LEA.HI.X.SX32 R201, R195, R2.reuse, 0x2, P0 ;  /* 0x00000002c3c97211 */ /* 0x080fe400000f16ff */
[----:B------:R-:W-:-:S02]  /*7860*/  LEA.HI.X.SX32 R197, R187, R2, 0x2, P3 ;  /* 0x00000002bbc57211 */ /* 0x000fc400018f16ff */
[----:B------:R-:W-:Y:S01]  /*7870*/  LEA R192, P0, R191, R56, 0x2 ;  /* 0x00000038bfc07211 */ /* 0x000fe200078010ff */
[----:B------:R-:W-:Y:S01]  /*7880*/  STL.64 [R1+0x78], R200 ;  /* 0x000078c801007387 */ /* 0x000fe20000100a00 */
[----:B------:R-:W-:Y:S01]  /*7890*/  LEA.HI.X.SX32 R27, R27, R2, 0x2, P1 ;  /* 0x000000021b1b7211 */ /* 0x000fe200008f16ff */
[----:B-1----:R-:W-:Y:S01]  /*78a0*/  IMAD R202, R250, 0xa0, RZ ;  /* 0x000000a0faca7824 */ /* 0x002fe200078e02ff */
[----:B------:R-:W-:Y:S01]  /*78b0*/  LEA R194, P1, R183, R56, 0x2 ;  /* 0x00000038b7c27211 */ /* 0x000fe200078210ff */
[----:B------:R1:W-:Y:S01]  /*78c0*/  STL.64 [R1+0x178], R198 ;  /* 0x000178c601007387 */ /* 0x0003e20000100a00 */
[----:B------:R-:W-:Y:S02]  /*78d0*/  LEA.HI.X.SX32 R193, R191, R2, 0x2, P0 ;  /* 0x00000002bfc17211 */ /* 0x000fe400000f16ff */
[----:B------:R-:W-:Y:S01]  /*78e0*/  IADD3 R4, R0, -0x40, RZ ;  /* 0xffffffc000047810 */ /* 0x000fe20007ffe0ff */
[----:B------:R2:W-:Y:S01]  /*78f0*/  STL.64 [R1+0x80], R196 ;  /* 0x000080c401007387 */ /* 0x0005e20000100a00 */
[----:B------:R-:W-:-:S02]  /*7900*/  LEA R24, P0, R25, R56, 0x2 ;  /* 0x0000003819187211 */ /* 0x000fc400078010ff */
[----:B------:R-:W-:Y:S01]  /*7910*/  LEA.HI.X.SX32 R195, R183, R2, 0x2, P1 ;  /* 0x00000002b7c37211 */ /* 0x000fe200008f16ff */
[----:B------:R-:W-:Y:S01]  /*7920*/  IMAD R183, R250, 0xa4, RZ ;  /* 0x000000a4fab77824 */ /* 0x000fe200078e02ff */
[----:B------:R-:W-:Y:S02]  /*7930*/  LEA R190, P1, R175, R56, 0x2 ;  /* 0x00000038afbe7211 */ /* 0x000fe400078210ff */
[----:B------:R-:W-:Y:S01]  /*7940*/  ISETP.GE.AND P5, PT, R22, R4, PT ;  /* 0x000000041600720c */ /* 0x000fe20003fa6270 */
[----:B------:R3:W-:Y:S01]  /*7950*/  STL.64 [R1+0x180], R194 ;  /* 0x000180c201007387 */ /* 0x0007e20000100a00 */
[----:B------:R-:W-:Y:S01]  /*7960*/  LEA.HI.X.SX32 R25, R25, R2, 0x2, P0 ;  /* 0x0000000219197211 */ /* 0x000fe200000f16ff */
[C---:B-1----:R-:W-:Y:S01]  /*7970*/  IMAD R199, R250.reuse, 0x2a, RZ ;  /* 0x0000002afac77824 */ /* 0x042fe200078e02ff */
[-C--:B------:R-:W-:Y:S01]  /*7980*/  LEA R186, P0, R171, R56.reuse, 0x2 ;  /* 0x00000038abba7211 */ /* 0x080fe200078010ff */
[----:B------:R-:W-:Y:S01]  /*7990*/  IMAD R198, R250, 0xb0, RZ ;  /* 0x000000b0fac67824 */ /* 0x000fe200078e02ff */
[----:B--2---:R-:W-:-:S02]  /*79a0*/  LEA R196, P3, R179, R56, 0x2 ;  /* 0x00000038b3c47211 */ /* 0x004fc400078610ff */
[-C--:B------:R-:W-:Y:S02]  /*79b0*/  LEA.HI.X.SX32 R191, R175, R2.reuse, 0x2, P1 ;  /* 0x00000002afbf7211 */ /* 0x080fe400008f16ff */
[----:B------:R-:W-:Y:S02]  /*79c0*/  LEA.HI.X.SX32 R197, R179, R2, 0x2, P3 ;  /* 0x00000002b3c57211 */ /* 0x000fe400018f16ff */
[-C--:B------:R-:W-:Y:S01]  /*79d0*/  LEA R22, P3, R23, R56.reuse, 0x2 ;  /* 0x0000003817167211 */ /* 0x080fe200078610ff */
[----:B------:R1:W-:Y:S01]  /*79e0*/  STL.64 [R1+0x88], R190 ;  /* 0x000088be01007387 */ /* 0x0003e20000100a00 */
[----:B------:R-:W-:Y:S01]  /*79f0*/  LEA R200, P1, R167, R56, 0x2 ;  /* 0x00000038a7c87211 */ /* 0x000fe200078210ff */
[C---:B---3--:R-:W-:Y:S01]  /*7a00*/  IMAD R195, R250.reuse, 0x29, RZ ;  /* 0x00000029fac37824 */ /* 0x048fe200078e02ff */
[-C--:B------:R-:W-:Y:S01]  /*7a10*/  LEA.HI.X.SX32 R187, R171, R2.reuse, 0x2, P0 ;  /* 0x00000002abbb7211 */ /* 0x080fe200000f16ff */
[----:B------:R-:W-:Y:S01]  /*7a20*/  IMAD R194, R250, 0xc0, RZ ;  /* 0x000000c0fac27824 */ /* 0x000fe200078e02ff */
[----:B------:R-:W-:-:S02]  /*7a30*/  LEA.HI.X.SX32 R23, R23, R2, 0x2, P3 ;  /* 0x0000000217177211 */ /* 0x000fc400018f16ff */
[-C--:B------:R-:W-:Y:S01]  /*7a40*/  LEA R178, P0, R163, R56.reuse, 0x2 ;  /* 0x00000038a3b27211 */ /* 0x080fe200078010ff */
[----:B------:R2:W-:Y:S01]  /*7a50*/  STL.64 [R1+0x188], R186 ;  /* 0x000188ba01007387 */ /* 0x0005e20000100a00 */
[----:B------:R-:W-:Y:S02]  /*7a60*/  LEA R174, P3, R159, R56, 0x2 ;  /* 0x000000389fae7211 */ /* 0x000fe400078610ff */
[----:B------:R-:W-:Y:S01]  /*7a70*/  LEA.HI.X.SX32 R201, R167, R2, 0x2, P1 ;  /* 0x00000002a7c97211 */ /* 0x000fe200008f16ff */
[C---:B-1----:R-:W-:Y:S01]  /*7a80*/  IMAD R191, R250.reuse, 0xa8, RZ ;  /* 0x000000a8fabf7824 */ /* 0x042fe200078e02ff */
[----:B------:R-:W-:Y:S01]  /*7a90*/  LEA R20, P1, R21, R56, 0x2 ;  /* 0x0000003815147211 */ /* 0x000fe200078210ff */
[----:B------:R-:W-:Y:S01]  /*7aa0*/  IMAD R190, R250, 0xd0, RZ ;  /* 0x000000d0fabe7824 */ /* 0x000fe200078e02ff */
[-C--:B------:R-:W-:Y:S02]  /*7ab0*/  LEA.HI.X.SX32 R179, R163, R2.reuse, 0x2, P0 ;  /* 0x00000002a3b37211 */ /* 0x080fe400000f16ff */
[----:B------:R-:W-:-:S02]  /*7ac0*/  LEA.HI.X.SX32 R175, R159, R2, 0x2, P3 ;  /* 0x000000029faf7211 */ /* 0x000fc400018f16ff */
[-C--:B------:R-:W-:Y:S01]  /*7ad0*/  LEA R204, P0, R155, R56.reuse, 0x2 ;  /* 0x000000389bcc7211 */ /* 0x080fe200078010ff */
[----:B------:R1:W-:Y:S01]  /*7ae0*/  STL.64 [R1+0x90], R178 ;  /* 0x000090b201007387 */ /* 0x0003e20000100a00 */
[----:B------:R-:W-:Y:S01]  /*7af0*/  LEA R166, P3, R151, R56, 0x2 ;  /* 0x0000003897a67211 */ /* 0x000fe200078610ff */
[C---:B--2---:R-:W-:Y:S01]  /*7b00*/  IMAD R186, R250.reuse, 0x27, RZ ;  /* 0x00000027faba7824 */ /* 0x044fe200078e02ff */
[----:B------:R-:W-:Y:S01]  /*7b10*/  LEA.HI.X.SX32 R21, R21, R2, 0x2, P1 ;  /* 0x0000000215157211 */ /* 0x000fe200008f16ff */
[----:B------:R-:W-:Y:S01]  /*7b20*/  STL.64 [R1+0x190], R174 ;  /* 0x000190ae01007387 */ /* 0x000fe20000100a00 */
[----:B------:R-:W-:Y:S01]  /*7b30*/  LEA R162, P1, R147, R56, 0x2 ;  /* 0x0000003893a27211 */ /* 0x000fe200078210ff */
[----:B------:R-:W-:Y:S01]  /*7b40*/  IMAD R187, R250, 0x2f, RZ ;  /* 0x0000002ffabb7824 */ /* 0x000fe200078e02ff */
[-C--:B------:R-:W-:Y:S02]  /*7b50*/  LEA.HI.X.SX32 R205, R155, R2.reuse, 0x2, P0 ;  /* 0x000000029bcd7211 */ /* 0x080fe400000f16ff */
[----:B------:R-:W-:-:S02]  /*7b60*/  LEA.HI.X.SX32 R167, R151, R2, 0x2, P3 ;  /* 0x0000000297a77211 */ /* 0x000fc400018f16ff */
[-C--:B------:R-:W-:Y:S01]  /*7b70*/  LEA R18, P0, R19, R56.reuse, 0x2 ;  /* 0x0000003813127211 */ /* 0x080fe200078010ff */
[C---:B-1----:R-:W-:Y:S01]  /*7b80*/  IMAD R179, R250.reuse, 0x26, RZ ;  /* 0x00000026fab37824 */ /* 0x042fe200078e02ff */
[----:B------:R-:W-:Y:S01]  /*7b90*/  LEA R208, P3, R143, R56, 0x2 ;  /* 0x000000388fd07211 */ /* 0x000fe200078610ff */
[----:B------:R-:W-:Y:S01]  /*7ba0*/  STL.64 [R1+0x98], R166 ;  /* 0x000098a601007387 */ /* 0x000fe20000100a00 */
[----:B------:R-:W-:Y:S01]  /*7bb0*/  LEA.HI.X.SX32 R163, R147, R2, 0x2, P1 ;  /* 0x0000000293a37211 */ /* 0x000fe200008f16ff */
[----:B------:R-:W-:Y:S01]  /*7bc0*/  IMAD R178, R250, 0xb8, RZ ;  /* 0x000000b8fab27824 */ /* 0x000fe200078e02ff */
[----:B------:R-:W-:Y:S02]  /*7bd0*/  LEA R154, P1, R141, R56, 0x2 ;  /* 0x000000388d9a7211 */ /* 0x000fe400078210ff */
[-C--:B------:R-:W-:Y:S01]  /*7be0*/  LEA.HI.X.SX32 R19, R19, R2.reuse, 0x2, P0 ;  /* 0x0000000213137211 */ /* 0x080fe200000f16ff */
[----:B------:R1:W-:Y:S01]  /*7bf0*/  STL.64 [R1+0x198], R162 ;  /* 0x000198a201007387 */ /* 0x0003e20000100a00 */
[----:B------:R-:W-:-:S02]  /*7c00*/  LEA.HI.X.SX32 R209, R143, R2, 0x2, P3 ;  /* 0x000000028fd17211 */ /* 0x000fc400018f16ff */
[-C--:B------:R-:W-:Y:S02]  /*7c10*/  LEA R150, P0, R139, R56.reuse, 0x2 ;  /* 0x000000388b967211 */ /* 0x080fe400078010ff */
[----:B------:R-:W-:Y:S02]  /*7c20*/  LEA R16, P3, R17, R56, 0x2 ;  /* 0x0000003811107211 */ /* 0x000fe400078610ff */
[----:B------:R-:W-:Y:S02]  /*7c30*/  LEA.HI.X.SX32 R155, R141, R2, 0x2, P1 ;  /* 0x000000028d9b7211 */ /* 0x000fe400008f16ff */
[----:B------:R-:W-:Y:S02]  /*7c40*/  LEA R212, P1, R137, R56, 0x2 ;  /* 0x0000003889d47211 */ /* 0x000fe400078210ff */
[-C--:B------:R-:W-:Y:S01]  /*7c50*/  LEA.HI.X.SX32 R151, R139, R2.reuse, 0x2, P0 ;  /* 0x000000028b977211 */ /* 0x080fe200000f16ff */
[----:B------:R2:W-:Y:S01]  /*7c60*/  STL.64 [R1+0xa0], R154 ;  /* 0x0000a09a01007387 */ /* 0x0005e20000100a00 */
[----:B------:R-:W-:Y:S01]  /*7c70*/  LEA.HI.X.SX32 R17, R17, R2, 0x2, P3 ;  /* 0x0000000211117211 */ /* 0x000fe200018f16ff */
[C---:B-1----:R-:W-:Y:S01]  /*7c80*/  IMAD R162, R250.reuse, 0x44, RZ ;  /* 0x00000044faa27824 */ /* 0x042fe200078e02ff */
[-C--:B------:R-:W-:Y:S01]  /*7c90*/  LEA R142, P0, R135, R56.reuse, 0x2 ;  /* 0x00000038878e7211 */ /* 0x080fe200078010ff */
[----:B------:R1:W-:Y:S01]  /*7ca0*/  STL.64 [R1+0x1a0], R150 ;  /* 0x0001a09601007387 */ /* 0x0003e20000100a00 */
[----:B------:R-:W-:Y:S01]  /*7cb0*/  LEA R140, P3, R133, R56, 0x2 ;  /* 0x00000038858c7211 */ /* 0x000fe200078610ff */
[----:B------:R-:W-:Y:S01]  /*7cc0*/  IMAD R139, R250, 0x25, RZ ;  /* 0x00000025fa8b7824 */ /* 0x000fe200078e02ff */
[----:B------:R-:W-:-:S02]  /*7cd0*/  LEA.HI.X.SX32 R213, R137, R2, 0x2, P1 ;  /* 0x0000000289d57211 */ /* 0x000fc400008f16ff */
[----:B------:R-:W-:Y:S02]  /*7ce0*/  LEA R14, P1, R15, R56, 0x2 ;  /* 0x000000380f0e7211 */ /* 0x000fe400078210ff */
[-C--:B------:R-:W-:Y:S01]  /*7cf0*/  LEA.HI.X.SX32 R143, R135, R2.reuse, 0x2, P0 ;  /* 0x00000002878f7211 */ /* 0x080fe200000f16ff */
[C---:B--2---:R-:W-:Y:S01]  /*7d00*/  IMAD R154, R250.reuse, 0x64, RZ ;  /* 0x00000064fa9a7824 */ /* 0x044fe200078e02ff */
[----:B------:R-:W-:Y:S02]  /*7d10*/  LEA.HI.X.SX32 R141, R133, R2, 0x2, P3 ;  /* 0x00000002858d7211 */ /* 0x000fe400018f16ff */
[-C--:B------:R-:W-:Y:S01]  /*7d20*/  LEA R222, P0, R131, R56.reuse, 0x2 ;  /* 0x0000003883de7211 */ /* 0x080fe200078010ff */
[----:B------:R2:W-:Y:S01]  /*7d30*/  STL.64 [R1+0xa8], R142 ;  /* 0x0000a88e01007387 */ /* 0x0005e20000100a00 */
[----:B------:R-:W-:Y:S01]  /*7d40*/  LEA R136, P3, R129, R56, 0x2 ;  /* 0x0000003881887211 */ /* 0x000fe200078610ff */
[----:B-1----:R-:W-:Y:S01]  /*7d50*/  IMAD R150, R250, 0x74, RZ ;  /* 0x00000074fa967824 */ /* 0x002fe200078e02ff */
[----:B------:R-:W-:Y:S01]  /*7d60*/  LEA.HI.X.SX32 R15, R15, R2, 0x2, P1 ;  /* 0x000000020f0f7211 */ /* 0x000fe200008f16ff */
[----:B------:R-:W-:Y:S01]  /*7d70*/  STL.64 [R1+0x1a8], R140 ;  /* 0x0001a88c01007387 */ /* 0x000fe20000100a00 */
[----:B------:R-:W-:-:S02]  /*7d80*/  LEA R134, P1, R127, R56, 0x2 ;  /* 0x000000387f867211 */ /* 0x000fc400078210ff */
[-C--:B------:R-:W-:Y:S02]  /*7d90*/  LEA.HI.X.SX32 R223, R131, R2.reuse, 0x2, P0 ;  /* 0x0000000283df7211 */ /* 0x080fe400000f16ff */
[----:B------:R-:W-:Y:S02]  /*7da0*/  LEA.HI.X.SX32 R137, R129, R2, 0x2, P3 ;  /* 0x0000000281897211 */ /* 0x000fe400018f16ff */
[-C--:B------:R-:W-:Y:S01]  /*7db0*/  LEA R12, P0, R13, R56.reuse, 0x2 ;  /* 0x000000380d0c7211 */ /* 0x080fe200078010ff */
[C---:B--2---:R-:W-:Y:S01]  /*7dc0*/  IMAD R142, R250.reuse, 0x94, RZ ;  /* 0x00000094fa8e7824 */ /* 0x044fe200078e02ff */
[----:B------:R-:W-:Y:S01]  /*7dd0*/  LEA R226, P3, R125, R56, 0x2 ;  /* 0x000000387de27211 */ /* 0x000fe200078610ff */
[----:B------:R-:W-:Y:S01]  /*7de0*/  STL.64 [R1+0xb0], R136 ;  /* 0x0000b08801007387 */ /* 0x000fe20000100a00 */
[----:B------:R-:W-:Y:S01]  /*7df0*/  LEA.HI.X.SX32 R135, R127, R2, 0x2, P1 ;  /* 0x000000027f877211 */ /* 0x000fe200008f16ff */
[----:B------:R-:W-:Y:S01]  /*7e00*/  IMAD R127, R250, 0x21, RZ ;  /* 0x00000021fa7f7824 */ /* 0x000fe200078e02ff */
[----:B------:R-:W-:-:S02]  /*7e10*/  LEA R130, P1, R123, R56, 0x2 ;  /* 0x000000387b827211 */ /* 0x000fc400078210ff */
[-C--:B------:R-:W-:Y:S01]  /*7e20*/  LEA.HI.X.SX32 R13, R13, R2.reuse, 0x2, P0 ;  /* 0x000000020d0d7211 */ /* 0x080fe200000f16ff */
[----:B------:R1:W-:Y:S01]  /*7e30*/  STL.64 [R1+0x1b0], R134 ;  /* 0x0001b08601007387 */ /* 0x0003e20000100a00 */
[----:B------:R-:W-:Y:S02]  /*7e40*/  LEA.HI.X.SX32 R227, R125, R2, 0x2, P3 ;  /* 0x000000027de37211 */ /* 0x000fe400018f16ff */
[-C--:B------:R-:W-:Y:S02]  /*7e50*/  LEA R128, P0, R121, R56.reuse, 0x2 ;  /* 0x0000003879807211 */ /* 0x080fe400078010ff */
[----:B------:R-:W-:Y:S02]  /*7e60*/  LEA R10, P3, R11, R56, 0x2 ;  /* 0x000000380b0a7211 */ /* 0x000fe400078610ff */
[----:B------:R-:W-:Y:S02]  /*7e70*/  LEA.HI.X.SX32 R131, R123, R2, 0x2, P1 ;  /* 0x000000027b837211 */ /* 0x000fe400008f16ff */
[----:B------:R-:W-:-:S02]  /*7e80*/  LEA R230, P1, R119, R56, 0x2 ;  /* 0x0000003877e67211 */ /* 0x000fc400078210ff */
[-C--:B------:R-:W-:Y:S01]  /*7e90*/  LEA.HI.X.SX32 R129, R121, R2.reuse, 0x2, P0 ;  /* 0x0000000279817211 */ /* 0x080fe200000f16ff */
[----:B------:R2:W-:Y:S01]  /*7ea0*/  STL.64 [R1+0xb8], R130 ;  /* 0x0000b88201007387 */ /* 0x0005e20000100a00 */
[----:B------:R-:W-:Y:S01]  /*7eb0*/  LEA.HI.X.SX32 R11, R11, R2, 0x2, P3 ;  /* 0x000000020b0b7211 */ /* 0x000fe200018f16ff */
[C---:B-1----:R-:W-:Y:S01]  /*7ec0*/  IMAD R134, R250.reuse, 0x23, RZ ;  /* 0x00000023fa867824 */ /* 0x042fe200078e02ff */
[-C--:B------:R-:W-:Y:S01]  /*7ed0*/  LEA R124, P0, R117, R56.reuse, 0x2 ;  /* 0x00000038757c7211 */ /* 0x080fe200078010ff */
[----:B------:R-:W-:Y:S01]  /*7ee0*/  STL.64 [R1+0x1b8], R128 ;  /* 0x0001b88001007387 */ /* 0x000fe20000100a00 */
[----:B------:R-:W-:Y:S01]  /*7ef0*/  LEA R122, P3, R115, R56, 0x2 ;  /* 0x00000038737a7211 */ /* 0x000fe200078610ff */
[----:B------:R-:W-:Y:S01]  /*7f00*/  IMAD R135, R250, 0x98, RZ ;  /* 0x00000098fa877824 */ /* 0x000fe200078e02ff */
[----:B------:R-:W-:Y:S02]  /*7f10*/  LEA.HI.X.SX32 R231, R119, R2, 0x2, P1 ;  /* 0x0000000277e77211 */ /* 0x000fe400008f16ff */
[----:B------:R-:W-:-:S02]  /*7f20*/  SEL R6, RZ, 0x4, !P2 ;  /* 0x00000004ff067807 */ /* 0x000fc40005000000 */
[----:B------:R-:W-:Y:S01]  /*7f30*/  LEA R8, P1, R9, R56, 0x2 ;  /* 0x0000003809087211 */ /* 0x000fe200078210ff */
[C---:B--2---:R-:W-:Y:S01]  /*7f40*/  IMAD R131, R250.reuse, 0x22, RZ ;  /* 0x00000022fa837824 */ /* 0x044fe200078e02ff */
[-C--:B------:R-:W-:Y:S01]  /*7f50*/  LEA.HI.X.SX32 R125, R117, R2.reuse, 0x2, P0 ;  /* 0x00000002757d7211 */ /* 0x080fe200000f16ff */
[----:B------:R-:W-:Y:S01]  /*7f60*/  IMAD R130, R250, 0xc4, RZ ;  /* 0x000000c4fa827824 */ /* 0x000fe200078e02ff */
[----:B------:R-:W-:Y:S02]  /*7f70*/  LEA.HI.X.SX32 R123, R115, R2, 0x2, P3 ;  /* 0x00000002737b7211 */ /* 0x000fe400018f16ff */
[----:B------:R-:W-:Y:S01]  /*7f80*/  SEL R6, R6, RZ, !P4 ;  /* 0x000000ff06067207 */ /* 0x000fe20006000000 */
[----:B------:R-:W-:Y:S01]  /*7f90*/  STL.64 [R1+0xc0], R124 ;  /* 0x0000c07c01007387 */ /* 0x000fe20000100a00 */
[-C--:B------:R-:W-:Y:S02]  /*7fa0*/  LEA R234, P0, R113, R56.reuse, 0x2 ;  /* 0x0000003871ea7211 */ /* 0x080fe400078010ff */
[----:B------:R-:W-:Y:S01]  /*7fb0*/  LEA R118, P3, R111, R56, 0x2 ;  /* 0x000000386f767211 */ /* 0x000fe200078610ff */
[----:B------:R1:W-:Y:S01]  /*7fc0*/  STL.64 [R1+0x1c0], R122 ;  /* 0x0001c07a01007387 */ /* 0x0003e20000100a00 */
[----:B------:R-:W-:-:S02]  /*7fd0*/  LEA.HI.X.SX32 R9, R9, R2, 0x2, P1 ;  /* 0x0000000209097211 */ /* 0x000fc400008f16ff */
[----:B------:R-:W-:Y:S02]  /*7fe0*/  LEA R116, P1, R109, R56, 0x2 ;  /* 0x000000386d747211 */ /* 0x000fe400078210ff */
[----:B------:R-:W-:Y:S02]  /*7ff0*/  ISETP.NE.U32.AND P6, PT, R6, RZ, PT ;  /* 0x000000ff0600720c */ /* 0x000fe40003fc5070 */
[-C--:B------:R-:W-:Y:S02]  /*8000*/  LEA.HI.X.SX32 R235, R113, R2.reuse, 0x2, P0 ;  /* 0x0000000271eb7211 */ /* 0x080fe400000f16ff */
[----:B------:R-:W-:Y:S02]  /*8010*/  LEA.HI.X.SX32 R119, R111, R2, 0x2, P3 ;  /* 0x000000026f777211 */ /* 0x000fe400018f16ff */
[-C--:B------:R-:W-:Y:S01]  /*8020*/  LEA R6, P0, R7, R56.reuse, 0x2 ;  /* 0x0000003807067211 */ /* 0x080fe200078010ff */
[C---:B-1----:R-:W-:Y:S01]  /*8030*/  IMAD.SHL.U32 R123, R250.reuse, 0x20, RZ ;  /* 0x00000020fa7b7824 */ /* 0x042fe200078e00ff */
[----:B------:R-:W-:Y:S01]  /*8040*/  LEA R238, P3, R107, R56, 0x2 ;  /* 0x000000386bee7211 */ /* 0x000fe200078610ff */
[----:B------:R1:W-:Y:S01]  /*8050*/  STL.64 [R1+0xc8], R118 ;  /* 0x0000c87601007387 */ /* 0x0003e20000100a00 */
[----:B------:R-:W-:Y:S01]  /*8060*/  LEA.HI.X.SX32 R117, R109, R2, 0x2, P1 ;  /* 0x000000026d757211 */ /* 0x000fe200008f16ff */
[----:B------:R-:W-:Y:S01]  /*8070*/  IMAD R122, R250, 0x88, RZ ;  /* 0x00000088fa7a7824 */ /* 0x000fe200078e02ff */
[----:B------:R-:W-:-:S02]  /*8080*/  LEA R112, P1, R105, R56, 0x2 ;  /* 0x0000003869707211 */ /* 0x000fc400078210ff */
[----:B------:R-:W-:Y:S01]  /*8090*/  ISETP.GE.U32.AND P4, PT, R4, 0x7fffff81, PT ;  /* 0x7fffff810400780c */ /* 0x000fe20003f86070 */
[----:B------:R-:W-:Y:S01]  /*80a0*/  STL.64 [R1+0x1c8], R116 ;  /* 0x0001c87401007387 */ /* 0x000fe20000100a00 */
[-C--:B------:R-:W-:Y:S02]  /*80b0*/  LEA.HI.X.SX32 R7, R7, R2.reuse, 0x2, P0 ;  /* 0x0000000207077211 */ /* 0x080fe400000f16ff */
[----:B------:R-:W-:Y:S02]  /*80c0*/  LEA.HI.X.SX32 R239, R107, R2, 0x2, P3 ;  /* 0x000000026bef7211 */ /* 0x000fe400018f16ff */
[-C--:B------:R-:W-:Y:S01]  /*80d0*/  LEA R110, P0, R103, R56.reuse, 0x2 ;  /* 0x00000038676e7211 */ /* 0x080fe200078010ff */
[C---:B-1----:R-:W-:Y:S01]  /*80e0*/  IMAD R119, R250.reuse, 0x3c, RZ ;  /* 0x0000003cfa777824 */ /* 0x042fe200078e02ff */
[----:B------:R-:W-:Y:S01]  /*80f0*/  LEA R4, P3, R5, R56, 0x2 ;  /* 0x0000003805047211 */ /* 0x000fe200078610ff */
[----:B------:R-:W-:Y:S01]  /*8100*/  IMAD R118, R250, 0x1f, RZ ;  /* 0x0000001ffa767824 */ /* 0x000fe200078e02ff */
[----:B------:R-:W-:-:S02]  /*8110*/  LEA.HI.X.SX32 R113, R105, R2, 0x2, P1 ;  /* 0x0000000269717211 */ /* 0x000fc400008f16ff */
[----:B------:R-:W-:Y:S02]  /*8120*/  LEA R240, P1, R101, R56, 0x2 ;  /* 0x0000003865f07211 */ /* 0x000fe400078210ff */
[-C--:B------:R-:W-:Y:S01]  /*8130*/  LEA.HI.X.SX32 R111, R103, R2.reuse, 0x2, P0 ;  /* 0x00000002676f7211 */ /* 0x080fe200000f16ff */
[----:B------:R1:W-:Y:S01]  /*8140*/  STL.64 [R1+0xd0], R112 ;  /* 0x0000d07001007387 */ /* 0x0003e20000100a00 */
[----:B------:R-:W-:Y:S02]  /*8150*/  LEA.HI.X.SX32 R5, R5, R2, 0x2, P3 ;  /* 0x0000000205057211 */ /* 0x000fe400018f16ff */
[-C--:B------:R-:W-:Y:S01]  /*8160*/  LEA R106, P0, R99, R56.reuse, 0x2 ;  /* 0x00000038636a7211 */ /* 0x080fe200078010ff */
[----:B------:R-:W-:Y:S01]  /*8170*/  STL.64 [R1+0x1d0], R110 ;  /* 0x0001d06e01007387 */ /* 0x000fe20000100a00 */
[----:B------:R-:W-:Y:S02]  /*8180*/  LEA R104, P3, R97, R56, 0x2 ;  /* 0x0000003861687211 */ /* 0x000fe400078610ff */
[----:B------:R-:W-:-:S02]  /*8190*/  LEA.HI.X.SX32 R241, R101, R2, 0x2, P1 ;  /* 0x0000000265f17211 */ /* 0x000fc400008f16ff */
[-C--:B------:R-:W-:Y:S02]  /*81a0*/  LEA.HI.X.SX32 R107, R99, R2.reuse, 0x2, P0 ;  /* 0x00000002636b7211 */ /* 0x080fe400000f16ff */
[----:B------:R-:W-:Y:S01]  /*81b0*/  LEA.HI.X.SX32 R105, R97, R2, 0x2, P3 ;  /* 0x0000000261697211 */ /* 0x000fe200018f16ff */
[C---:B------:R-:W-:Y:S01]  /*81c0*/  IMAD R97, R250.reuse, 0x1e, RZ ;  /* 0x0000001efa617824 */ /* 0x040fe200078e02ff */
[-C--:B-1----:R-:W-:Y:S01]  /*81d0*/  LEA R112, P1, R95, R56.reuse, 0x2 ;  /* 0x000000385f707211 */ /* 0x082fe200078210ff */
[----:B------:R-:W-:Y:S01]  /*81e0*/  STL.64 [R1+0xd8], R106 ;  /* 0x0000d86a01007387 */ /* 0x000fe20000100a00 */
[-C--:B------:R-:W-:Y:S02]  /*81f0*/  LEA R242, P0, R93, R56.reuse, 0x2 ;  /* 0x000000385df27211 */ /* 0x080fe400078010ff */
[----:B------:R-:W-:Y:S01]  /*8200*/  LEA R100, P3, R91, R56, 0x2 ;  /* 0x000000385b647211 */ /* 0x000fe200078610ff */
[----:B------:R1:W-:Y:S01]  /*8210*/  STL.64 [R1+0x1d8], R104 ;  /* 0x0001d86801007387 */ /* 0x0003e20000100a00 */
[----:B------:R-:W-:Y:S01]  /*8220*/  LEA.HI.X.SX32 R113, R95, R2, 0x2, P1 ;  /* 0x000000025f717211 */ /* 0x000fe200008f16ff */
[----:B------:R-:W-:Y:S01]  /*8230*/  IMAD R95, R250, 0x7c, RZ ;  /* 0x0000007cfa5f7824 */ /* 0x000fe200078e02ff */
[----:B------:R-:W-:-:S02]  /*8240*/  LEA R98, P1, R89, R56, 0x2 ;  /* 0x0000003859627211 */ /* 0x000fc400078210ff */
[-C--:B------:R-:W-:Y:S02]  /*8250*/  LEA.HI.X.SX32 R243, R93, R2.reuse, 0x2, P0 ;  /* 0x000000025df37211 */ /* 0x080fe400000f16ff */
[----:B------:R-:W-:Y:S02]  /*8260*/  LEA.HI.X.SX32 R101, R91, R2, 0x2, P3 ;  /* 0x000000025b657211 */ /* 0x000fe400018f16ff */
[-C--:B------:R-:W-:Y:S02]  /*8270*/  LEA R116, P0, R87, R56.reuse, 0x2 ;  /* 0x0000003857747211 */ /* 0x080fe400078010ff */
[----:B------:R-:W-:Y:S01]  /*8280*/  LEA R244, P3, R85, R56, 0x2 ;  /* 0x0000003855f47211 */ /* 0x000fe200078610ff */
[----:B------:R2:W-:Y:S01]  /*8290*/  STL.64 [R1+0xe0], R100 ;  /* 0x0000e06401007387 */ /* 0x0005e20000100a00 */
[----:B------:R-:W-:Y:S01]  /*82a0*/  LEA.HI.X.SX32 R99, R89, R2, 0x2, P1 ;  /* 0x0000000259637211 */ /* 0x000fe200008f16ff */
[C---:B-1----:R-:W-:Y:S01]  /*82b0*/  IMAD R104, R250.reuse, 0x48, RZ ;  /* 0x00000048fa687824 */ /* 0x042fe200078e02ff */
[----:B------:R-:W-:Y:S01]  /*82c0*/  LEA R92, P1, R83, R56, 0x2 ;  /* 0x00000038535c7211 */ /* 0x000fe200078210ff */
[C---:B------:R-:W-:Y:S01]  /*82d0*/  IMAD R89, R250.reuse, 0x16, RZ ;  /* 0x00000016fa597824 */ /* 0x040fe200078e02ff */
[-C--:B------:R-:W-:Y:S01]  /*82e0*/  LEA.HI.X.SX32 R117, R87, R2.reuse, 0x2, P0 ;  /* 0x0000000257757211 */ /* 0x080fe200000f16ff */
[----:B------:R1:W-:Y:S01]  /*82f0*/  STL.64 [R1+0x1e0], R98 ;  /* 0x0001e06201007387 */ /* 0x0003e20000100a00 */
[----:B------:R-:W-:Y:S01]  /*8300*/  LEA.HI.X.SX32 R245, R85, R2, 0x2, P3 ;  /* 0x0000000255f57211 */ /* 0x000fe200018f16ff */
[----:B------:R-:W-:Y:S01]  /*8310*/  IMAD R87, R250, 0x5c, RZ ;  /* 0x0000005cfa577824 */ /* 0x000fe200078e02ff */
[----:B------:R-:W-:-:S02]  /*8320*/  LEA R90, P0, R81, R56, 0x2 ;  /* 0x00000038515a7211 */ /* 0x000fc400078010ff */
[----:B------:R-:W-:Y:S01]  /*8330*/  LEA R120, P3, R79, R56, 0x2 ;  /* 0x000000384f787211 */ /* 0x000fe200078610ff */
[C---:B--2---:R-:W-:Y:S01]  /*8340*/  IMAD R100, R250.reuse, 0x68, RZ ;  /* 0x00000068fa647824 */ /* 0x044fe200078e02ff */
[----:B------:R-:W-:Y:S02]  /*8350*/  LEA.HI.X.SX32 R93, R83, R2, 0x2, P1 ;  /* 0x00000002535d7211 */ /* 0x000fe400008f16ff */
[----:B------:R-:W-:Y:S02]  /*8360*/  LEA R246, P1, R77, R56, 0x2 ;  /* 0x000000384df67211 */ /* 0x000fe400078210ff */
[-C--:B------:R-:W-:Y:S01]  /*8370*/  LEA.HI.X.SX32 R91, R81, R2.reuse, 0x2, P0 ;  /* 0x00000002515b7211 */ /* 0x080fe200000f16ff */
[----:B------:R2:W-:Y:S01]  /*8380*/  STL.64 [R1+0xe8], R92 ;  /* 0x0000e85c01007387 */ /* 0x0005e20000100a00 */
[----:B------:R-:W-:Y:S01]  /*8390*/  LEA.HI.X.SX32 R121, R79, R2, 0x2, P3 ;  /* 0x000000024f797211 */ /* 0x000fe200018f16ff */
[----:B-1----:R-:W-:Y:S01]  /*83a0*/  IMAD R98, R250, 0x78, RZ ;  /* 0x00000078fa627824 */ /* 0x002fe200078e02ff */
[-C--:B------:R-:W-:Y:S01]  /*83b0*/  LEA R84, P0, R75, R56.reuse, 0x2 ;  /* 0x000000384b547211 */ /* 0x080fe200078010ff */
[----:B------:R1:W-:Y:S01]  /*83c0*/  STL.64 [R1+0x1e8], R90 ;  /* 0x0001e85a01007387 */ /* 0x0003e20000100a00 */
[----:B------:R-:W-:-:S02]  /*83d0*/  LEA R82, P3, R73, R56, 0x2 ;  /* 0x0000003849527211 */ /* 0x000fc400078610ff */
[----:B------:R-:W-:Y:S02]  /*83e0*/  LEA.HI.X.SX32 R247, R77, R2, 0x2, P1 ;  /* 0x000000024df77211 */ /* 0x000fe400008f16ff */
[----:B------:R-:W-:Y:S02]  /*83f0*/  LEA R124, P1, R71, R56, 0x2 ;  /* 0x00000038477c7211 */ /* 0x000fe400078210ff */
[-C--:B------:R-:W-:Y:S01]  /*8400*/  LEA.HI.X.SX32 R85, R75, R2.reuse, 0x2, P0 ;  /* 0x000000024b557211 */ /* 0x080fe200000f16ff */
[C---:B--2---:R-:W-:Y:S01]  /*8410*/  IMAD R92, R250.reuse, 0x19, RZ ;  /* 0x00000019fa5c7824 */ /* 0x044fe200078e02ff */
[----:B------:R-:W-:Y:S01]  /*8420*/  LEA.HI.X.SX32 R83, R73, R2, 0x2, P3 ;  /* 0x0000000249537211 */ /* 0x000fe200018f16ff */
[----:B------:R-:W-:Y:S01]  /*8430*/  IMAD R93, R250, 0x1a, RZ ;  /* 0x0000001afa5d7824 */ /* 0x000fe200078e02ff */
[-C--:B------:R-:W-:Y:S01]  /*8440*/  LEA R248, P0, R70, R56.reuse, 0x2 ;  /* 0x0000003846f87211 */ /* 0x080fe200078010ff */
[----:B------:R2:W-:Y:S01]  /*8450*/  STL.64 [R1+0xf0], R84 ;  /* 0x0000f05401007387 */ /* 0x0005e20000100a00 */
[----:B------:R-:W-:Y:S01]  /*8460*/  LEA R76, P3, R69, R56, 0x2 ;  /* 0x00000038454c7211 */ /* 0x000fe200078610ff */
[----:B-1----:R-:W-:Y:S01]  /*8470*/  IMAD R90, R250, 0x17, RZ ;  /* 0x00000017fa5a7824 */ /* 0x002fe200078e02ff */
[----:B------:R-:W-:Y:S01]  /*8480*/  LEA.HI.X.SX32 R125, R71, R2, 0x2, P1 ;  /* 0x00000002477d7211 */ /* 0x000fe200008f16ff */
[----:B------:R1:W-:Y:S01]  /*8490*/  STL.64 [R1+0x1f0], R82 ;  /* 0x0001f05201007387 */ /* 0x0003e20000100a00 */
[----:B------:R-:W-:Y:S01]  /*84a0*/  LEA R78, P1, R68, R56, 0x2 ;  /* 0x00000038444e7211 */ /* 0x000fe200078210ff */
[----:B------:R-:W-:Y:S01]  /*84b0*/  IMAD R91, R250, 0x6c, RZ ;  /* 0x0000006cfa5b7824 */ /* 0x000fe200078e02ff */
[----:B------:R-:W-:-:S02]  /*84c0*/  LEA.HI.X.SX32 R249, R70, R2, 0x2, P0 ;  /* 0x0000000246f97211 */ /* 0x000fc400000f16ff */
[----:B------:R-:W-:Y:S02]  /*84d0*/  LEA.HI.X.SX32 R77, R69, R2, 0x2, P3 ;  /* 0x00000002454d7211 */ /* 0x000fe400018f16ff */
[----:B------:R-:W-:Y:S01]  /*84e0*/  LEA R128, P0, R67, R56, 0x2 ;  /* 0x0000003843807211 */ /* 0x000fe200078010ff */
[----:B--2---:R-:W-:Y:S01]  /*84f0*/  IMAD R84, R250, 0x38, RZ ;  /* 0x00000038fa547824 */ /* 0x004fe200078e02ff */
[----:B------:R-:W-:Y:S01]  /*8500*/  LEA.HI.X.SX32 R79, R68, R2, 0x2, P1 ;  /* 0x00000002444f7211 */ /* 0x000fe200008f16ff */
[----:B------:R2:W-:Y:S01]  /*8510*/  STL.64 [R1+0xf8], R76 ;  /* 0x0000f84c01007387 */ /* 0x0005e20000100a00 */
[----:B------:R-:W-:Y:S01]  /*8520*/  LEA R70, P1, R65, R56, 0x2 ;  /* 0x0000003841467211 */ /* 0x000fe200078210ff */
[----:B-1----:R-:W-:Y:S01]  /*8530*/  IMAD R82, R250, 0x30, RZ ;  /* 0x00000030fa527824 */ /* 0x002fe200078e02ff */
[----:B------:R-:W-:Y:S01]  /*8540*/  LEA.HI.X.SX32 R129, R67, R2, 0x2, P0 ;  /* 0x0000000243817211 */ /* 0x000fe200000f16ff */
[----:B------:R-:W-:Y:S01]  /*8550*/  STL.64 [R1+0x1f8], R78 ;  /* 0x0001f84e01007387 */ /* 0x000fe20000100a00 */
[----:B------:R-:W-:Y:S01]  /*8560*/  LEA R72, P0, R64, R56, 0x2 ;  /* 0x0000003840487211 */ /* 0x000fe200078010ff */
[C---:B------:R-:W-:Y:S01]  /*8570*/  IMAD R83, R250.reuse, 0x34, RZ ;  /* 0x00000034fa537824 */ /* 0x040fe200078e02ff */
[-C--:B------:R-:W-:Y:S01]  /*8580*/  LEA.HI.X.SX32 R71, R65, R2.reuse, 0x2, P1 ;  /* 0x0000000241477211 */ /* 0x080fe200008f16ff */
[----:B------:R-:W-:Y:S01]  /*8590*/  IMAD R85, R250, 0x12, RZ ;  /* 0x00000012fa557824 */ /* 0x000fe200078e02ff */
[----:B------:R-:W-:-:S02]  /*85a0*/  LEA.HI.X.SX32 R73, R64, R2, 0x2, P0 ;  /* 0x0000000240497211 */ /* 0x000fc400000f16ff */
[C---:B--2---:R-:W-:Y:S01]  /*85b0*/  LEA R76, P3, R66.reuse, R56, 0x2 ;  /* 0x00000038424c7211 */ /* 0x044fe200078610ff */
[----:B------:R1:W-:Y:S03]  /*85c0*/  STL.64 [R1+0x100], R70 ;  /* 0x0001004601007387 */ /* 0x0003e60000100a00 */
[----:B------:R-:W-:Y:S02]  /*85d0*/  LEA.HI.X.SX32 R77, R66, R2, 0x2, P3 ;  /* 0x00000002424d7211 */ /* 0x000fe400018f16ff */
[-C--:B------:R-:W-:Y:S02]  /*85e0*/  LEA R132, P3, R63, R56.reuse, 0x2 ;  /* 0x000000383f847211 */ /* 0x080fe400078610ff */
[----:B------:R-:W-:Y:S01]  /*85f0*/  LEA R66, P0, R61, R56, 0x2 ;  /* 0x000000383d427211 */ /* 0x000fe200078010ff */
[----:B------:R-:W-:Y:S01]  /*8600*/  STL.64 [R1], R76 ;  /* 0x0000004c01007387 */ /* 0x000fe20000100a00 */
[----:B------:R-:W-:-:S02]  /*8610*/  LEA.HI.X.SX32 R133, R63, R2, 0x2, P3 ;  /* 0x000000023f857211 */ /* 0x000fc400018f16ff */
[----:B------:R-:W-:Y:S01]  /*8620*/  LEA.HI.X.SX32 R67, R61, R2, 0x2, P0 ;  /* 0x000000023d437211 */ /* 0x000fe200000f16ff */
[----:B------:R2:W-:Y:S01]  /*8630*/  STL.64 [R1+0x210], R72 ;  /* 0x0002104801007387 */ /* 0x0005e20000100a00 */
[-C--:B-1----:R-:W-:Y:S01]  /*8640*/  LEA R70, P1, R62, R56.reuse, 0x2 ;  /* 0x000000383e467211 */ /* 0x082fe200078210ff */
[----:B------:R-:W-:Y:S01]  /*8650*/  IMAD R61, R250, 0x5, RZ ;  /* 0x00000005fa3d7824 */ /* 0x000fe200078e02ff */
[----:B------:R-:W-:Y:S01]  /*8660*/  LEA R68, P3, R60, R56, 0x2 ;  /* 0x000000383c447211 */ /* 0x000fe200078610ff */
[----:B------:R1:W-:Y:S01]  /*8670*/  STL.64 [R1+0x108], R66 ;  /* 0x0001084201007387 */ /* 0x0003e20000100a00 */
[----:B------:R-:W-:Y:S02]  /*8680*/  LEA.HI.X.SX32 R71, R62, R2, 0x2, P1 ;  /* 0x000000023e477211 */ /* 0x000fe400008f16ff */
[----:B------:R-:W-:Y:S02]  /*8690*/  LEA R136, P1, R58, R56, 0x2 ;  /* 0x000000383a887211 */ /* 0x000fe400078210ff */
[----:B------:R-:W-:Y:S01]  /*86a0*/  LEA.HI.X.SX32 R69, R60, R2, 0x2, P3 ;  /* 0x000000023c457211 */ /* 0x000fe200018f16ff */
[----:B------:R3:W-:Y:S01]  /*86b0*/  STL.64 [R1+0x8], R70 ;  /* 0x0000084601007387 */ /* 0x0007e20000100a00 */
[----:B------:R-:W-:Y:S01]  /*86c0*/  LEA R64, P3, R57, R56, 0x2 ;  /* 0x0000003839407211 */ /* 0x000fe200078610ff */
[----:B------:R-:W-:Y:S01]  /*86d0*/  IMAD R60, R250, 0x3, RZ ;  /* 0x00000003fa3c7824 */ /* 0x000fe200078e02ff */
[----:B------:R-:W-:Y:S01]  /*86e0*/  LEA.HI.X.SX32 R137, R58, R2, 0x2, P1 ;  /* 0x000000023a897211 */ /* 0x000fe200008f16ff */
[----:B------:R-:W-:Y:S01]  /*86f0*/  STL.64 [R1+0x208], R68 ;  /* 0x0002084401007387 */ /* 0x000fe20000100a00 */
[-C--:B------:R-:W-:Y:S01]  /*8700*/  LEA R62, P1, R55, R56.reuse, 0x2 ;  /* 0x00000038373e7211 */ /* 0x080fe200078210ff */
[C---:B--2---:R-:W-:Y:S01]  /*8710*/  IMAD R73, R250.reuse, 0x11, RZ ;  /* 0x00000011fa497824 */ /* 0x044fe200078e02ff */
[----:B-1----:R-:W-:Y:S01]  /*8720*/  LEA R66, P0, R59, R56, 0x2 ;  /* 0x000000383b427211 */ /* 0x002fe200078010ff */
[----:B------:R-:W-:Y:S01]  /*8730*/  IMAD R72, R250, 0x4c, RZ ;  /* 0x0000004cfa487824 */ /* 0x000fe200078e02ff */
[----:B------:R-:W-:-:S02]  /*8740*/  LEA.HI.X.SX32 R65, R57, R2, 0x2, P3 ;  /* 0x0000000239417211 */ /* 0x000fc400018f16ff */
[----:B------:R-:W-:Y:S01]  /*8750*/  LEA.HI.X.SX32 R67, R59, R2, 0x2, P0 ;  /* 0x000000023b437211 */ /* 0x000fe200000f16ff */
[----:B---3--:R-:W-:Y:S01]  /*8760*/  IMAD R70, R250, 0xf, RZ ;  /* 0x0000000ffa467824 */ /* 0x008fe200078e02ff */
[-C--:B------:R-:W-:Y:S01]  /*8770*/  LEA R140, P0, R52, R56.reuse, 0x2 ;  /* 0x00000038348c7211 */ /* 0x080fe200078010ff */
[C---:B------:R-:W-:Y:S01]  /*8780*/  IMAD.SHL.U32 R71, R250.reuse, 0x10, RZ ;  /* 0x00000010fa477824 */ /* 0x040fe200078e00ff */
[----:B------:R-:W-:Y:S01]  /*8790*/  LEA R58, P3, R53, R56, 0x2 ;  /* 0x00000038353a7211 */ /* 0x000fe200078610ff */
[----:B------:R1:W-:Y:S01]  /*87a0*/  STL.64 [R1+0x10], R66 ;  /* 0x0000104201007387 */ /* 0x0003e20000100a00 */
[----:B------:R-:W-:Y:S01]  /*87b0*/  LEA.HI.X.SX32 R63, R55, R2, 0x2, P1 ;  /* 0x00000002373f7211 */ /* 0x000fe200008f16ff */
[----:B------:R-:W-:Y:S01]  /*87c0*/  IMAD R55, R250, 0x1c, RZ ;  /* 0x0000001cfa377824 */ /* 0x000fe200078e02ff */
[----:B------:R-:W-:Y:S01]  /*87d0*/  LEA R56, P1, R54, R56, 0x2 ;  /* 0x0000003836387211 */ /* 0x000fe200078210ff */
[----:B------:R2:W-:Y:S01]  /*87e0*/  STL.64 [R1+0x110], R64 ;  /* 0x0001104001007387 */ /* 0x0005e20000100a00 */
[-C--:B------:R-:W-:Y:S01]  /*87f0*/  LEA.HI.X.SX32 R141, R52, R2.reuse, 0x2, P0 ;  /* 0x00000002348d7211 */ /* 0x080fe200000f16ff */
[----:B------:R-:W-:Y:S01]  /*8800*/  IMAD R52, R250, 0xc, RZ ;  /* 0x0000000cfa347824 */ /* 0x000fe200078e02ff */
[-C--:B------:R-:W-:Y:S01]  /*8810*/  LEA.HI.X.SX32 R57, R54, R2.reuse, 0x2, P1 ;  /* 0x0000000236397211 */ /* 0x080fe200008f16ff */
[----:B------:R3:W-:Y:S01]  /*8820*/  STL.64 [R1+0x200], R62 ;  /* 0x0002003e01007387 */ /* 0x0007e20000100a00 */
[----:B------:R-:W-:Y:S01]  /*8830*/  ISETP.GE.AND P1, PT, R74, RZ, PT ;  /* 0x000000ff4a00720c */ /* 0x000fe20003f26270 */
[C---:B------:R-:W-:Y:S01]  /*8840*/  IMAD R54, R250.reuse, 0x18, RZ ;  /* 0x00000018fa367824 */ /* 0x040fe200078e02ff */
[----:B------:R-:W-:Y:S01]  /*8850*/  ISETP.NE.AND P0, PT, RZ, c[0x0][0x178], PT ;  /* 0x00005e00ff007a0c */ /* 0x000fe20003f05270 */
[----:B-1----:R-:W-:Y:S01]  /*8860*/  IMAD R66, R250, 0xa, RZ ;  /* 0x0000000afa427824 */ /* 0x002fe200078e02ff */
[----:B------:R-:W-:Y:S01]  /*8870*/  LEA.HI.X.SX32 R59, R53, R2, 0x2, P3 ;  /* 0x00000002353b7211 */ /* 0x000fe200018f16ff */
[----:B------:R-:W-:-:S02]  /*8880*/  IMAD.MOV.U32 R2, RZ, RZ, R3 ;  /* 0x000000ffff027224 */ /* 0x000fc400078e0003 */
[C---:B------:R-:W-:Y:S02]  /*8890*/  IMAD R53, R250.reuse, 0x14, RZ ;  /* 0x00000014fa357824 */ /* 0x040fe400078e02ff */
[----:B------:R1:W-:Y:S01]  /*88a0*/  STL.64 [R1+0x18], R58 ;  /* 0x0000183a01007387 */ /* 0x0003e20000100a00 */
[C---:B--2---:R-:W-:Y:S02]  /*88b0*/  IMAD.SHL.U32 R64, R250.reuse, 0x8, RZ ;  /* 0x00000008fa407824 */ /* 0x044fe400078e00ff */
[C---:B---3--:R-:W-:Y:S01]  /*88c0*/  IMAD R62, R250.reuse, 0x6, RZ ;  /* 0x00000006fa3e7824 */ /* 0x048fe200078e02ff */
[----:B------:R2:W-:Y:S01]  /*88d0*/  STL.64 [R1+0x118], R56 ;  /* 0x0001183801007387 */ /* 0x0005e20000100a00 */
[----:B------:R-:W-:Y:S01]  /*88e0*/  @!P1 IMAD.MOV R2, RZ, RZ, -R2 ;  /* 0x000000ffff029224 */ /* 0x000fe200078e0a02 */
[----:B------:R-:W-:Y:S01]  /*88f0*/  @!P0 LOP3.LUT R2, RZ, c[0x0][0x178], RZ, 0x33, !PT ;  /* 0x00005e00ff028a12 */ /* 0x000fe200078e33ff */
[C---:B------:R-:W-:Y:S02]  /*8900*/  IMAD R63, R250.reuse, 0x7, RZ ;  /* 0x00000007fa3f7824 */ /* 0x040fe400078e02ff */
[----:B------:R-:W-:-:S02]  /*8910*/  IMAD R65, R250, 0x9, RZ ;  /* 0x00000009fa417824 */ /* 0x000fc400078e02ff */
[----:B------:R-:W-:Y:S02]  /*8920*/  IMAD R2, R2, c[0x0][0x184], RZ ;  /* 0x0000610002027a24 */ /* 0x000fe400078e02ff */
[C---:B-1----:R-:W-:Y:S02]  /*8930*/  IMAD.SHL.U32 R59, R250.reuse, 0x2, RZ ;  /* 0x00000002fa3b7824 */ /* 0x042fe400078e00ff */
[----:B------:R-:W-:Y:S01]  /*8940*/  IMAD R58, R250, 0x2c, RZ ;  /* 0x0000002cfa3a7824 */ /* 0x000fe200078e02ff */
[----:B------:R-:W-:Y:S01]  /*8950*/  LEA R236, P0, R2, c[0x0][0x160], 0x2 ;  /* 0x0000580002ec7a11 */ /* 0x000fe200078010ff */
[C---:B--2---:R-:W-:Y:S02]  /*8960*/  IMAD R56, R250.reuse, 0x24, RZ ;  /* 0x00000024fa387824 */ /* 0x044fe400078e02ff */
[----:B------:R-:W-:Y:S01]  /*8970*/  IMAD R57, R250, 0x28, RZ ;  /* 0x00000028fa397824 */ /* 0x000fe200078e02ff */
[----:B------:R-:W-:Y:S01]  /*8980*/  LEA.HI.X.SX32 R237, R2, c[0x0][0x164], 0x2, P0 ;  /* 0x0000590002ed7a11 */ /* 0x000fe200000f16ff */
[C---:B------:R-:W-:Y:S01]  /*8990*/  IMAD R67, R250.reuse, 0xb, RZ ;  /* 0x0000000bfa437824 */ /* 0x040fe200078e02ff */
[CC--:B------:R-:W-:Y:S01]  /*89a0*/  LEA R114, P0, R250.reuse, R236.reuse, 0x3 ;  /* 0x000000ecfa727211 */ /* 0x0c0fe200078018ff */
[----:B------:R-:W-:Y:S01]  /*89b0*/  IMAD R68, R250, 0xd, RZ ;  /* 0x0000000dfa447824 */ /* 0x000fe200078e02ff */
[-C--:B------:R-:W-:Y:S01]  /*89c0*/  IADD3 R80, P1, R52, R236.reuse, RZ ;  /* 0x000000ec34507210 */ /* 0x080fe20007f3e0ff */
[C---:B------:R-:W-:Y:S01]  /*89d0*/  IMAD R69, R250.reuse, 0xe, RZ ;  /* 0x0000000efa457824 */ /* 0x040fe200078e02ff */
[-C--:B------:R-:W-:Y:S01]  /*89e0*/  LEA.HI.X.SX32 R115, R59, R237.reuse, 0x2, P0 ;  /* 0x000000ed3b737211 */ /* 0x080fe200000f16ff */
[C---:B------:R-:W-:Y:S01]  /*89f0*/  IMAD R59, R250.reuse, 0xbc, RZ ;  /* 0x000000bcfa3b7824 */ /* 0x040fe200078e02ff */
[-C--:B------:R-:W-:Y:S01]  /*8a00*/  IADD3 R174, P0, R53, R236.reuse, RZ ;  /* 0x000000ec35ae7210 */ /* 0x080fe20007f1e0ff */
[----:B------:R-:W-:Y:S01]  /*8a10*/  IMAD R2, R250, 0xcc, RZ ;  /* 0x000000ccfa027824 */ /* 0x000fe200078e02ff */
[-C--:B------:R-:W-:Y:S01]  /*8a20*/  LEA.HI.X.SX32 R81, R60, R237.reuse, 0x2, P1 ;  /* 0x000000ed3c517211 */ /* 0x080fe200008f16ff */
[C---:B------:R-:W-:Y:S01]  /*8a30*/  IMAD R60, R250.reuse, 0xac, RZ ;  /* 0x000000acfa3c7824 */ /* 0x040fe200078e02ff */
[----:B------:R-:W-:Y:S01]  /*8a40*/  LEA.HI.X.SX32 R175, R61, R237, 0x2, P0 ;  /* 0x000000ed3daf7211 */ /* 0x000fe200000f16ff */
[----:B------:R-:W-:Y:S01]  /*8a50*/  IMAD R3, R250, 0x33, RZ ;  /* 0x00000033fa037824 */ /* 0x000fe200078e02ff */
[----:B------:R-:W-:-:S02]  /*8a60*/  IADD3 R110, P1, R54, R236, RZ ;  /* 0x000000ec366e7210 */ /* 0x000fc40007f3e0ff */
[-C--:B------:R-:W-:Y:S02]  /*8a70*/  IADD3 R78, P0, R55, R236.reuse, RZ ;  /* 0x000000ec374e7210 */ /* 0x080fe40007f1e0ff */
[-C--:B------:R-:W-:Y:S02]  /*8a80*/  LEA.HI.X.SX32 R111, R62, R237.reuse, 0x2, P1 ;  /* 0x000000ed3e6f7211 */ /* 0x080fe400008f16ff */
[-C--:B------:R-:W-:Y:S02]  /*8a90*/  LEA.HI.X.SX32 R79, R63, R237.reuse, 0x2, P0 ;  /* 0x000000ed3f4f7211 */ /* 0x080fe400000f16ff */
[-C--:B------:R-:W-:Y:S02]  /*8aa0*/  LEA R228, P1, R250, R236.reuse, 0x5 ;  /* 0x000000ecfae47211 */ /* 0x080fe400078228ff */
[----:B------:R-:W-:Y:S02]  /*8ab0*/  IADD3 R170, P0, R56, R236, RZ ;  /* 0x000000ec38aa7210 */ /* 0x000fe40007f1e0ff */
[----:B------:R-:W-:-:S02]  /*8ac0*/  LEA.HI.X.SX32 R229, R64, R237, 0x2, P1 ;  /* 0x000000ed40e57211 */ /* 0x000fc400008f16ff */
[-C--:B------:R-:W-:Y:S02]  /*8ad0*/  LEA.HI.X.SX32 R171, R65, R237.reuse, 0x2, P0 ;  /* 0x000000ed41ab7211 */ /* 0x080fe400000f16ff */
[-C--:B------:R-:W-:Y:S01]  /*8ae0*/  IADD3 R108, P1, R57, R236.reuse, RZ ;  /* 0x000000ec396c7210 */ /* 0x080fe20007f3e0ff */
[----:B------:R1:W-:Y:S01]  /*8af0*/  STL.64 [R1+0x9a0], R228 ;  /* 0x0009a0e401007387 */ /* 0x0003e20000100a00 */
[-C--:B------:R-:W-:Y:S02]  /*8b00*/  IADD3 R76, P0, R58, R236.reuse, RZ ;  /* 0x000000ec3a4c7210 */ /* 0x080fe40007f1e0ff */
[-C--:B------:R-:W-:Y:S02]  /*8b10*/  LEA.HI.X.SX32 R109, R66, R237.reuse, 0x2, P1 ;  /* 0x000000ed426d7211 */ /* 0x080fe400008f16ff */
[----:B------:R-:W-:Y:S02]  /*8b20*/  LEA.HI.X.SX32 R77, R67, R237, 0x2, P0 ;  /* 0x000000ed434d7211 */ /* 0x000fe400000f16ff */
[----:B------:R-:W-:-:S02]  /*8b30*/  IADD3 R224, P1, R82, R236, RZ ;  /* 0x000000ec52e07210 */ /* 0x000fc40007f3e0ff */
[-C--:B------:R-:W-:Y:S02]  /*8b40*/  IADD3 R166, P0, R83, R236.reuse, RZ ;  /* 0x000000ec53a67210 */ /* 0x080fe40007f1e0ff */
[-C--:B------:R-:W-:Y:S01]  /*8b50*/  LEA.HI.X.SX32 R225, R52, R237.reuse, 0x2, P1 ;  /* 0x000000ed34e17211 */ /* 0x080fe200008f16ff */
[----:B------:R-:W-:Y:S01]  /*8b60*/  IMAD R52, R250, 0x35, RZ ;  /* 0x00000035fa347824 */ /* 0x000fe200078e02ff */
[-C--:B------:R-:W-:Y:S02]  /*8b70*/  LEA.HI.X.SX32 R167, R68, R237.reuse, 0x2, P0 ;  /* 0x000000ed44a77211 */ /* 0x080fe400000f16ff */
[-C--:B------:R-:W-:Y:S01]  /*8b80*/  IADD3 R106, P1, R84, R236.reuse, RZ ;  /* 0x000000ec546a7210 */ /* 0x080fe20007f3e0ff */
[----:B------:R-:W-:Y:S01]  /*8b90*/  STL.64 [R1+0x9a8], R224 ;  /* 0x0009a8e001007387 */ /* 0x000fe20000100a00 */
[----:B------:R-:W-:Y:S02]  /*8ba0*/  IADD3 R74, P0, R119, R236, RZ ;  /* 0x000000ec774a7210 */ /* 0x000fe40007f1e0ff */
[----:B------:R-:W-:-:S02]  /*8bb0*/  LEA.HI.X.SX32 R107, R69, R237, 0x2, P1 ;  /* 0x000000ed456b7211 */ /* 0x000fc400008f16ff */
[-C--:B------:R-:W-:Y:S02]  /*8bc0*/  LEA.HI.X.SX32 R75, R70, R237.reuse, 0x2, P0 ;  /* 0x000000ed464b7211 */ /* 0x080fe400000f16ff */
[-C--:B------:R-:W-:Y:S02]  /*8bd0*/  LEA R220, P1, R250, R236.reuse, 0x6 ;  /* 0x000000ecfadc7211 */ /* 0x080fe400078230ff */
[-C--:B------:R-:W-:Y:S02]  /*8be0*/  IADD3 R162, P0, R162, R236.reuse, RZ ;  /* 0x000000eca2a27210 */ /* 0x080fe40007f1e0ff */
[-C--:B------:R-:W-:Y:S02]  /*8bf0*/  LEA.HI.X.SX32 R221, R71, R237.reuse, 0x2, P1 ;  /* 0x000000ed47dd7211 */ /* 0x080fe400008f16ff */
[----:B------:R-:W-:Y:S02]  /*8c00*/  LEA.HI.X.SX32 R163, R73, R237, 0x2, P0 ;  /* 0x000000ed49a37211 */ /* 0x000fe400000f16ff */
[-C--:B------:R-:W-:Y:S01]  /*8c10*/  IADD3 R104, P1, R104, R236.reuse, RZ ;  /* 0x000000ec68687210 */ /* 0x080fe20007f3e0ff */
[----:B------:R-:W-:Y:S01]  /*8c20*/  STL.64 [R1+0x998], R220 ;  /* 0x000998dc01007387 */ /* 0x000fe20000100a00 */
[----:B------:R-:W-:-:S02]  /*8c30*/  IADD3 R72, P0, R72, R236, RZ ;  /* 0x000000ec48487210 */ /* 0x000fc40007f1e0ff */
[-C--:B------:R-:W-:Y:S01]  /*8c40*/  LEA.HI.X.SX32 R105, R85, R237.reuse, 0x2, P1 ;  /* 0x000000ed55697211 */ /* 0x080fe200008f16ff */
[----:B------:R-:W-:Y:S01]  /*8c50*/  IMAD R85, R250, 0x32, RZ ;  /* 0x00000032fa557824 */ /* 0x000fe200078e02ff */
[-C--:B------:R-:W-:Y:S01]  /*8c60*/  LEA.HI.X.SX32 R73, R86, R237.reuse, 0x2, P0 ;  /* 0x000000ed56497211 */ /* 0x080fe200000f16ff */
[----:B------:R-:W-:Y:S01]  /*8c70*/  IMAD R86, R250, 0xd8, RZ ;  /* 0x000000d8fa567824 */ /* 0x000fe200078e02ff */
[-C--:B------:R-:W-:Y:S02]  /*8c80*/  IADD3 R218, P1, R218, R236.reuse, RZ ;  /* 0x000000ecdada7210 */ /* 0x080fe40007f3e0ff */
[-C--:B------:R-:W-:Y:S02]  /*8c90*/  IADD3 R158, P0, R158, R236.reuse, RZ ;  /* 0x000000ec9e9e7210 */ /* 0x080fe40007f1e0ff */
[-C--:B------:R-:W-:Y:S01]  /*8ca0*/  LEA.HI.X.SX32 R219, R53, R237.reuse, 0x2, P1 ;  /* 0x000000ed35db7211 */ /* 0x080fe200008f16ff */
[----:B------:R-:W-:Y:S01]  /*8cb0*/  IMAD R53, R250, 0x36, RZ ;  /* 0x00000036fa357824 */ /* 0x000fe200078e02ff */
[-C--:B------:R-:W-:Y:S01]  /*8cc0*/  LEA.HI.X.SX32 R159, R88, R237.reuse, 0x2, P0 ;  /* 0x000000ed589f7211 */ /* 0x080fe200000f16ff */
[----:B------:R-:W-:Y:S01]  /*8cd0*/  IMAD R88, R250, 0xc8, RZ ;  /* 0x000000c8fa587824 */ /* 0x000fe200078e02ff */
[-C--:B------:R-:W-:Y:S01]  /*8ce0*/  IADD3 R102, P1, R102, R236.reuse, RZ ;  /* 0x000000ec66667210 */ /* 0x080fe20007f3e0ff */
[----:B------:R-:W-:Y:S01]  /*8cf0*/  STL.64 [R1+0x9b0], R218 ;  /* 0x0009b0da01007387 */ /* 0x000fe20000100a00 */
[----:B------:R-:W-:Y:S01]  /*8d00*/  IADD3 R70, P0, R87, R236, RZ ;  /* 0x000000ec57467210 */ /* 0x000fe20007f1e0ff */
[----:B------:R-:W-:Y:S01]  /*8d10*/  IMAD R87, R250, 0x31, RZ ;  /* 0x00000031fa577824 */ /* 0x000fe200078e02ff */
[----:B------:R-:W-:-:S02]  /*8d20*/  LEA.HI.X.SX32 R103, R89, R237, 0x2, P1 ;  /* 0x000000ed59677211 */ /* 0x000fc400008f16ff */
[-C--:B------:R-:W-:Y:S02]  /*8d30*/  LEA.HI.X.SX32 R71, R90, R237.reuse, 0x2, P0 ;  /* 0x000000ed5a477211 */ /* 0x080fe400000f16ff */
[-C--:B------:R-:W-:Y:S02]  /*8d40*/  IADD3 R216, P1, R216, R236.reuse, RZ ;  /* 0x000000ecd8d87210 */ /* 0x080fe40007f3e0ff */
[-C--:B------:R-:W-:Y:S02]  /*8d50*/  IADD3 R154, P0, R154, R236.reuse, RZ ;  /* 0x000000ec9a9a7210 */ /* 0x080fe40007f1e0ff */
[-C--:B------:R-:W-:Y:S01]  /*8d60*/  LEA.HI.X.SX32 R217, R54, R237.reuse, 0x2, P1 ;  /* 0x000000ed36d97211 */ /* 0x080fe200008f16ff */
[----:B------:R-:W-:Y:S01]  /*8d70*/  IMAD R54, R250, 0xdc, RZ ;  /* 0x000000dcfa367824 */ /* 0x000fe200078e02ff */
[----:B------:R-:W-:Y:S02]  /*8d80*/  LEA.HI.X.SX32 R155, R92, R237, 0x2, P0 ;  /* 0x000000ed5c9b7211 */ /* 0x000fe400000f16ff */
[-C--:B------:R-:W-:Y:S01]  /*8d90*/  IADD3 R100, P1, R100, R236.reuse, RZ ;  /* 0x000000ec64647210 */ /* 0x080fe20007f3e0ff */
[----:B------:R-:W-:Y:S01]  /*8da0*/  STL.64 [R1+0x980], R216 ;  /* 0x000980d801007387 */ /* 0x000fe20000100a00 */
[----:B------:R-:W-:-:S02]  /*8db0*/  IADD3 R68, P0, R91, R236, RZ ;  /* 0x000000ec5b447210 */ /* 0x000fc40007f1e0ff */
[-C--:B------:R-:W-:Y:S02]  /*8dc0*/  LEA.HI.X.SX32 R101, R93, R237.reuse, 0x2, P1 ;  /* 0x000000ed5d657211 */ /* 0x080fe400008f16ff */
[-C--:B------:R-:W-:Y:S02]  /*8dd0*/  LEA.HI.X.SX32 R69, R94, R237.reuse, 0x2, P0 ;  /* 0x000000ed5e457211 */ /* 0x080fe400000f16ff */
[-C--:B------:R-:W-:Y:S02]  /*8de0*/  IADD3 R214, P1, R214, R236.reuse, RZ ;  /* 0x000000ecd6d67210 */ /* 0x080fe40007f3e0ff */
[----:B------:R-:W-:Y:S02]  /*8df0*/  IADD3 R150, P0, R150, R236, RZ ;  /* 0x000000ec96967210 */ /* 0x000fe40007f1e0ff */
[-C--:B------:R-:W-:Y:S01]  /*8e00*/  LEA.HI.X.SX32 R215, R55, R237.reuse, 0x2, P1 ;  /* 0x000000ed37d77211 */ /* 0x080fe200008f16ff */
[----:B------:R-:W-:Y:S01]  /*8e10*/  IMAD R55, R250, 0x37, RZ ;  /* 0x00000037fa377824 */ /* 0x000fe200078e02ff */
[----:B------:R-:W-:-:S02]  /*8e20*/  LEA.HI.X.SX32 R151, R96, R237, 0x2, P0 ;  /* 0x000000ed60977211 */ /* 0x000fc400000f16ff */
[-C--:B------:R-:W-:Y:S01]  /*8e30*/  IADD3 R98, P1, R98, R236.reuse, RZ ;  /* 0x000000ec62627210 */ /* 0x080fe20007f3e0ff */
[----:B------:R-:W-:Y:S01]  /*8e40*/  STL.64 [R1+0x988], R214 ;  /* 0x000988d601007387 */ /* 0x000fe20000100a00 */
[-C--:B------:R-:W-:Y:S02]  /*8e50*/  IADD3 R66, P0, R95, R236.reuse, RZ ;  /* 0x000000ec5f427210 */ /* 0x080fe40007f1e0ff */
[-C--:B------:R-:W-:Y:S02]  /*8e60*/  LEA.HI.X.SX32 R99, R97, R237.reuse, 0x2, P1 ;  /* 0x000000ed61637211 */ /* 0x080fe400008f16ff */
[----:B------:R-:W-:Y:S01]  /*8e70*/  LEA.HI.X.SX32 R67, R118, R237, 0x2, P0 ;  /* 0x000000ed76437211 */ /* 0x000fe200000f16ff */
[C---:B------:R-:W-:Y:S01]  /*8e80*/  IMAD R118, R250.reuse, 0xf4, RZ ;  /* 0x000000f4fa767824 */ /* 0x040fe200078e02ff */
[-C--:B------:R-:W-:Y:S02]  /*8e90*/  LEA R210, P1, R250, R236.reuse, 0x7 ;  /* 0x000000ecfad27211 */ /* 0x080fe400078238ff */
[----:B------:R-:W-:-:S02]  /*8ea0*/  IADD3 R146, P0, R146, R236, RZ ;  /* 0x000000ec92927210 */ /* 0x000fc40007f1e0ff */
[-C--:B------:R-:W-:Y:S02]  /*8eb0*/  LEA.HI.X.SX32 R211, R123, R237.reuse, 0x2, P1 ;  /* 0x000000ed7bd37211 */ /* 0x080fe400008f16ff */
[-C--:B------:R-:W-:Y:S02]  /*8ec0*/  LEA.HI.X.SX32 R147, R127, R237.reuse, 0x2, P0 ;  /* 0x000000ed7f937211 */ /* 0x080fe400000f16ff */
[-C--:B------:R-:W-:Y:S01]  /*8ed0*/  IADD3 R96, P1, R122, R236.reuse, RZ ;  /* 0x000000ec7a607210 */ /* 0x080fe20007f3e0ff */
[----:B------:R-:W-:Y:S01]  /*8ee0*/  IMAD R122, R250, 0xe4, RZ ;  /* 0x000000e4fa7a7824 */ /* 0x000fe200078e02ff */
[----:B------:R-:W-:Y:S01]  /*8ef0*/  IADD3 R64, P0, R126, R236, RZ ;  /* 0x000000ec7e407210 */ /* 0x000fe20007f1e0ff */
[----:B------:R-:W-:Y:S01]  /*8f00*/  IMAD R126, R250, 0xd4, RZ ;  /* 0x000000d4fa7e7824 */ /* 0x000fe200078e02ff */
[-C--:B------:R-:W-:Y:S01]  /*8f10*/  LEA.HI.X.SX32 R97, R131, R237.reuse, 0x2, P1 ;  /* 0x000000ed83617211 */ /* 0x080fe200008f16ff */
[----:B------:R-:W-:Y:S01]  /*8f20*/  STL.64 [R1+0x978], R210 ;  /* 0x000978d201007387 */ /* 0x000fe20000100a00 */
[----:B------:R-:W-:-:S02]  /*8f30*/  LEA.HI.X.SX32 R65, R134, R237, 0x2, P0 ;  /* 0x000000ed86417211 */ /* 0x000fc400000f16ff */
[-C--:B------:R-:W-:Y:S02]  /*8f40*/  IADD3 R206, P1, R206, R236.reuse, RZ ;  /* 0x000000eccece7210 */ /* 0x080fe40007f3e0ff */
[-C--:B------:R-:W-:Y:S02]  /*8f50*/  IADD3 R142, P0, R142, R236.reuse, RZ ;  /* 0x000000ec8e8e7210 */ /* 0x080fe40007f1e0ff */
[-C--:B------:R-:W-:Y:S02]  /*8f60*/  LEA.HI.X.SX32 R207, R56, R237.reuse, 0x2, P1 ;  /* 0x000000ed38cf7211 */ /* 0x080fe400008f16ff */
[----:B------:R-:W-:Y:S02]  /*8f70*/  LEA.HI.X.SX32 R143, R139, R237, 0x2, P0 ;  /* 0x000000ed8b8f7211 */ /* 0x000fe400000f16ff */
[-C--:B------:R-:W-:Y:S01]  /*8f80*/  IADD3 R94, P1, R135, R236.reuse, RZ ;  /* 0x000000ec875e7210 */ /* 0x080fe20007f3e0ff */
[----:B------:R-:W-:Y:S01]  /*8f90*/  STL.64 [R1+0x990], R206 ;  /* 0x000990ce01007387 */ /* 0x000fe20000100a00 */
[----:B------:R-:W-:-:S02]  /*8fa0*/  IADD3 R62, P0, R138, R236, RZ ;  /* 0x000000ec8a3e7210 */ /* 0x000fc40007f1e0ff */
[-C--:B------:R-:W-:Y:S02]  /*8fb0*/  LEA.HI.X.SX32 R95, R179, R237.reuse, 0x2, P1 ;  /* 0x000000edb35f7211 */ /* 0x080fe400008f16ff */
[-C--:B------:R-:W-:Y:S01]  /*8fc0*/  LEA.HI.X.SX32 R63, R186, R237.reuse, 0x2, P0 ;  /* 0x000000edba3f7211 */ /* 0x080fe200000f16ff */
[----:B------:R-:W-:Y:S01]  /*8fd0*/  IMAD R186, R250, 0xe0, RZ ;  /* 0x000000e0faba7824 */ /* 0x000fe200078e02ff */
[-C--:B------:R-:W-:Y:S02]  /*8fe0*/  IADD3 R202, P1, R202, R236.reuse, RZ ;  /* 0x000000eccaca7210 */ /* 0x080fe40007f3e0ff */
[----:B------:R-:W-:Y:S02]  /*8ff0*/  IADD3 R138, P0, R183, R236, RZ ;  /* 0x000000ecb78a7210 */ /* 0x000fe40007f1e0ff */
[-C--:B------:R-:W-:Y:S02]  /*9000*/  LEA.HI.X.SX32 R203, R57, R237.reuse, 0x2, P1 ;  /* 0x000000ed39cb7211 */ /* 0x080fe400008f16ff */
[----:B------:R-:W-:-:S02]  /*9010*/  LEA.HI.X.SX32 R139, R195, R237, 0x2, P0 ;  /* 0x000000edc38b7211 */ /* 0x000fc400000f16ff */
[-C--:B------:R-:W-:Y:S01]  /*9020*/  IADD3 R92, P1, R191, R236.reuse, RZ ;  /* 0x000000ecbf5c7210 */ /* 0x080fe20007f3e0ff */
[----:B------:R-:W-:Y:S01]  /*9030*/  STL.64 [R1+0x960], R202 ;  /* 0x000960ca01007387 */ /* 0x000fe20000100a00 */
[-C--:B------:R-:W-:Y:S02]  /*9040*/  IADD3 R60, P0, R60, R236.reuse, RZ ;  /* 0x000000ec3c3c7210 */ /* 0x080fe40007f1e0ff */
[-C--:B------:R-:W-:Y:S02]  /*9050*/  LEA.HI.X.SX32 R93, R199, R237.reuse, 0x2, P1 ;  /* 0x000000edc75d7211 */ /* 0x080fe400008f16ff */
[-C--:B------:R-:W-:Y:S02]  /*9060*/  LEA.HI.X.SX32 R61, R251, R237.reuse, 0x2, P0 ;  /* 0x000000edfb3d7211 */ /* 0x080fe400000f16ff */
[-C--:B------:R-:W-:Y:S02]  /*9070*/  IADD3 R198, P1, R198, R236.reuse, RZ ;  /* 0x000000ecc6c67210 */ /* 0x080fe40007f3e0ff */
[----:B------:R-:W-:Y:S01]  /*9080*/  IADD3 R134, P0, R182, R236, RZ ;  /* 0x000000ecb6867210 */ /* 0x000fe20007f1e0ff */
[----:B------:R-:W-:Y:S01]  /*9090*/  IMAD R182, R250, 0xf0, RZ ;  /* 0x000000f0fab67824 */ /* 0x000fe200078e02ff */
[----:B------:R-:W-:-:S02]  /*90a0*/  LEA.HI.X.SX32 R199, R58, R237, 0x2, P1 ;  /* 0x000000ed3ac77211 */ /* 0x000fc400008f16ff */
[-C--:B------:R-:W-:Y:S02]  /*90b0*/  LEA.HI.X.SX32 R135, R233, R237.reuse, 0x2, P0 ;  /* 0x000000ede9877211 */ /* 0x080fe400000f16ff */
[-C--:B------:R-:W-:Y:S01]  /*90c0*/  IADD3 R58, P0, R59, R236.reuse, RZ ;  /* 0x000000ec3b3a7210 */ /* 0x080fe20007f1e0ff */
[----:B------:R-:W-:Y:S01]  /*90d0*/  STL.64 [R1+0x968], R198 ;  /* 0x000968c601007387 */ /* 0x000fe20000100a00 */
[-C--:B------:R-:W-:Y:S01]  /*90e0*/  IADD3 R90, P1, R178, R236.reuse, RZ ;  /* 0x000000ecb25a7210 */ /* 0x080fe20007f3e0ff */
[----:B------:R-:W-:Y:S01]  /*90f0*/  IMAD R178, R250, 0x3f, RZ ;  /* 0x0000003ffab27824 */ /* 0x000fe200078e02ff */
[-C--:B------:R-:W-:Y:S02]  /*9100*/  LEA.HI.X.SX32 R59, R187, R237.reuse, 0x2, P0 ;  /* 0x000000edbb3b7211 */ /* 0x080fe400000f16ff */
[----:B------:R-:W-:Y:S02]  /*9110*/  LEA.HI.X.SX32 R91, R232, R237, 0x2, P1 ;  /* 0x000000ede85b7211 */ /* 0x000fe400008f16ff */
[----:B------:R-:W-:-:S02]  /*9120*/  IADD3 R130, P0, R130, R236, RZ ;  /* 0x000000ec82827210 */ /* 0x000fc40007f1e0ff */
[-C--:B------:R-:W-:Y:S02]  /*9130*/  IADD3 R194, P1, R194, R236.reuse, RZ ;  /* 0x000000ecc2c27210 */ /* 0x080fe40007f3e0ff */
[-C--:B------:R-:W-:Y:S02]  /*9140*/  LEA.HI.X.SX32 R131, R87, R237.reuse, 0x2, P0 ;  /* 0x000000ed57837211 */ /* 0x080fe400000f16ff */
[-C--:B------:R-:W-:Y:S01]  /*9150*/  LEA.HI.X.SX32 R195, R82, R237.reuse, 0x2, P1 ;  /* 0x000000ed52c37211 */ /* 0x080fe200008f16ff */
[----:B------:R-:W-:Y:S01]  /*9160*/  IMAD R82, R250, 0xf8, RZ ;  /* 0x000000f8fa527824 */ /* 0x000fe200078e02ff */
[-C--:B------:R-:W-:Y:S01]  /*9170*/  IADD3 R56, P0, R2, R236.reuse, RZ ;  /* 0x000000ec02387210 */ /* 0x080fe20007f1e0ff */
[----:B------:R-:W-:Y:S01]  /*9180*/  IMAD R2, R250, 0xec, RZ ;  /* 0x000000ecfa027824 */ /* 0x000fe200078e02ff */
[-C--:B------:R-:W-:Y:S01]  /*9190*/  IADD3 R88, P1, R88, R236.reuse, RZ ;  /* 0x000000ec58587210 */ /* 0x080fe20007f3e0ff */
[----:B------:R-:W-:Y:S01]  /*91a0*/  STL.64 [R1+0x958], R194 ;  /* 0x000958c201007387 */ /* 0x000fe20000100a00 */
[-C--:B------:R-:W-:Y:S01]  /*91b0*/  LEA.HI.X.SX32 R57, R3, R237.reuse, 0x2, P0 ;  /* 0x000000ed03397211 */ /* 0x080fe200000f16ff */
[C---:B------:R-:W-:Y:S01]  /*91c0*/  IMAD R3, R250.reuse, 0x39, RZ ;  /* 0x00000039fa037824 */ /* 0x040fe200078e02ff */
[----:B------:R-:W-:Y:S01]  /*91d0*/  LEA.HI.X.SX32 R89, R85, R237, 0x2, P1 ;  /* 0x000000ed55597211 */ /* 0x000fe200008f16ff */
[----:B------:R-:W-:Y:S01]  /*91e0*/  IMAD R85, R250, 0xe8, RZ ;  /* 0x000000e8fa557824 */ /* 0x000fe200078e02ff */
[----:B------:R-:W-:-:S02]  /*91f0*/  IADD3 R126, P0, R126, R236, RZ ;  /* 0x000000ec7e7e7210 */ /* 0x000fc40007f1e0ff */
[-C--:B------:R-:W-:Y:S02]  /*9200*/  IADD3 R190, P1, R190, R236.reuse, RZ ;  /* 0x000000ecbebe7210 */ /* 0x080fe40007f3e0ff */
[-C--:B------:R-:W-:Y:S01]  /*9210*/  LEA.HI.X.SX32 R127, R52, R237.reuse, 0x2, P0 ;  /* 0x000000ed347f7211 */ /* 0x080fe200000f16ff */
[C---:B------:R-:W-:Y:S01]  /*9220*/  IMAD R52, R250.reuse, 0x3b, RZ ;  /* 0x0000003bfa347824 */ /* 0x040fe200078e02ff */
[-C--:B------:R-:W-:Y:S01]  /*9230*/  LEA.HI.X.SX32 R191, R83, R237.reuse, 0x2, P1 ;  /* 0x000000ed53bf7211 */ /* 0x080fe200008f16ff */
[----:B------:R-:W-:Y:S01]  /*9240*/  IMAD R83, R250, 0x3e, RZ ;  /* 0x0000003efa537824 */ /* 0x000fe200078e02ff */
[-C--:B------:R-:W-:Y:S02]  /*9250*/  IADD3 R54, P0, R54, R236.reuse, RZ ;  /* 0x000000ec36367210 */ /* 0x080fe40007f1e0ff */
[----:B------:R-:W-:Y:S01]  /*9260*/  IADD3 R86, P1, R86, R236, RZ ;  /* 0x000000ec56567210 */ /* 0x000fe20007f3e0ff */
[----:B------:R-:W-:Y:S01]  /*9270*/  STL.64 [R1+0x970], R190 ;  /* 0x000970be01007387 */ /* 0x000fe20000100a00 */
[----:B------:R-:W-:-:S02]  /*9280*/  LEA.HI.X.SX32 R55, R55, R237, 0x2, P0 ;  /* 0x000000ed37377211 */ /* 0x000fc400000f16ff */
[-C--:B------:R-:W-:Y:S01]  /*9290*/  LEA.HI.X.SX32 R87, R53, R237.reuse, 0x2, P1 ;  /* 0x000000ed35577211 */ /* 0x080fe200008f16ff */
[----:B------:R-:W-:Y:S01]  /*92a0*/  IMAD R53, R250, 0x3d, RZ ;  /* 0x0000003dfa357824 */ /* 0x000fe200078e02ff */
[-C--:B------:R-:W-:Y:S02]  /*92b0*/  IADD3 R122, P0, R122, R236.reuse, RZ ;  /* 0x000000ec7a7a7210 */ /* 0x080fe40007f1e0ff */
[-C--:B------:R-:W-:Y:S02]  /*92c0*/  IADD3 R186, P1, R186, R236.reuse, RZ ;  /* 0x000000ecbaba7210 */ /* 0x080fe40007f3e0ff */
[-C--:B------:R-:W-:Y:S01]  /*92d0*/  LEA.HI.X.SX32 R123, R3, R237.reuse, 0x2, P0 ;  /* 0x000000ed037b7211 */ /* 0x080fe200000f16ff */
[----:B------:R-:W-:Y:S01]  /*92e0*/  IMAD R3, R250, 0x3a, RZ ;  /* 0x0000003afa037824 */ /* 0x000fe200078e02ff */
[----:B------:R-:W-:Y:S02]  /*92f0*/  LEA.HI.X.SX32 R187, R84, R237, 0x2, P1 ;  /* 0x000000ed54bb7211 */ /* 0x000fe400008f16ff */
[----:B------:R-:W-:-:S02]  /*9300*/  IADD3 R84, P1, R85, R236, RZ ;  /* 0x000000ec55547210 */ /* 0x000fc40007f3e0ff */
[-C--:B------:R-:W-:Y:S01]  /*9310*/  IADD3 R2, P0, R2, R236.reuse, RZ ;  /* 0x000000ec02027210 */ /* 0x080fe20007f1e0ff */
[----:B------:R-:W-:Y:S01]  /*9320*/  STL.64 [R1+0x940], R186 ;  /* 0x000940ba01007387 */ /* 0x000fe20000100a00 */
[-C--:B------:R-:W-:Y:S02]  /*9330*/  LEA.HI.X.SX32 R85, R3, R237.reuse, 0x2, P1 ;  /* 0x000000ed03557211 */ /* 0x080fe400008f16ff */
[-C--:B------:R-:W-:Y:S02]  /*9340*/  IADD3 R182, P1, R182, R236.reuse, RZ ;  /* 0x000000ecb6b67210 */ /* 0x080fe40007f3e0ff */
[-C--:B------:R-:W-:Y:S01]  /*9350*/  LEA.HI.X.SX32 R3, R52, R237.reuse, 0x2, P0 ;  /* 0x000000ed34037211 */ /* 0x080fe200000f16ff */
[----:B------:R-:W-:Y:S01]  /*9360*/  IMAD R52, R250, 0xfc, RZ ;  /* 0x000000fcfa347824 */ /* 0x000fe200078e02ff */
[----:B------:R-:W-:Y:S02]  /*9370*/  IADD3 R118, P0, R118, R236, RZ ;  /* 0x000000ec76767210 */ /* 0x000fe40007f1e0ff */
[----:B------:R-:W-:-:S02]  /*9380*/  LEA.HI.X.SX32 R183, R119, R237, 0x2, P1 ;  /* 0x000000ed77b77211 */ /* 0x000fc400008f16ff */
[-C--:B------:R-:W-:Y:S02]  /*9390*/  LEA.HI.X.SX32 R119, R53, R237.reuse, 0x2, P0 ;  /* 0x000000ed35777211 */ /* 0x080fe400000f16ff */
[----:B------:R-:W-:Y:S01]  /*93a0*/  IADD3 R53, R0, -0x1, RZ ;  /* 0xffffffff00357810 */ /* 0x000fe20007ffe0ff */
[----:B------:R-:W-:Y:S01]  /*93b0*/  STL.64 [R1+0x948], R182 ;  /* 0x000948b601007387 */ /* 0x000fe20000100a00 */
[-C--:B------:R-:W-:Y:S02]  /*93c0*/  IADD3 R52, P0, R52, R236.reuse, RZ ;  /* 0x000000ec34347210 */ /* 0x080fe40007f1e0ff */
[----:B------:R-:W-:Y:S02]  /*93d0*/  ISETP.GE.U32.AND P3, PT, R53, 0x7fffffc0, PT ;  /* 0x7fffffc03500780c */ /* 0x000fe40003f66070 */
[----:B------:R-:W-:Y:S01]  /*93e0*/  LEA.HI.X.SX32 R53, R178, R237, 0x2, P0 ;  /* 0x000000edb2357211 */ /* 0x000fe200000f16ff */
[C---:B------:R-:W-:Y:S01]  /*93f0*/  IMAD.SHL.U32 R178, R250.reuse, 0x4, RZ ;  /* 0x00000004fab27824 */ /* 0x040fe200078e00ff */
[----:B------:R-:W-:-:S02]  /*9400*/  LEA R232, P0, R250, R236, 0x4 ;  /* 0x000000ecfae87211 */ /* 0x000fc400078020ff */
[----:B------:R-:W-:Y:S02]  /*9410*/  IADD3 R251, R0, -0x5, RZ ;  /* 0xfffffffb00fb7810 */ /* 0x000fe40007ffe0ff */
[CC--:B------:R-:W-:Y:S02]  /*9420*/  LEA.HI.X.SX32 R233, R178.reuse, R237.reuse, 0x2, P0 ;  /* 0x000000edb2e97211 */ /* 0x0c0fe400000f16ff */
[-C--:B------:R-:W-:Y:S02]  /*9430*/  IADD3 R178, P0, R178, R236.reuse, RZ ;  /* 0x000000ecb2b27210 */ /* 0x080fe40007f1e0ff */
[----:B------:R-:W-:Y:S02]  /*9440*/  IADD3 R82, P1, R82, R236, RZ ;  /* 0x000000ec52527210 */ /* 0x000fe40007f3e0ff */
[----:B------:R-:W-:Y:S02]  /*9450*/  LEA.HI.X.SX32 R179, R250, R237, 0x2, P0 ;  /* 0x000000edfab37211 */ /* 0x000fe400000f16ff */
[----:B------:R-:W-:-:S02]  /*9460*/  ISETP.GE.U32.AND P0, PT, R251, 0x7fffffbc, PT ;  /* 0x7fffffbcfb00780c */ /* 0x000fc40003f06070 */
[----:B------:R-:W-:Y:S01]  /*9470*/  IADD3 R251, R0, -0x9, RZ ;  /* 0xfffffff700fb7810 */ /* 0x000fe20007ffe0ff */
[----:B------:R-:W-:Y:S01]  /*9480*/  STL.64 [R1+0x930], R178 ;  /* 0x000930b201007387 */ /* 0x000fe20000100a00 */
[----:B------:R-:W-:Y:S02]  /*9490*/  LEA.HI.X.SX32 R83, R83, R237, 0x2, P1 ;  /* 0x000000ed53537211 */ /* 0x000fe400008f16ff */
[----:B------:R-:W-:Y:S01]  /*94a0*/  LOP3.LUT R250, R252, 0x7f, RZ, 0xc0, !PT ;  /* 0x0000007ffcfa7812 */ /* 0x000fe200078ec0ff */
[----:B------:R-:W-:Y:S01]  /*94b0*/  STL.64 [R1+0x938], R174 ;  /* 0x000938ae01007387 */ /* 0x000fe20000100a00 */
[----:B------:R-:W-:Y:S02]  /*94c0*/  ISETP.GE.U32.AND P1, PT, R251, 0x7fffffb8, PT ;  /* 0x7fffffb8fb00780c */ /* 0x000fe40003f26070 */
[----:B------:R-:W-:Y:S01]  /*94d0*/  IADD3 R251, R0, -0xd, RZ ;  /* 0xfffffff300fb7810 */ /* 0x000fe20007ffe0ff */
[----:B------:R-:W-:Y:S01]  /*94e0*/  IMAD.SHL.U32 R250, R250, 0x4, RZ ;  /* 0x00000004fafa7824 */ /* 0x000fe200078e00ff */
[----:B------:R-:W-:Y:S04]  /*94f0*/  STL.64 [R1+0x920], R170 ;  /* 0x000920aa01007387 */ /* 0x000fe80000100a00 */
[----:B------:R2:W-:Y:S01]  /*9500*/  LDGSTS.E [R250+0x20000], [R236.64], !P3 ;  /* 0x20000000ecfa7fae */ /* 0x0005e2000d921844 */
[----:B------:R-:W-:-:S02]  /*9510*/  ISETP.GE.U32.AND P3, PT, R251, 0x7fffffb4, PT ;  /* 0x7fffffb4fb00780c */ /* 0x000fc40003f66070 */
[C---:B------:R-:W-:Y:S01]  /*9520*/  IADD3 R251, R0.reuse, -0x11, RZ ;  /* 0xffffffef00fb7810 */ /* 0x040fe20007ffe0ff */
[----:B------:R2:W-:Y:S03]  /*9530*/  LDGSTS.E [R250+0x20800], [R232.64], !P0 ;  /* 0x20800000e8fa7fae */ /* 0x0005e6000c121844 */
[----:B------:R-:W-:Y:S01]  /*9540*/  ISETP.GE.U32.AND P0, PT, R251, 0x7fffffb0, PT ;  /* 0x7fffffb0fb00780c */ /* 0x000fe20003f06070 */
[----:B------:R1:W-:Y:S01]  /*9550*/  LDGSTS.E [R250+0x21000], [R228.64], !P1 ;  /* 0x21000000e4fa7fae */ /* 0x0003e2000c921844 */
[----:B------:R-:W-:-:S03]  /*9560*/  IADD3 R251, R0, -0x15, RZ ;  /* 0xffffffeb00fb7810 */ /* 0x000fc60007ffe0ff */
[----:B------:R-:W-:Y:S01]  /*9570*/  STL.64 [R1+0x928], R166 ;  /* 0x000928a601007387 */ /* 0x000fe20000100a00 */
[----:B------:R-:W-:Y:S02]  /*9580*/  ISETP.GE.U32.AND P1, PT, R251, 0x7fffffac, PT ;  /* 0x7fffffacfb00780c */ /* 0x000fe40003f26070 */
[----:B------:R-:W-:Y:S01]  /*9590*/  IADD3 R251, R0, -0x19, RZ ;  /* 0xffffffe700fb7810 */ /* 0x000fe20007ffe0ff */
[----:B------:R-:W-:Y:S01]  /*95a0*/  STL.64 [R1+0x918], R162 ;  /* 0x000918a201007387 */ /* 0x000fe20000100a00 */
[----:B-1----:R-:W-:-:S03]  /*95b0*/  LOP3.LUT R229, R252, 0x7f, RZ, 0xc0, !PT ;  /* 0x0000007ffce57812 */ /* 0x002fc600078ec0ff */
[----:B------:R-:W-:Y:S01]  /*95c0*/  STL.64 [R1+0x950], R158 ;  /* 0x0009509e01007387 */ /* 0x000fe20000100a00 */
[----:B--2---:R-:W-:Y:S02]  /*95d0*/  IMAD.MOV.U32 R250, RZ, RZ, c[0x0][0x188] ;  /* 0x00006200fffa7624 */ /* 0x004fe400078e00ff */
[----:B------:R-:W-:Y:S01]  /*95e0*/  IMAD.SHL.U32 R229, R229, 0x4, RZ ;  /* 0x00000004e5e57824 */ /* 0x000fe200078e00ff */
[----:B------:R-:W-:Y:S04]  /*95f0*/  STL.64 [R1+0x900], R154 ;  /* 0x0009009a01007387 */ /* 0x000fe80000100a00 */
[----:B------:R1:W-:Y:S01]  /*9600*/  LDGSTS.E [R229+0x21800], [R224.64], !P3 ;  /* 0x21800000e0e57fae */ /* 0x0003e2000d921844 */
[----:B------:R-:W-:Y:S02]  /*9610*/  ISETP.GE.U32.AND P3, PT, R251, 0x7fffffa8, PT ;  /* 0x7fffffa8fb00780c */ /* 0x000fe40003f66070 */
[----:B------:R-:W-:Y:S01]  /*9620*/  IADD3 R251, R0, -0x1d, RZ ;  /* 0xffffffe300fb7810 */ /* 0x000fe20007ffe0ff */
[----:B------:R1:W-:Y:S01]  /*9630*/  LDGSTS.E [R229+0x22000], [R220.64], !P0 ;  /* 0x22000000dce57fae */ /* 0x0003e2000c121844 */
[----:B------:R-:W-:-:S02]  /*9640*/  LOP3.LUT R228, R229, 0x20, RZ, 0x3c, !PT ;  /* 0x00000020e5e47812 */ /* 0x000fc400078e3cff */
[----:B------:R-:W-:Y:S01]  /*9650*/  ISETP.GE.U32.AND P0, PT, R251, 0x7fffffa4, PT ;  /* 0x7fffffa4fb00780c */ /* 0x000fe20003f06070 */
[----:B------:R1:W-:Y:S01]  /*9660*/  LDGSTS.E [R229+0x22800], [R218.64], !P1 ;  /* 0x22800000dae57fae */ /* 0x0003e2000c921844 */
[----:B------:R-:W-:-:S03]  /*9670*/  IADD3 R251, R0, -0x21, RZ ;  /* 0xffffffdf00fb7810 */ /* 0x000fc60007ffe0ff */
[----:B------:R-:W-:Y:S01]  /*9680*/  STL.64 [R1+0x908], R150 ;  /* 0x0009089601007387 */ /* 0x000fe20000100a00 */
[----:B------:R-:W-:Y:S02]  /*9690*/  ISETP.GE.U32.AND P1, PT, R251, 0x7fffffa0, PT ;  /* 0x7fffffa0fb00780c */ /* 0x000fe40003f26070 */
[C---:B------:R-:W-:Y:S01]  /*96a0*/  IADD3 R251, R0.reuse, -0x25, RZ ;  /* 0xffffffdb00fb7810 */ /* 0x040fe20007ffe0ff */
[----:B------:R1:W-:Y:S03]  /*96b0*/  LDGSTS.E [R229+0x23000], [R216.64], !P3 ;  /* 0x23000000d8e57fae */ /* 0x0003e6000d921844 */
        /* <DEDUP_REMOVED lines=45> */
[----:B------:R1:W-:Y:S01]  /*9990*/  STL.64 [R1+0x8c0], R122 ;  /* 0x0008c07a01007387 */ /* 0x0003e20000100a00 */
        /* <DEDUP_REMOVED lines=46> */
[----:B------:R-:W-:Y:S04]  /*9c80*/  STL.64 [R1+0x9e0], R100 ;  /* 0x0009e06401007387 */ /* 0x000fe80000100a00 */
[----:B------:R1:W-:Y:S01]  /*9c90*/  LDGSTS.E [R122+0x20400], [R114.64], !P1 ;  /* 0x20400000727a7fae */ /* 0x0003e2000c921844 */
        /* <DEDUP_REMOVED lines=12> */
[----:B------:R-:W-:-:S04]  /*9d60*/  IADD3 R251, R0, -0x1f, RZ ;  /* 0xffffffe100fb7810 */ /* 0x000fc80007ffe0ff */
        /* <DEDUP_REMOVED lines=14> */
[C---:B------:R-:W-:Y:S02]  /*9e50*/  IADD3 R251, R0.reuse, -0x33, RZ ;  /* 0xffffffcd00fb7810 */ /* 0x040fe40007ffe0ff */
[----:B-1----:R-:W-:Y:S02]  /*9e60*/  LOP3.LUT R98, R229, 0x60, RZ, 0x3c, !PT ;  /* 0x00000060e5627812 */ /* 0x002fe400078e3cff */
[----:B------:R-:W-:Y:S01]  /*9e70*/  ISETP.GE.U32.AND P1, PT, R251, 0x7fffff8e, PT ;  /* 0x7fffff8efb00780c */ /* 0x000fe20003f26070 */
[----:B------:R1:W-:Y:S01]  /*9e80*/  LDGSTS.E [R122+0x25400], [R92.64], !P3 ;  /* 0x254000005c7a7fae */ /* 0x0003e2000d921844 */
[----:B------:R-:W-:Y:S02]  /*9e90*/  IADD3 R251, R0, -0x37, RZ ;  /* 0xffffffc900fb7810 */ /* 0x000fe40007ffe0ff */
[----:B------:R-:W-:-:S02]  /*9ea0*/  LOP3.LUT R229, R252, 0x3f, RZ, 0xc0, !PT ;  /* 0x0000003ffce57812 */ /* 0x000fc400078ec0ff */
        /* <DEDUP_REMOVED lines=56> */
[----:B------:R-:W-:-:S03]  /*a230*/  IADD3 R251, R0, -0x45, RZ ;  /* 0xffffffbb00fb7810 */ /* 0x000fc60007ffe0ff */
[----:B------:R-:W1:Y:S01]  /*a240*/  S2R R0, SR_TID.X ;  /* 0x0000000000007919 */ /* 0x000e620000002100 */
[----:B------:R-:W-:Y:S01]  /*a250*/  ISETP.GE.U32.AND P0, PT, R251, 0x7fffff7c, PT ;  /* 0x7fffff7cfb00780c */ /* 0x000fe20003f06070 */
[----:B------:R-:W-:Y:S02]  /*a260*/  IMAD.SHL.U32 R251, R229, 0x4, RZ ;  /* 0x00000004e5fb7824 */ /* 0x000fe400078e00ff */
[----:B------:R1:W-:Y:S04]  /*a270*/  LDGSTS.E [R98+0x27600], [R2.64], !P1 ;  /* 0x2760000002627fae */ /* 0x0003e8000c921844 */
[----:B------:R1:W-:Y:S04]  /*a280*/  LDGSTS.E [R98+0x27e00], [R52.64], !P4 ;  /* 0x27e0000034627fae */ /* 0x0003e8000e121844 */
[----:B------:R-:W0:Y:S01]  /*a290*/  LDGDEPBAR ;  /* 0x00000000000079af */ /* 0x000e220000000000 */
[----:B-1----:R-:W-:-:S04]  /*a2a0*/  SHF.R.S32.HI R252, RZ, 0x6, R0 ;  /* 0x00000006fffc7819 */ /* 0x002fc80000011400 */
[----:B------:R-:W-:-:S04]  /*a2b0*/  SGXT R252, R252, 0x1 ;  /* 0x00000001fcfc781a */ /* 0x000fc80000000200 */
[----:B------:R-:W-:Y:S01]  /*a2c0*/  LOP3.LUT R110, R251, 0x110, R252, 0x78, !PT ;  /* 0x00000110fb6e7812 */ /* 0x000fe200078e78fc */
[----:B------:R-:W-:-:S04]  /*a2d0*/  IMAD.SHL.U32 R251, R250, 0x40, RZ ;  /* 0x00000040fafb7824 */ /* 0x000fc800078e00ff */
[----:B------:R-:W-:Y:S04]  /*a2e0*/  STL [R1+0x270], R110 ;  /* 0x0002706e01007387 */ /* 0x000fe80000100800 */
[----:B------:R1:W-:Y:S01]  /*a2f0*/  LDGSTS.E [R110], [R50.64], P6 ;  /* 0x00000000326e7fae */ /* 0x0003e2000b121844 */
[C---:B------:R-:W-:Y:S01]  /*a300*/  LOP3.LUT R98, R110.reuse, 0x20, RZ, 0x3c, !PT ;  /* 0x000000206e627812 */ /* 0x040fe200078e3cff */
[C---:B------:R-:W-:Y:S02]  /*a310*/  IMAD.WIDE R236, R251.reuse, 0x4, R236 ;  /* 0x00000004fbec7825 */ /* 0x040fe400078e02ec */
[----:B------:R-:W5:Y:S01]  /*a320*/  LDL.64 R216, [R1] ;  /* 0x0000000001d87983 */ /* 0x000f620000100a00 */
[----:B------:R-:W-:Y:S01]  /*a330*/  LOP3.LUT R250, R110, 0x40, RZ, 0x3c, !PT ;  /* 0x000000406efa7812 */ /* 0x000fe200078e3cff */
[----:B------:R-:W-:-:S02]  /*a340*/  IMAD.WIDE R232, R251, 0x4, R232 ;  /* 0x00000004fbe87825 */ /* 0x000fc400078e02e8 */
[----:B------:R-:W5:Y:S04]  /*a350*/  LDL.64 R218, [R1+0x8] ;  /* 0x0000080001da7983 */ /* 0x000f680000100a00 */
[----:B------:R-:W5:Y:S04]  /*a360*/  LDL.64 R220, [R1+0x10] ;  /* 0x0000100001dc7983 */ /* 0x000f680000100a00 */
[----:B------:R-:W5:Y:S04]  /*a370*/  LDL.64 R224, [R1+0x18] ;  /* 0x0000180001e07983 */ /* 0x000f680000100a00 */
[----:B----4-:R-:W4:Y:S04]  /*a380*/  LDL.64 R170, [R1+0x20] ;  /* 0x0000200001aa7983 */ /* 0x010f280000100a00 */
[----:B---3--:R-:W3:Y:S04]  /*a390*/  LDL.64 R174, [R1+0x28] ;  /* 0x0000280001ae7983 */ /* 0x008ee80000100a00 */
[----:B------:R-:W3:Y:S04]  /*a3a0*/  LDL.64 R206, [R1+0x30] ;  /* 0x0000300001ce7983 */ /* 0x000ee80000100a00 */
[----:B--2---:R-:W3:Y:S04]  /*a3b0*/  LDL.64 R178, [R1+0x38] ;  /* 0x0000380001b27983 */ /* 0x004ee80000100a00 */
[----:B------:R-:W3:Y:S04]  /*a3c0*/  LDL.64 R210, [R1+0x40] ;  /* 0x0000400001d27983 */ /* 0x000ee80000100a00 */
[----:B------:R-:W3:Y:S04]  /*a3d0*/  LDL.64 R228, [R1+0x48] ;  /* 0x0000480001e47983 */ /* 0x000ee80000100a00 */
[----:B------:R1:W-:Y:S04]  /*a3e0*/  LDGSTS.E [R110+0x800], [R48.64], P6 ;  /* 0x00800000306e7fae */ /* 0x0003e8000b121844 */
        /* <DEDUP_REMOVED lines=50> */
[----:B------:R-:W2:Y:S04]  /*a710*/  LDL.64 R182, [R1+0x50] ;  /* 0x0000500001b67983 */ /* 0x000ea80000100a00 */
[----:B------:R-:W2:Y:S04]  /*a720*/  LDL.64 R186, [R1+0x58] ;  /* 0x0000580001ba7983 */ /* 0x000ea80000100a00 */
[----:B------:R-:W2:Y:S04]  /*a730*/  LDL.64 R190, [R1+0x60] ;  /* 0x0000600001be7983 */ /* 0x000ea80000100a00 */
[----:B------:R-:W2:Y:S04]  /*a740*/  LDL.64 R194, [R1+0x68] ;  /* 0x0000680001c27983 */ /* 0x000ea80000100a00 */
[----:B------:R1:W-:Y:S04]  /*a750*/  LDGSTS.E [R98+0xa200], [R230.64], P6 ;  /* 0x0a200000e6627fae */ /* 0x0003e8000b121844 */
[----:B------:R-:W2:Y:S04]  /*a760*/  LDL.LU.64 R138, [R1+0xc8] ;  /* 0x0000c800018a7983 */ /* 0x000ea80000300a00 */
[----:B------:R1:W-:Y:S04]  /*a770*/  LDGSTS.E [R98+0xaa00], [R234.64], P6 ;  /* 0x0aa00000ea627fae */ /* 0x0003e8000b121844 */
[----:B------:R-:W2:Y:S04]  /*a780*/  LDL.LU.64 R126, [R1+0xd8] ;  /* 0x0000d800017e7983 */ /* 0x000ea80000300a00 */
[----:B------:R1:W-:Y:S04]  /*a790*/  LDGSTS.E [R98+0xb200], [R238.64], P6 ;  /* 0x0b200000ee627fae */ /* 0x0003e8000b121844 */
[----:B------:R-:W2:Y:S04]  /*a7a0*/  LDL.LU.64 R130, [R1+0xa8] ;  /* 0x0000a80001827983 */ /* 0x000ea80000300a00 */
[----:B------:R1:W-:Y:S04]  /*a7b0*/  LDGSTS.E [R98+0xba00], [R240.64], P6 ;  /* 0x0ba00000f0627fae */ /* 0x0003e8000b121844 */
[----:B------:R-:W2:Y:S04]  /*a7c0*/  LDL.LU.64 R118, [R1+0xb8] ;  /* 0x0000b80001767983 */ /* 0x000ea80000300a00 */
[----:B------:R1:W-:Y:S04]  /*a7d0*/  LDGSTS.E [R98+0xc200], [R242.64], P6 ;  /* 0x0c200000f2627fae */ /* 0x0003e8000b121844 */
[----:B------:R1:W-:Y:S04]  /*a7e0*/  STL [R1+0x884], R98 ;  /* 0x0008846201007387 */ /* 0x0003e80000100800 */
[----:B------:R1:W-:Y:S04]  /*a7f0*/  LDGSTS.E [R98+0xca00], [R244.64], P6 ;  /* 0x0ca00000f4627fae */ /* 0x0003e8000b121844 */
[----:B------:R1:W-:Y:S04]  /*a800*/  LDGSTS.E [R98+0xd200], [R246.64], P6 ;  /* 0x0d200000f6627fae */ /* 0x0003e8000b121844 */
[----:B------:R-:W2:Y:S04]  /*a810*/  LDL.64 R198, [R1+0x70] ;  /* 0x0000700001c67983 */ /* 0x000ea80000100a00 */
[----:B------:R1:W-:Y:S04]  /*a820*/  LDGSTS.E [R98+0xda00], [R248.64], P6 ;  /* 0x0da00000f8627fae */ /* 0x0003e8000b121844 */
[----:B------:R-:W2:Y:S04]  /*a830*/  LDL.64 R214, [R1+0x78] ;  /* 0x0000780001d67983 */ /* 0x000ea80000100a00 */
[----:B-----5:R5:W-:Y:S04]  /*a840*/  LDGSTS.E [R98+0xe200], [R216.64], P6 ;  /* 0x0e200000d8627fae */ /* 0x020be8000b121844 */
[----:B------:R-:W2:Y:S04]  /*a850*/  LDL.64 R202, [R1+0x80] ;  /* 0x0000800001ca7983 */ /* 0x000ea80000100a00 */
[----:B------:R1:W-:Y:S04]  /*a860*/  LDGSTS.E [R98+0xea00], [R218.64], P6 ;  /* 0x0ea00000da627fae */ /* 0x0003e8000b121844 */
[----:B-----5:R-:W5:Y:S04]  /*a870*/  LDL.64 R216, [R1+0x88] ;  /* 0x0000880001d87983 */ /* 0x020f680000100a00 */
[----:B------:R3:W-:Y:S04]  /*a880*/  LDGSTS.E [R98+0xf200], [R220.64], P6 ;  /* 0x0f200000dc627fae */ /* 0x0007e8000b121844 */
[----:B-1----:R-:W5:Y:S04]  /*a890*/  LDL.64 R218, [R1+0x90] ;  /* 0x0000900001da7983 */ /* 0x002f680000100a00 */
[----:B------:R1:W-:Y:S04]  /*a8a0*/  LDGSTS.E [R98+0xfa00], [R224.64], P6 ;  /* 0x0fa00000e0627fae */ /* 0x0003e8000b121844 */
[----:B---3--:R-:W3:Y:S04]  /*a8b0*/  LDL.64 R220, [R1+0x98] ;  /* 0x0000980001dc7983 */ /* 0x008ee80000100a00 */
[----:B----4-:R2:W-:Y:S04]  /*a8c0*/  LDGSTS.E [R250+0x400], [R170.64], P6 ;  /* 0x00400000aafa7fae */ /* 0x0105e8000b121844 */
[----:B-1----:R-:W2:Y:S04]  /*a8d0*/  LDL.64 R224, [R1+0xa0] ;  /* 0x0000a00001e07983 */ /* 0x002ea80000100a00 */
[----:B------:R-:W2:Y:S04]  /*a8e0*/  LDL.LU.64 R142, [R1+0xf8] ;  /* 0x0000f800018e7983 */ /* 0x000ea80000300a00 */
[----:B------:R1:W-:Y:S04]  /*a8f0*/  LDGSTS.E [R250+0xc00], [R174.64], P6 ;  /* 0x00c00000aefa7fae */ /* 0x0003e8000b121844 */
[----:B------:R-:W2:Y:S04]  /*a900*/  LDL.LU.64 R146, [R1+0x108] ;  /* 0x0001080001927983 */ /* 0x000ea80000300a00 */
[----:B------:R1:W-:Y:S04]  /*a910*/  LDGSTS.E [R250+0x1400], [R206.64], P6 ;  /* 0x01400000cefa7fae */ /* 0x0003e8000b121844 */
[----:B------:R2:W-:Y:S04]  /*a920*/  LDGSTS.E [R250+0x1c00], [R178.64], P6 ;  /* 0x01c00000b2fa7fae */ /* 0x0005e8000b121844 */
[----:B------:R1:W-:Y:S04]  /*a930*/  LDGSTS.E [R250+0x2400], [R210.64], P6 ;  /* 0x02400000d2fa7fae */ /* 0x0003e8000b121844 */
[----:B-1----:R-:W2:Y:S04]  /*a940*/  LDL.64 R206, [R1+0xb0] ;  /* 0x0000b00001ce7983 */ /* 0x002ea80000100a00 */
[----:B------:R-:W2:Y:S04]  /*a950*/  LDL.LU.64 R134, [R1+0x118] ;  /* 0x0001180001867983 */ /* 0x000ea80000300a00 */
[----:B------:R-:W2:Y:S04]  /*a960*/  LDL.64 R210, [R1+0xc0] ;  /* 0x0000c00001d27983 */ /* 0x000ea80000100a00 */
[----:B------:R1:W-:Y:S04]  /*a970*/  LDGSTS.E [R250+0x2c00], [R228.64], P6 ;  /* 0x02c00000e4fa7fae */ /* 0x0003e8000b121844 */
[----:B-1----:R-:W2:Y:S04]  /*a980*/  LDL.64 R228, [R1+0xd0] ;  /* 0x0000d00001e47983 */ /* 0x002ea80000100a00 */
[----:B------:R-:W2:Y:S04]  /*a990*/  LDL.LU.64 R154, [R1+0x128] ;  /* 0x00012800019a7983 */ /* 0x000ea80000300a00 */
[----:B------:R-:W2:Y:S04]  /*a9a0*/  LDL.LU.64 R150, [R1+0x138] ;  /* 0x0001380001967983 */ /* 0x000ea80000300a00 */
[----:B------:R-:W2:Y:S04]  /*a9b0*/  LDL.LU.64 R122, [R1+0x150] ;  /* 0x00015000017a7983 */ /* 0x000ea80000300a00 */
[----:B--2---:R1:W-:Y:S04]  /*a9c0*/  LDGSTS.E [R250+0x3400], [R182.64], P6 ;  /* 0x03400000b6fa7fae */ /* 0x0043e8000b121844 */
[----:B------:R2:W-:Y:S04]  /*a9d0*/  LDGSTS.E [R250+0x3c00], [R186.64], P6 ;  /* 0x03c00000bafa7fae */ /* 0x0005e8000b121844 */
[----:B------:R1:W-:Y:S04]  /*a9e0*/  LDGSTS.E [R250+0x4400], [R190.64], P6 ;  /* 0x04400000befa7fae */ /* 0x0003e8000b121844 */
[----:B------:R1:W-:Y:S04]  /*a9f0*/  LDGSTS.E [R250+0x4c00], [R194.64], P6 ;  /* 0x04c00000c2fa7fae */ /* 0x0003e8000b121844 */
[----:B------:R1:W-:Y:S04]  /*aa00*/  LDGSTS.E [R250+0x5400], [R198.64], P6 ;  /* 0x05400000c6fa7fae */ /* 0x0003e8000b121844 */
[----:B------:R1:W-:Y:S04]  /*aa10*/  LDGSTS.E [R250+0x5c00], [R214.64], P6 ;  /* 0x05c00000d6fa7fae */ /* 0x0003e8000b121844 */
[----:B------:R2:W-:Y:S04]  /*aa20*/  LDGSTS.E [R250+0x6400], [R202.64], P6 ;  /* 0x06400000cafa7fae */ /* 0x0005e8000b121844 */
[----:B-1----:R-:W4:Y:S04]  /*aa30*/  LDL.64 R214, [R1+0xe0] ;  /* 0x0000e00001d67983 */ /* 0x002f280000100a00 */
[----:B-----5:R1:W-:Y:S04]  /*aa40*/  LDGSTS.E [R250+0x6c00], [R216.64], P6 ;  /* 0x06c00000d8fa7fae */ /* 0x0203e8000b121844 */
[----:B------:R-:W5:Y:S04]  /*aa50*/  LDL.LU.64 R178, [R1+0x148] ;  /* 0x0001480001b27983 */ /* 0x000f680000300a00 */
[----:B------:R2:W-:Y:S04]  /*aa60*/  LDGSTS.E [R250+0x7400], [R218.64], P6 ;  /* 0x07400000dafa7fae */ /* 0x0005e8000b121844 */
[----:B-1----:R-:W5:Y:S04]  /*aa70*/  LDL.64 R216, [R1+0xe8] ;  /* 0x0000e80001d87983 */ /* 0x002f680000100a00 */
[----:B---3--:R1:W-:Y:S04]  /*aa80*/  LDGSTS.E [R250+0x7c00], [R220.64], P6 ;  /* 0x07c00000dcfa7fae */ /* 0x0083e8000b121844 */
[----:B--2---:R-:W2:Y:S04]  /*aa90*/  LDL.64 R218, [R1+0xf0] ;  /* 0x0000f00001da7983 */ /* 0x004ea80000100a00 */
[----:B------:R3:W-:Y:S04]  /*aaa0*/  LDGSTS.E [R250+0x8400], [R224.64], P6 ;  /* 0x08400000e0fa7fae */ /* 0x0007e8000b121844 */
[----:B-1----:R-:W2:Y:S04]  /*aab0*/  LDL.64 R220, [R1+0x100] ;  /* 0x0001000001dc7983 */ /* 0x002ea80000100a00 */
[----:B------:R1:W-:Y:S04]  /*aac0*/  LDGSTS.E [R250+0x8c00], [R130.64], P6 ;  /* 0x08c0000082fa7fae */ /* 0x0003e8000b121844 */
[----:B---3--:R-:W3:Y:S04]  /*aad0*/  LDL.64 R224, [R1+0x110] ;  /* 0x0001100001e07983 */ /* 0x008ee80000100a00 */
[----:B------:R-:W3:Y:S04]  /*aae0*/  LDL.LU.64 R202, [R1+0x158] ;  /* 0x0001580001ca7983 */ /* 0x000ee80000300a00 */
[----:B------:R-:W3:Y:S04]  /*aaf0*/  LDL.LU.64 R170, [R1+0x180] ;  /* 0x0001800001aa7983 */ /* 0x000ee80000300a00 */
[----:B------:R-:W3:Y:S04]  /*ab00*/  LDL.LU.64 R162, [R1+0x188] ;  /* 0x0001880001a27983 */ /* 0x000ee80000300a00 */
[----:B------:R1:W-:Y:S04]  /*ab10*/  LDGSTS.E [R250+0x9400], [R206.64], P6 ;  /* 0x09400000cefa7fae */ /* 0x0003e8000b121844 */
[----:B------:R1:W-:Y:S04]  /*ab20*/  LDGSTS.E [R250+0x9c00], [R118.64], P6 ;  /* 0x09c0000076fa7fae */ /* 0x0003e8000b121844 */
[----:B------:R-:W3:Y:S04]  /*ab30*/  LDL.LU.64 R114, [R1+0x190] ;  /* 0x0001900001727983 */ /* 0x000ee80000300a00 */
[----:B------:R1:W-:Y:S04]  /*ab40*/  LDGSTS.E [R250+0xa400], [R210.64], P6 ;  /* 0x0a400000d2fa7fae */ /* 0x0003e8000b121844 */
[----:B------:R-:W3:Y:S04]  /*ab50*/  LDL.LU.64 R198, [R1+0x178] ;  /* 0x0001780001c67983 */ /* 0x000ee80000300a00 */
[----:B------:R1:W-:Y:S04]  /*ab60*/  LDGSTS.E [R250+0xac00], [R138.64], P6 ;  /* 0x0ac000008afa7fae */ /* 0x0003e8000b121844 */
[----:B------:R-:W3:Y:S04]  /*ab70*/  LDL.LU.64 R166, [R1+0x1a0] ;  /* 0x0001a00001a67983 */ /* 0x000ee80000300a00 */
[----:B------:R1:W-:Y:S04]  /*ab80*/  LDGSTS.E [R250+0xb400], [R228.64], P6 ;  /* 0x0b400000e4fa7fae */ /* 0x0003e8000b121844 */
[----:B------:R-:W3:Y:S04]  /*ab90*/  LDL.64 R98, [R1+0x130] ;  /* 0x0001300001627983 */ /* 0x000ee80000100a00 */
[----:B------:R-:W3:Y:S04]  /*aba0*/  LDL.64 R100, [R1+0x140] ;  /* 0x0001400001647983 */ /* 0x000ee80000100a00 */
[----:B-1----:R-:W3:Y:S04]  /*abb0*/  LDL.64 R228, [R1+0x120] ;  /* 0x0001200001e47983 */ /* 0x002ee80000100a00 */
[----:B------:R-:W3:Y:S04]  /*abc0*/  LDL.LU.64 R190, [R1+0x1b0] ;  /* 0x0001b00001be7983 */ /* 0x000ee80000300a00 */
[----:B------:R-:W3:Y:S04]  /*abd0*/  LDL.LU.64 R194, [R1+0x1a8] ;  /* 0x0001a80001c27983 */ /* 0x000ee80000300a00 */
[----:B------:R-:W3:Y:S04]  /*abe0*/  LDL.LU.64 R186, [R1+0x1c0] ;  /* 0x0001c00001ba7983 */ /* 0x000ee80000300a00 */
[----:B------:R-:W3:Y:S04]  /*abf0*/  LDL.LU.64 R174, [R1+0x1b8] ;  /* 0x0001b80001ae7983 */ /* 0x000ee80000300a00 */
[----:B------:R-:W3:Y:S04]  /*ac00*/  LDL.64 R102, [R1+0x160] ;  /* 0x0001600001667983 */ /* 0x000ee80000100a00 */
[----:B------:R-:W3:Y:S04]  /*ac10*/  LDL.64 R104, [R1+0x168] ;  /* 0x0001680001687983 */ /* 0x000ee80000100a00 */
[----:B------:R-:W3:Y:S04]  /*ac20*/  LDL.64 R106, [R1+0x170] ;  /* 0x00017000016a7983 */ /* 0x000ee80000100a00 */
[----:B------:R-:W3:Y:S04]  /*ac30*/  LDL.LU.64 R182, [R1+0x1c8] ;  /* 0x0001c80001b67983 */ /* 0x000ee80000300a00 */
[----:B------:R-:W3:Y:S04]  /*ac40*/  LDL.LU.64 R158, [R1+0x1d0] ;  /* 0x0001d000019e7983 */ /* 0x000ee80000300a00 */
[----:B------:R-:W3:Y:S04]  /*ac50*/  LDL.64 R108, [R1+0x198] ;  /* 0x00019800016c7983 */ /* 0x000ee80000100a00 */
[----:B------:R1:W-:Y:S01]  /*ac60*/  LDGSTS.E [R250+0xbc00], [R126.64], P6 ;  /* 0x0bc000007efa7fae */ /* 0x0003e2000b121844 */
[----:B------:R-:W-:-:S03]  /*ac70*/  LOP3.LUT R252, R110, 0x60, RZ, 0x3c, !PT ;  /* 0x000000606efc7812 */ /* 0x000fc600078e3cff */
[----:B----4-:R4:W-:Y:S04]  /*ac80*/  LDGSTS.E [R250+0xc400], [R214.64], P6 ;  /* 0x0c400000d6fa7fae */ /* 0x0109e8000b121844 */
[----:B-----5:R5:W-:Y:S04]  /*ac90*/  LDGSTS.E [R250+0xcc00], [R216.64], P6 ;  /* 0x0cc00000d8fa7fae */ /* 0x020be8000b121844 */
[----:B--2---:R2:W-:Y:S04]  /*aca0*/  LDGSTS.E [R250+0xd400], [R218.64], P6 ;  /* 0x0d400000dafa7fae */ /* 0x0045e8000b121844 */
[----:B-----5:R-:W5:Y:S04]  /*acb0*/  LDL.LU.64 R216, [R1+0x1f0] ;  /* 0x0001f00001d87983 */ /* 0x020f680000300a00 */
[----:B------:R1:W-:Y:S04]  /*acc0*/  LDGSTS.E [R250+0xdc00], [R142.64], P6 ;  /* 0x0dc000008efa7fae */ /* 0x0003e8000b121844 */
[----:B------:R-:W5:Y:S04]  /*acd0*/  LDL.LU.64 R210, [R1+0x1e8] ;  /* 0x0001e80001d27983 */ /* 0x000f680000300a00 */
[----:B------:R1:W-:Y:S04]  /*ace0*/  LDGSTS.E [R250+0xe400], [R220.64], P6 ;  /* 0x0e400000dcfa7fae */ /* 0x0003e8000b121844 */
[----:B------:R-:W5:Y:S04]  /*acf0*/  LDL.64 R110, [R1+0x1d8] ;  /* 0x0001d800016e7983 */ /* 0x000f680000100a00 */
[----:B------:R1:W-:Y:S04]  /*ad00*/  LDGSTS.E [R250+0xec00], [R146.64], P6 ;  /* 0x0ec0000092fa7fae */ /* 0x0003e8000b121844 */
[----:B--2---:R-:W2:Y:S04]  /*ad10*/  LDL.64 R218, [R1+0x1e0] ;  /* 0x0001e00001da7983 */ /* 0x004ea80000100a00 */
[----:B---3--:R3:W-:Y:S04]  /*ad20*/  LDGSTS.E [R250+0xf400], [R224.64], P6 ;  /* 0x0f400000e0fa7fae */ /* 0x0087e8000b121844 */
[----:B------:R1:W-:Y:S04]  /*ad30*/  LDGSTS.E [R250+0xfc00], [R134.64], P6 ;  /* 0x0fc0000086fa7fae */ /* 0x0003e8000b121844 */
[----:B---3--:R-:W3:Y:S04]  /*ad40*/  LDL.64 R224, [R1+0x1f8] ;  /* 0x0001f80001e07983 */ /* 0x008ee80000100a00 */
[----:B------:R-:W3:Y:S04]  /*ad50*/  LDL.LU.64 R206, [R1+0x208] ;  /* 0x0002080001ce7983 */ /* 0x000ee80000300a00 */
[----:B----4-:R-:W4:Y:S04]  /*ad60*/  LDL.LU.64 R214, [R1+0x210] ;  /* 0x0002100001d67983 */ /* 0x010f280000300a00 */
[----:B------:R1:W-:Y:S04]  /*ad70*/  LDGSTS.E [R252+0x600], [R228.64], P6 ;  /* 0x00600000e4fc7fae */ /* 0x0003e8000b121844 */
[----:B------:R2:W-:Y:S04]  /*ad80*/  LDGSTS.E [R252+0xe00], [R154.64], P6 ;  /* 0x00e000009afc7fae */ /* 0x0005e8000b121844 */
[----:B------:R1:W-:Y:S04]  /*ad90*/  LDGSTS.E [R252+0x1600], [R98.64], P6 ;  /* 0x0160000062fc7fae */ /* 0x0003e8000b121844 */
[----:B-1----:R-:W4:Y:S04]  /*ada0*/  LDL.64 R228, [R1+0x200] ;  /* 0x0002000001e47983 */ /* 0x002f280000100a00 */
[----:B------:R-:W4:Y:S04]  /*adb0*/  LDL.LU.64 R220, [R1+0x218] ;  /* 0x0002180001dc7983 */ /* 0x000f280000300a00 */
        /* <DEDUP_REMOVED lines=19> */
[----:B------:R2:W-:Y:S01]  /*aef0*/  LDGSTS.E [R252+0xb600], [R158.64], P6 ;  /* 0x0b6000009efc7fae */ /* 0x0005e2000b121844 */
[----:B------:R-:W-:-:S03]  /*af00*/  LOP3.LUT R0, R0, 0x7f, RZ, 0xc0, !PT ;  /* 0x0000007f00007812 */ /* 0x000fc600078ec0ff */
[----:B------:R-:W4:Y:S04]  /*af10*/  LDL.LU.64 R98, [R1+0x9e8] ;  /* 0x0009e80001627983 */ /* 0x000f280000300a00 */
[----:B-1----:R-:W4:Y:S01]  /*af20*/  LDL.LU.64 R100, [R1+0x9e0] ;  /* 0x0009e00001647983 */ /* 0x002f220000300a00 */
[----:B------:R-:W-:-:S03]  /*af30*/  IMAD.SHL.U32 R0, R0, 0x4, RZ ;  /* 0x0000000400007824 */ /* 0x000fc600078e00ff */
[----:B------:R-:W4:Y:S04]  /*af40*/  LDL.LU.64 R102, [R1+0x9d8] ;  /* 0x0009d80001667983 */ /* 0x000f280000300a00 */
[----:B------:R-:W4:Y:S04]  /*af50*/  LDL.LU.64 R104, [R1+0x9d0] ;  /* 0x0009d00001687983 */ /* 0x000f280000300a00 */
[----:B------:R-:W4:Y:S04]  /*af60*/  LDL.LU.64 R106, [R1+0x9c8] ;  /* 0x0009c800016a7983 */ /* 0x000f280000300a00 */
[----:B------:R-:W4:Y:S04]  /*af70*/  LDL.LU.64 R108, [R1+0x9c0] ;  /* 0x0009c000016c7983 */ /* 0x000f280000300a00 */
[----:B-----5:R1:W-:Y:S04]  /*af80*/  LDGSTS.E [R252+0xbe00], [R110.64], P6 ;  /* 0x0be000006efc7fae */ /* 0x0203e8000b121844 */
[----:B--2---:R2:W-:Y:S04]  /*af90*/  LDGSTS.E [R252+0xc600], [R218.64], P6 ;  /* 0x0c600000dafc7fae */ /* 0x0045e8000b121844 */
[----:B------:R5:W-:Y:S04]  /*afa0*/  LDGSTS.E [R252+0xce00], [R210.64], P6 ;  /* 0x0ce00000d2fc7fae */ /* 0x000be8000b121844 */
[----:B------:R2:W-:Y:S04]  /*afb0*/  LDGSTS.E [R252+0xd600], [R216.64], P6 ;  /* 0x0d600000d8fc7fae */ /* 0x0005e8000b121844 */
[----:B-1----:R-:W5:Y:S04]  /*afc0*/  LDL.LU.64 R110, [R1+0x9b8] ;  /* 0x0009b800016e7983 */ /* 0x002f680000300a00 */
[----:B---3--:R1:W-:Y:S04]  /*afd0*/  LDGSTS.E [R252+0xde00], [R224.64], P6 ;  /* 0x0de00000e0fc7fae */ /* 0x0083e8000b121844 */
[----:B--2---:R-:W2:Y:S04]  /*afe0*/  LDL.LU.64 R218, [R1+0x9b0] ;  /* 0x0009b00001da7983 */ /* 0x004ea80000300a00 */
[----:B----4-:R3:W-:Y:S04]  /*aff0*/  LDGSTS.E [R252+0xe600], [R214.64], P6 ;  /* 0x0e600000d6fc7fae */ /* 0x0107e8000b121844 */
[----:B------:R4:W-:Y:S04]  /*b000*/  LDGSTS.E [R252+0xee00], [R206.64], P6 ;  /* 0x0ee00000cefc7fae */ /* 0x0009e8000b121844 */
[----:B-1----:R-:W3:Y:S04]  /*b010*/  LDL.LU.64 R224, [R1+0x9a8] ;  /* 0x0009a80001e07983 */ /* 0x002ee80000300a00 */
[----:B------:R1:W-:Y:S04]  /*b020*/  LDGSTS.E [R252+0xf600], [R228.64], P6 ;  /* 0x0f600000e4fc7fae */ /* 0x0003e8000b121844 */
[----:B------:R1:W-:Y:S04]  /*b030*/  LDGSTS.E [R252+0xfe00], [R220.64], P6 ;  /* 0x0fe00000dcfc7fae */ /* 0x0003e8000b121844 */
[----:B------:R-:W0:Y:S04]  /*b040*/  LDGDEPBAR ;  /* 0x00000000000079af */ /* 0x000e280000000000 */
[----:B------:R-:W-:Y:S06]  /*b050*/  BAR.SYNC.DEFER_BLOCKING 0x0 ;  /* 0x0000000000007b1d */ /* 0x000fec0000010000 */
[----:B-1----:R-:W4:Y:S04]  /*b060*/  LDL.LU.64 R228, [R1+0x9a0] ;  /* 0x0009a00001e47983 */ /* 0x002f280000300a00 */
[----:B------:R1:W-:Y:S04]  /*b070*/  STL [R1+0x280], R236 ;  /* 0x000280ec01007387 */ /* 0x0003e80000100800 */
[----:B------:R-:W-:Y:S01]  /*b080*/  @!PT LDS RZ, [RZ] ;  /* 0x00000000fffff984 */ /* 0x000fe20000000800 */
[----:B------:R-:W-:Y:S01]  /*b090*/  @!PT LDS RZ, [RZ] ;  /* 0x00000000fffff984 */ /* 0x000fe20000000800 */
[----:B------:R-:W-:Y:S01]  /*b0a0*/  @!PT LDS RZ, [RZ] ;  /* 0x00000000fffff984 */ /* 0x000fe20000000800 */
[----:B------:R1:W-:Y:S04]  /*b0b0*/  LDGSTS.E [R0+0x28000], [R236.64], !P3 ;  /* 0x28000000ec007fae */ /* 0x0003e8000d921844 */
[----:B-1----:R-:W1:Y:S01]  /*b0c0*/  S2R R236, SR_TID.X ;  /* 0x0000000000ec7919 */ /* 0x002e620000002100 */
[----:B------:R-:W-:-:S03]  /*b0d0*/  IMAD.MOV.U32 R0, RZ, RZ, c[0x0][0x180] ;  /* 0x00006000ff007624 */ /* 0x000fc600078e00ff */
[----:B------:R1:W-:Y:S04]  /*b0e0*/  STL [R1+0x27c], R237 ;  /* 0x00027ced01007387 */ /* 0x0003e80000100800 */
[----:B-1----:R-:W5:Y:S01]  /*b0f0*/  LDL R237, [R1+0x270] ;  /* 0x0002700001ed7983 */ /* 0x002f620000100800 */
[----:B------:R-:W-:-:S05]  /*b100*/  LOP3.LUT R236, R236, 0x7f, RZ, 0xc0, !PT ;  /* 0x0000007fecec7812 */ /* 0x000fca00078ec0ff */
[----:B------:R-:W-:Y:S01]  /*b110*/  IMAD.SHL.U32 R236, R236, 0x4, RZ ;  /* 0x00000004ecec7824 */ /* 0x000fe200078e00ff */
[----:B------:R1:W-:Y:S04]  /*b120*/  STL [R1+0x2a0], R232 ;  /* 0x0002a0e801007387 */ /* 0x0003e80000100800 */
[----:B------:R1:W-:Y:S02]  /*b130*/  LDGSTS.E [R236+0x28800], [R232.64], !P0 ;  /* 0x28800000e8ec7fae */ /* 0x0003e4000c121844 */
[----:B-1----:R-:W-:-:S04]  /*b140*/  IADD3 R232, R0, -0x49, RZ ;  /* 0xffffffb700e87810 */ /* 0x002fc80007ffe0ff */
[----:B------:R-:W-:Y:S02]  /*b150*/  ISETP.GE.U32.AND P0, PT, R232, 0x7fffff78, PT ;  /* 0x7fffff78e800780c */ /* 0x000fe40003f06070 */
[----:B------:R-:W-:-:S04]  /*b160*/  IADD3 R232, R0, -0x4d, RZ ;  /* 0xffffffb300e87810 */ /* 0x000fc80007ffe0ff */
[----:B------:R-:W-:Y:S02]  /*b170*/  ISETP.GE.U32.AND P1, PT, R232, 0x7fffff74, PT ;  /* 0x7fffff74e800780c */ /* 0x000fe40003f26070 */
[----:B------:R-:W-:-:S04]  /*b180*/  IADD3 R232, R0, -0x51, RZ ;  /* 0xffffffaf00e87810 */ /* 0x000fc80007ffe0ff */
[----:B------:R-:W-:Y:S02]  /*b190*/  ISETP.GE.U32.AND P3, PT, R232, 0x7fffff70, PT ;  /* 0x7fffff70e800780c */ /* 0x000fe40003f66070 */
[----:B------:R-:W-:Y:S01]  /*b1a0*/  IADD3 R232, R0, -0x55, RZ ;  /* 0xffffffab00e87810 */ /* 0x000fe20007ffe0ff */
[----:B------:R1:W-:Y:S03]  /*b1b0*/  STL [R1+0x29c], R233 ;  /* 0x00029ce901007387 */ /* 0x0003e60000100800 */
[----:B------:R-:W-:Y:S01]  /*b1c0*/  ISETP.GE.U32.AND P4, PT, R232, 0x7fffff6c, PT ;  /* 0x7fffff6ce800780c */ /* 0x000fe20003f86070 */
[----:B------:R-:W-:Y:S02]  /*b1d0*/  IMAD.MOV.U32 R232, RZ, RZ, R220 ;  /* 0x000000ffffe87224 */ /* 0x000fe400078e00dc */
[----:B-1----:R-:W-:Y:S02]  /*b1e0*/  IMAD.MOV.U32 R233, RZ, RZ, R221 ;  /* 0x000000ffffe97224 */ /* 0x002fe400078e00dd */
[----:B------:R-:W5:Y:S01]  /*b1f0*/  LDL.LU.64 R220, [R1+0x998] ;  /* 0x0009980001dc7983 */ /* 0x000f620000300a00 */
[----:B--2---:R-:W-:-:S04]  /*b200*/  IMAD.WIDE R218, R251, 0x4, R218 ;  /* 0x00000004fbda7825 */ /* 0x004fc800078e02da */
[----:B---3--:R-:W-:-:S04]  /*b210*/  IMAD.WIDE R224, R251, 0x4, R224 ;  /* 0x00000004fbe07825 */ /* 0x008fc800078e02e0 */
[----:B----4-:R-:W-:-:S05]  /*b220*/  IMAD.WIDE R228, R251, 0x4, R228 ;  /* 0x00000004fbe47825 */ /* 0x010fca00078e02e4 */
[----:B------:R1:W-:Y:S04]  /*b230*/  STL [R1+0x2c0], R228 ;  /* 0x0002c0e401007387 */ /* 0x0003e80000100800 */
[----:B------:R1:W-:Y:S04]  /*b240*/  LDGSTS.E [R236+0x29000], [R228.64], !P0 ;  /* 0x29000000e4ec7fae */ /* 0x0003e8000c121844 */
[----:B------:R2:W-:Y:S04]  /*b250*/  STL [R1+0x2bc], R229 ;  /* 0x0002bce501007387 */ /* 0x0005e80000100800 */
[----:B------:R3:W-:Y:S01]  /*b260*/  LDGSTS.E [R236+0x29800], [R224.64], !P1 ;  /* 0x29800000e0ec7fae */ /* 0x0007e2000c921844 */
[----:B-1----:R-:W-:-:S02]  /*b270*/  IMAD.MOV.U32 R228, RZ, RZ, R206 ;  /* 0x000000ffffe47224 */ /* 0x002fc400078e00ce */
[----:B--2---:R-:W-:Y:S02]  /*b280*/  IMAD.MOV.U32 R229, RZ, RZ, R207 ;  /* 0x000000ffffe57224 */ /* 0x004fe400078e00cf */
[----:B------:R-:W2:Y:S04]  /*b290*/  LDL.LU.64 R206, [R1+0x990] ;  /* 0x0009900001ce7983 */ /* 0x000ea80000300a00 */
[----:B------:R3:W-:Y:S04]  /*b2a0*/  STL [R1+0x2e0], R224 ;  /* 0x0002e0e001007387 */ /* 0x0007e80000100800 */
[----:B------:R1:W-:Y:S01]  /*b2b0*/  STL [R1+0x2dc], R225 ;  /* 0x0002dce101007387 */ /* 0x0003e20000100800 */
[----:B---3--:R-:W-:-:S02]  /*b2c0*/  IMAD.MOV.U32 R224, RZ, RZ, R214 ;  /* 0x000000ffffe07224 */ /* 0x008fc400078e00d6 */
[----:B-1----:R-:W-:Y:S02]  /*b2d0*/  IMAD.MOV.U32 R225, RZ, RZ, R215 ;  /* 0x000000ffffe17224 */ /* 0x002fe400078e00d7 */
[----:B------:R-:W3:Y:S01]  /*b2e0*/  LDL.LU.64 R214, [R1+0x988] ;  /* 0x0009880001d67983 */ /* 0x000ee20000300a00 */
[----:B-----5:R-:W-:-:S05]  /*b2f0*/  IMAD.WIDE R220, R251, 0x4, R220 ;  /* 0x00000004fbdc7825 */ /* 0x020fca00078e02dc */
[----:B------:R1:W-:Y:S04]  /*b300*/  STL [R1+0x300], R220 ;  /* 0x000300dc01007387 */ /* 0x0003e80000100800 */
[----:B------:R1:W-:Y:S04]  /*b310*/  LDGSTS.E [R236+0x2a000], [R220.64], !P3 ;  /* 0x2a000000dcec7fae */ /* 0x0003e8000d921844 */
[----:B------:R4:W-:Y:S04]  /*b320*/  STL [R1+0x2fc], R221 ;  /* 0x0002fcdd01007387 */ /* 0x0009e80000100800 */
[----:B------:R5:W-:Y:S01]  /*b330*/  LDGSTS.E [R236+0x2a800], [R218.64], !P4 ;  /* 0x2a800000daec7fae */ /* 0x000be2000e121844 */
[----:B-1----:R-:W-:-:S02]  /*b340*/  IMAD.MOV.U32 R220, RZ, RZ, R216 ;  /* 0x000000ffffdc7224 */ /* 0x002fc400078e00d8 */
[----:B----4-:R-:W-:Y:S02]  /*b350*/  IMAD.MOV.U32 R221, RZ, RZ, R217 ;  /* 0x000000ffffdd7224 */ /* 0x010fe400078e00d9 */
[----:B------:R-:W4:Y:S04]  /*b360*/  LDL.LU.64 R216, [R1+0x980] ;  /* 0x0009800001d87983 */ /* 0x000f280000300a00 */
[----:B------:R5:W-:Y:S02]  /*b370*/  STL [R1+0x320], R218 ;  /* 0x000320da01007387 */ /* 0x000be40000100800 */
[----:B-----5:R-:W-:-:S04]  /*b380*/  IADD3 R218, R0, -0x59, RZ ;  /* 0xffffffa700da7810 */ /* 0x020fc80007ffe0ff */
        /* <DEDUP_REMOVED lines=47> */
[----:B---3--:R-:W-:-:S04]  /*b680*/  IMAD.WIDE R198, R251, 0x4, R198 ;  /* 0x00000004fbc67825 */ /* 0x008fc800078e02c6 */
[----:B----4-:R-:W-:-:S05]  /*b690*/  IMAD.WIDE R202, R251, 0x4, R202 ;  /* 0x00000004fbca7825 */ /* 0x010fca00078e02ca */
[----:B------:R1:W-:Y:S04]  /*b6a0*/  STL [R1+0x3c0], R202 ;  /* 0x0003c0ca01007387 */ /* 0x0003e80000100800 */
[----:B------:R1:W-:Y:S04]  /*b6b0*/  LDGSTS.E [R236+0x2d000], [R202.64], !P0 ;  /* 0x2d000000caec7fae */ /* 0x0003e8000c121844 */
[----:B------:R3:W-:Y:S04]  /*b6c0*/  STL [R1+0x3bc], R203 ;  /* 0x0003bccb01007387 */ /* 0x0007e80000100800 */
[----:B------:R4:W-:Y:S01]  /*b6d0*/  LDGSTS.E [R236+0x2d800], [R198.64], !P1 ;  /* 0x2d800000c6ec7fae */ /* 0x0009e2000c921844 */
[----:B-1----:R-:W-:-:S02]  /*b6e0*/  IMAD.MOV.U32 R202, RZ, RZ, R158 ;  /* 0x000000ffffca7224 */ /* 0x002fc400078e009e */
[----:B---3--:R-:W-:Y:S02]  /*b6f0*/  IMAD.MOV.U32 R203, RZ, RZ, R159 ;  /* 0x000000ffffcb7224 */ /* 0x008fe400078e009f */
[----:B------:R-:W3:Y:S04]  /*b700*/  LDL.LU.64 R158, [R1+0x950] ;  /* 0x00095000019e7983 */ /* 0x000ee80000300a00 */
[----:B------:R4:W-:Y:S04]  /*b710*/  STL [R1+0x3e0], R198 ;  /* 0x0003e0c601007387 */ /* 0x0009e80000100800 */
[----:B------:R1:W-:Y:S01]  /*b720*/  STL [R1+0x3dc], R199 ;  /* 0x0003dcc701007387 */ /* 0x0003e20000100800 */
[----:B----4-:R-:W-:-:S02]  /*b730*/  IMAD.MOV.U32 R198, RZ, RZ, R182 ;  /* 0x000000ffffc67224 */ /* 0x010fc400078e00b6 */
[----:B-1----:R-:W-:Y:S02]  /*b740*/  IMAD.MOV.U32 R199, RZ, RZ, R183 ;  /* 0x000000ffffc77224 */ /* 0x002fe400078e00b7 */
[----:B------:R-:W4:Y:S01]  /*b750*/  LDL.LU.64 R182, [R1+0x948] ;  /* 0x0009480001b67983 */ /* 0x000f220000300a00 */
[----:B-----5:R-:W-:-:S05]  /*b760*/  IMAD.WIDE R194, R251, 0x4, R194 ;  /* 0x00000004fbc27825 */ /* 0x020fca00078e02c2 */
[----:B------:R1:W-:Y:S04]  /*b770*/  STL [R1+0x820], R194 ;  /* 0x000820c201007387 */ /* 0x0003e80000100800 */
[----:B------:R1:W-:Y:S04]  /*b780*/  LDGSTS.E [R236+0x2e000], [R194.64], !P3 ;  /* 0x2e000000c2ec7fae */ /* 0x0003e8000d921844 */
[----:B------:R5:W-:Y:S01]  /*b790*/  STL [R1+0x81c], R195 ;  /* 0x00081cc301007387 */ /* 0x000be20000100800 */
[----:B-1----:R-:W-:Y:S02]  /*b7a0*/  IMAD.MOV.U32 R194, RZ, RZ, R186 ;  /* 0x000000ffffc27224 */ /* 0x002fe400078e00ba */
[----:B-----5:R-:W-:-:S02]  /*b7b0*/  IMAD.MOV.U32 R195, RZ, RZ, R187 ;  /* 0x000000ffffc37224 */ /* 0x020fc400078e00bb */
[----:B------:R-:W5:Y:S01]  /*b7c0*/  LDL.LU.64 R186, [R1+0x940] ;  /* 0x0009400001ba7983 */ /* 0x000f620000300a00 */
[----:B--2---:R-:W-:-:S05]  /*b7d0*/  IMAD.WIDE R190, R251, 0x4, R190 ;  /* 0x00000004fbbe7825 */ /* 0x004fca00078e02be */
[----:B------:R1:W-:Y:S04]  /*b7e0*/  LDGSTS.E [R236+0x2e800], [R190.64], !P4 ;  /* 0x2e800000beec7fae */ /* 0x0003e8000e121844 */
[----:B------:R1:W-:Y:S02]  /*b7f0*/  STL [R1+0x838], R190 ;  /* 0x000838be01007387 */ /* 0x0003e40000100800 */
        /* <DEDUP_REMOVED lines=11> */
[----:B------:R-:W2:Y:S01]  /*b8b0*/  LDL.LU.64 R174, [R1+0x938] ;  /* 0x0009380001ae7983 */ /* 0x000ea20000300a00 */
[----:B-----5:R-:W-:-:S05]  /*b8c0*/  IMAD.WIDE R186, R251, 0x4, R186 ;  /* 0x00000004fbba7825 */ /* 0x020fca00078e02ba */
[----:B------:R1:W-:Y:S04]  /*b8d0*/  STL [R1+0x860], R186 ;  /* 0x000860ba01007387 */ /* 0x0003e80000100800 */
[----:B------:R1:W-:Y:S04]  /*b8e0*/  LDGSTS.E [R236+0x2f000], [R186.64], !P3 ;  /* 0x2f000000baec7fae */ /* 0x0003e8000d921844 */
[----:B------:R5:W-:Y:S01]  /*b8f0*/  STL [R1+0x85c], R187 ;  /* 0x00085cbb01007387 */ /* 0x000be20000100800 */
[----:B-1----:R-:W-:Y:S02]  /*b900*/  IMAD.MOV.U32 R186, RZ, RZ, R178 ;  /* 0x000000ffffba7224 */ /* 0x002fe400078e00b2 */
[----:B-----5:R-:W-:-:S02]  /*b910*/  IMAD.MOV.U32 R187, RZ, RZ, R179 ;  /* 0x000000ffffbb7224 */ /* 0x020fc400078e00b3 */
[----:B------:R-:W5:Y:S04]  /*b920*/  LDL.LU.64 R178, [R1+0x930] ;  /* 0x0009300001b27983 */ /* 0x000f680000300a00 */
[----:B------:R-:W1:Y:S01]  /*b930*/  S2R R0, SR_TID.X ;  /* 0x0000000000007919 */ /* 0x000e620000002100 */
[----:B----4-:R-:W-:-:S05]  /*b940*/  IMAD.WIDE R182, R251, 0x4, R182 ;  /* 0x00000004fbb67825 */ /* 0x010fca00078e02b6 */
[----:B------:R4:W-:Y:S04]  /*b950*/  STL [R1+0x870], R182 ;  /* 0x000870b601007387 */ /* 0x0009e80000100800 */
[----:B------:R4:W-:Y:S01]  /*b960*/  LDGSTS.E [R236+0x2f800], [R182.64], !P4 ;  /* 0x2f800000b6ec7fae */ /* 0x0009e2000e121844 */
[----:B-1----:R-:W-:-:S05]  /*b970*/  LOP3.LUT R0, R0, 0x7f, RZ, 0xc0, !PT ;  /* 0x0000007f00007812 */ /* 0x002fca00078ec0ff */
[----:B------:R-:W-:Y:S01]  /*b980*/  IMAD.SHL.U32 R0, R0, 0x4, RZ ;  /* 0x0000000400007824 */ /* 0x000fe200078e00ff */
[----:B------:R1:W-:Y:S01]  /*b990*/  STL [R1+0x86c], R183 ;  /* 0x00086cb701007387 */ /* 0x0003e20000100800 */
[----:B----4-:R-:W-:-:S03]  /*b9a0*/  IMAD.MOV.U32 R182, RZ, RZ, R166 ;  /* 0x000000ffffb67224 */ /* 0x010fc600078e00a6 */
[----:B------:R-:W-:Y:S01]  /*b9b0*/  LOP3.LUT R0, R0, 0x20, RZ, 0x3c, !PT ;  /* 0x0000002000007812 */ /* 0x000fe200078e3cff */
[----:B--2---:R-:W-:-:S04]  /*b9c0*/  IMAD.WIDE R174, R251, 0x4, R174 ;  /* 0x00000004fbae7825 */ /* 0x004fc800078e02ae */
[----:B-1----:R-:W-:Y:S02]  /*b9d0*/  IMAD.MOV.U32 R183, RZ, RZ, R167 ;  /* 0x000000ffffb77224 */ /* 0x002fe400078e00a7 */
[----:B------:R-:W2:Y:S01]  /*b9e0*/  LDL.LU.64 R166, [R1+0x928] ;  /* 0x0009280001a67983 */ /* 0x000ea20000300a00 */
        /* <DEDUP_REMOVED lines=8> */
[----:B------:R-:W-:Y:S04]  /*ba70*/  STL [R1+0x2a8], R174 ;  /* 0x0002a8ae01007387 */ /* 0x000fe80000100800 */
[----:B------:R5:W-:Y:S04]  /*ba80*/  STL [R1+0x2a4], R175 ;  /* 0x0002a4af01007387 */ /* 0x000be80000100800 */
[----:B-----5:R-:W1:Y:S01]  /*ba90*/  S2R R175, SR_TID.X ;  /* 0x0000000000af7919 */ /* 0x020e620000002100 */
[----:B------:R-:W-:-:S05]  /*baa0*/  IMAD.MOV.U32 R0, RZ, RZ, c[0x0][0x180] ;  /* 0x00006000ff007624 */ /* 0x000fca00078e00ff */
[----:B------:R-:W-:-:S04]  /*bab0*/  IADD3 R174, R0, -0x4a, RZ ;  /* 0xffffffb600ae7810 */ /* 0x000fc80007ffe0ff */
[----:B------:R-:W-:Y:S02]  /*bac0*/  ISETP.GE.U32.AND P0, PT, R174, 0x7fffff77, PT ;  /* 0x7fffff77ae00780c */ /* 0x000fe40003f06070 */
[----:B------:R-:W-:-:S04]  /*bad0*/  IADD3 R174, R0, -0x4e, RZ ;  /* 0xffffffb200ae7810 */ /* 0x000fc80007ffe0ff */
[----:B------:R-:W-:Y:S02]  /*bae0*/  ISETP.GE.U32.AND P1, PT, R174, 0x7fffff73, PT ;  /* 0x7fffff73ae00780c */ /* 0x000fe40003f26070 */
[----:B------:R-:W-:Y:S02]  /*baf0*/  IADD3 R174, R0, -0x52, RZ ;  /* 0xffffffae00ae7810 */ /* 0x000fe40007ffe0ff */
[----:B-1----:R-:W-:Y:S02]  /*bb00*/  LOP3.LUT R175, R175, 0x7f, RZ, 0xc0, !PT ;  /* 0x0000007fafaf7812 */ /* 0x002fe400078ec0ff */
[----:B------:R-:W-:Y:S02]  /*bb10*/  ISETP.GE.U32.AND P3, PT, R174, 0x7fffff6f, PT ;  /* 0x7fffff6fae00780c */ /* 0x000fe40003f66070 */
[----:B------:R-:W-:Y:S01]  /*bb20*/  IADD3 R174, R0, -0x56, RZ ;  /* 0xffffffaa00ae7810 */ /* 0x000fe20007ffe0ff */
[----:B------:R-:W-:-:S03]  /*bb30*/  IMAD.SHL.U32 R175, R175, 0x4, RZ ;  /* 0x00000004afaf7824 */ /* 0x000fc600078e00ff */
[----:B------:R-:W-:Y:S01]  /*bb40*/  ISETP.GE.U32.AND P4, PT, R174, 0x7fffff6b, PT ;  /* 0x7fffff6bae00780c */ /* 0x000fe20003f86070 */
[----:B------:R-:W-:Y:S01]  /*bb50*/  IMAD.MOV.U32 R174, RZ, RZ, R162 ;  /* 0x000000ffffae7224 */ /* 0x000fe200078e00a2 */
[----:B------:R-:W-:Y:S01]  /*bb60*/  LOP3.LUT R0, R175, 0x20, RZ, 0x3c, !PT ;  /* 0x00000020af007812 */ /* 0x000fe200078e3cff */
[----:B------:R-:W-:Y:S02]  /*bb70*/  IMAD.MOV.U32 R175, RZ, RZ, R163 ;  /* 0x000000ffffaf7224 */ /* 0x000fe400078e00a3 */
[----:B------:R-:W5:Y:S01]  /*bb80*/  LDL.LU.64 R162, [R1+0x918] ;  /* 0x0009180001a27983 */ /* 0x000f620000300a00 */
[----:B--2---:R-:W-:-:S04]  /*bb90*/  IMAD.WIDE R166, R251, 0x4, R166 ;  /* 0x00000004fba67825 */ /* 0x004fc800078e02a6 */
        /* <DEDUP_REMOVED lines=20> */
[----:B---3--:R-:W-:-:S05]  /*bce0*/  IMAD.WIDE R158, R251, 0x4, R158 ;  /* 0x00000004fb9e7825 */ /* 0x008fca00078e029e */
[----:B------:R-:W-:Y:S04]  /*bcf0*/  STL [R1+0x328], R158 ;  /* 0x0003289e01007387 */ /* 0x000fe80000100800 */
[----:B------:R1:W-:Y:S04]  /*bd00*/  LDGSTS.E [R0+0x2aa00], [R158.64], !P4 ;  /* 0x2aa000009e007fae */ /* 0x0003e8000e121844 */
[----:B------:R1:W-:Y:S04]  /*bd10*/  STL [R1+0x324], R159 ;  /* 0x0003249f01007387 */ /* 0x0003e80000100800 */
[----:B-1----:R-:W1:Y:S01]  /*bd20*/  S2R R159, SR_TID.X ;  /* 0x00000000009f7919 */ /* 0x002e620000002100 */
[----:B------:R-:W-:-:S05]  /*bd30*/  IMAD.MOV.U32 R0, RZ, RZ, c[0x0][0x180] ;  /* 0x00006000ff007624 */ /* 0x000fca00078e00ff */
[----:B------:R-:W-:-:S04]  /*bd40*/  IADD3 R158, R0, -0x5a, RZ ;  /* 0xffffffa6009e7810 */ /* 0x000fc80007ffe0ff */
[----:B------:R-:W-:Y:S02]  /*bd50*/  ISETP.GE.U32.AND P0, PT, R158, 0x7fffff67, PT ;  /* 0x7fffff679e00780c */ /* 0x000fe40003f06070 */
[----:B------:R-:W-:-:S04]  /*bd60*/  IADD3 R158, R0, -0x5e, RZ ;  /* 0xffffffa2009e7810 */ /* 0x000fc80007ffe0ff */
[----:B------:R-:W-:Y:S02]  /*bd70*/  ISETP.GE.U32.AND P1, PT, R158, 0x7fffff63, PT ;  /* 0x7fffff639e00780c */ /* 0x000fe40003f26070 */
[----:B------:R-:W-:Y:S02]  /*bd80*/  IADD3 R158, R0, -0x62, RZ ;  /* 0xffffff9e009e7810 */ /* 0x000fe40007ffe0ff */
[----:B-1----:R-:W-:Y:S02]  /*bd90*/  LOP3.LUT R159, R159, 0x7f, RZ, 0xc0, !PT ;  /* 0x0000007f9f9f7812 */ /* 0x002fe400078ec0ff */
[----:B------:R-:W-:-:S03]  /*bda0*/  ISETP.GE.U32.AND P3, PT, R158, 0x7fffff5f, PT ;  /* 0x7fffff5f9e00780c */ /* 0x000fc60003f66070 */
[----:B------:R-:W-:Y:S01]  /*bdb0*/  IMAD.SHL.U32 R159, R159, 0x4, RZ ;  /* 0x000000049f9f7824 */ /* 0x000fe200078e00ff */
[----:B------:R-:W-:-:S04]  /*bdc0*/  IADD3 R158, R0, -0x66, RZ ;  /* 0xffffff9a009e7810 */ /* 0x000fc80007ffe0ff */
[----:B------:R-:W-:Y:S01]  /*bdd0*/  LOP3.LUT R0, R159, 0x20, RZ, 0x3c, !PT ;  /* 0x000000209f007812 */ /* 0x000fe200078e3cff */
[----:B------:R-:W-:Y:S01]  /*bde0*/  IMAD.MOV.U32 R159, RZ, RZ, R135 ;  /* 0x000000ffff9f7224 */ /* 0x000fe200078e0087 */
[----:B------:R-:W-:Y:S01]  /*bdf0*/  ISETP.GE.U32.AND P4, PT, R158, 0x7fffff5b, PT ;  /* 0x7fffff5b9e00780c */ /* 0x000fe20003f86070 */
[----:B------:R-:W-:Y:S02]  /*be00*/  IMAD.MOV.U32 R158, RZ, RZ, R134 ;  /* 0x000000ffff9e7224 */ /* 0x000fe400078e0086 */
[----:B------:R-:W3:Y:S01]  /*be10*/  LDL.LU.64 R134, [R1+0x8f8] ;  /* 0x0008f80001867983 */ /* 0x000ee20000300a00 */
[----:B----4-:R-:W-:-:S04]  /*be20*/  IMAD.WIDE R150, R251, 0x4, R150 ;  /* 0x00000004fb967825 */ /* 0x010fc800078e0296 */
        /* <DEDUP_REMOVED lines=8> */
[----:B------:R5:W-:Y:S04]  /*beb0*/  STL [R1+0x368], R150 ;  /* 0x0003689601007387 */ /* 0x000be80000100800 */
[----:B------:R1:W-:Y:S01]  /*bec0*/  STL [R1+0x364], R151 ;  /* 0x0003649701007387 */ /* 0x0003e20000100800 */
[----:B-----5:R-:W-:-:S02]  /*bed0*/  IMAD.MOV.U32 R150, RZ, RZ, R146 ;  /* 0x000000ffff967224 */ /* 0x020fc400078e0092 */
[----:B-1----:R-:W-:Y:S02]  /*bee0*/  IMAD.MOV.U32 R151, RZ, RZ, R147 ;  /* 0x000000ffff977224 */ /* 0x002fe400078e0093 */
[----:B------:R-:W5:Y:S02]  /*bef0*/  LDL.LU.64 R146, [R1+0x8e8] ;  /* 0x0008e80001927983 */ /* 0x000f640000300a00 */
[----:B-----5:R-:W-:-:S05]  /*bf00*/  IMAD.WIDE R146, R251, 0x4, R146 ;  /* 0x00000004fb927825 */ /* 0x020fca00078e0292 */
[----:B------:R1:W-:Y:S04]  /*bf10*/  STL [R1+0x388], R146 ;  /* 0x0003889201007387 */ /* 0x0003e80000100800 */
[----:B------:R1:W-:Y:S04]  /*bf20*/  LDGSTS.E [R0+0x2c200], [R146.64], !P3 ;  /* 0x2c20000092007fae */ /* 0x0003e8000d921844 */
[----:B------:R5:W-:Y:S01]  /*bf30*/  STL [R1+0x384], R147 ;  /* 0x0003849301007387 */ /* 0x000be20000100800 */
[----:B-1----:R-:W-:Y:S02]  /*bf40*/  IMAD.MOV.U32 R146, RZ, RZ, R138 ;  /* 0x000000ffff927224 */ /* 0x002fe400078e008a */
[----:B-----5:R-:W-:-:S02]  /*bf50*/  IMAD.MOV.U32 R147, RZ, RZ, R139 ;  /* 0x000000ffff937224 */ /* 0x020fc400078e008b */
[----:B------:R-:W5:Y:S01]  /*bf60*/  LDL.LU.64 R138, [R1+0x8e0] ;  /* 0x0008e000018a7983 */ /* 0x000f620000300a00 */
[----:B----4-:R-:W-:-:S05]  /*bf70*/  IMAD.WIDE R142, R251, 0x4, R142 ;  /* 0x00000004fb8e7825 */ /* 0x010fca00078e028e */
        /* <DEDUP_REMOVED lines=27> */
[----:B------:R1:W-:Y:S04]  /*c130*/  STL [R1+0x3e8], R134 ;  /* 0x0003e88601007387 */ /* 0x0003e80000100800 */
[----:B------:R1:W-:Y:S04]  /*c140*/  LDGSTS.E [R0+0x2da00], [R134.64], !P1 ;  /* 0x2da0000086007fae */ /* 0x0003e8000c921844 */
[----:B------:R3:W-:Y:S01]  /*c150*/  STL [R1+0x3e4], R135 ;  /* 0x0003e48701007387 */ /* 0x0007e20000100800 */
[----:B-1----:R-:W-:Y:S02]  /*c160*/  IMAD.MOV.U32 R134, RZ, RZ, R118 ;  /* 0x000000ffff867224 */ /* 0x002fe400078e0076 */
[----:B---3--:R-:W-:-:S02]  /*c170*/  IMAD.MOV.U32 R135, RZ, RZ, R119 ;  /* 0x000000ffff877224 */ /* 0x008fc400078e0077 */
[----:B------:R-:W3:Y:S01]  /*c180*/  LDL.LU.64 R118, [R1+0x8c8] ;  /* 0x0008c80001767983 */ /* 0x000ee20000300a00 */
[----:B----4-:R-:W-:-:S04]  /*c190*/  IMAD.WIDE R126, R251, 0x4, R126 ;  /* 0x00000004fb7e7825 */ /* 0x010fc800078e027e */
[----:B-----5:R-:W-:-:S05]  /*c1a0*/  IMAD.WIDE R130, R251, 0x4, R130 ;  /* 0x00000004fb827825 */ /* 0x020fca00078e0282 */
[----:B------:R-:W-:Y:S04]  /*c1b0*/  STL [R1+0x828], R130 ;  /* 0x0008288201007387 */ /* 0x000fe80000100800 */
[----:B------:R1:W-:Y:S04]  /*c1c0*/  LDGSTS.E [R0+0x2e200], [R130.64], !P3 ;  /* 0x2e20000082007fae */ /* 0x0003e8000d921844 */
[----:B------:R1:W-:Y:S04]  /*c1d0*/  STL [R1+0x824], R131 ;  /* 0x0008248301007387 */ /* 0x0003e80000100800 */
[----:B-1----:R-:W1:Y:S01]  /*c1e0*/  S2R R131, SR_TID.X ;  /* 0x0000000000837919 */ /* 0x002e620000002100 */
[----:B------:R-:W-:-:S02]  /*c1f0*/  IMAD.MOV.U32 R130, RZ, RZ, R138 ;  /* 0x000000ffff827224 */ /* 0x000fc400078e008a */
[----:B------:R-:W-:Y:S01]  /*c200*/  IMAD.MOV.U32 R138, RZ, RZ, R146 ;  /* 0x000000ffff8a7224 */ /* 0x000fe200078e0092 */
[----:B------:R-:W-:Y:S01]  /*c210*/  STL [R1+0x858], R126 ;  /* 0x0008587e01007387 */ /* 0x000fe20000100800 */
[----:B------:R-:W-:Y:S01]  /*c220*/  IMAD.MOV.U32 R146, RZ, RZ, R154 ;  /* 0x000000ffff927224 */ /* 0x000fe200078e009a */
[----:B-1----:R-:W-:-:S05]  /*c230*/  LOP3.LUT R131, R131, 0x7f, RZ, 0xc0, !PT ;  /* 0x0000007f83837812 */ /* 0x002fca00078ec0ff */
[----:B------:R-:W-:-:S05]  /*c240*/  IMAD.SHL.U32 R131, R131, 0x4, RZ ;  /* 0x0000000483837824 */ /* 0x000fca00078e00ff */
[----:B------:R-:W-:Y:S01]  /*c250*/  LOP3.LUT R131, R131, 0x20, RZ, 0x3c, !PT ;  /* 0x0000002083837812 */ /* 0x000fe200078e3cff */
[----:B------:R1:W-:Y:S04]  /*c260*/  STL [R1+0x854], R127 ;  /* 0x0008547f01007387 */ /* 0x0003e80000100800 */
[----:B------:R4:W-:Y:S01]  /*c270*/  LDGSTS.E [R131+0x2ea00], [R126.64], !P4 ;  /* 0x2ea000007e837fae */ /* 0x0009e2000e121844 */
[----:B------:R-:W-:Y:S02]  /*c280*/  IMAD.MOV.U32 R154, RZ, RZ, R122 ;  /* 0x000000ffff9a7224 */ /* 0x000fe400078e007a */
[----:B----4-:R-:W-:Y:S02]  /*c290*/  IMAD.MOV.U32 R131, RZ, RZ, R139 ;  /* 0x000000ffff837224 */ /* 0x010fe400078e008b */
[----:B------:R-:W-:-:S02]  /*c2a0*/  IMAD.MOV.U32 R139, RZ, RZ, R147 ;  /* 0x000000ffff8b7224 */ /* 0x000fc400078e0093 */
[----:B------:R-:W-:Y:S02]  /*c2b0*/  IMAD.MOV.U32 R147, RZ, RZ, R155 ;  /* 0x000000ffff937224 */ /* 0x000fe400078e009b */
[----:B------:R-:W-:Y:S02]  /*c2c0*/  IMAD.MOV.U32 R155, RZ, RZ, R123 ;  /* 0x000000ffff9b7224 */ /* 0x000fe400078e007b */
[----:B------:R-:W4:Y:S04]  /*c2d0*/  LDL.LU.64 R122, [R1+0x8c0] ;  /* 0x0008c000017a7983 */ /* 0x000f280000300a00 */
[----:B-1----:R-:W1:Y:S01]  /*c2e0*/  S2R R127, SR_TID.X ;  /* 0x00000000007f7919 */ /* 0x002e620000002100 */
[----:B------:R-:W-:-:S05]  /*c2f0*/  IMAD.MOV.U32 R0, RZ, RZ, c[0x0][0x180] ;  /* 0x00006000ff007624 */ /* 0x000fca00078e00ff */
[----:B------:R-:W-:-:S04]  /*c300*/  IADD3 R126, R0, -0x7a, RZ ;  /* 0xffffff86007e7810 */ /* 0x000fc80007ffe0ff */
[----:B------:R-:W-:Y:S02]  /*c310*/  ISETP.GE.U32.AND P3, PT, R126, 0x7fffff47, PT ;  /* 0x7fffff477e00780c */ /* 0x000fe40003f66070 */
[----:B------:R-:W-:-:S04]  /*c320*/  IADD3 R126, R0, -0x7e, RZ ;  /* 0xffffff82007e7810 */ /* 0x000fc80007ffe0ff */
[----:B------:R-:W-:Y:S02]  /*c330*/  ISETP.GE.U32.AND P4, PT, R126, 0x7fffff43, PT ;  /* 0x7fffff437e00780c */ /* 0x000fe40003f86070 */
[----:B-1----:R-:W-:-:S05]  /*c340*/  LOP3.LUT R127, R127, 0x7f, RZ, 0xc0, !PT ;  /* 0x0000007f7f7f7812 */ /* 0x002fca00078ec0ff */
[----:B------:R-:W-:Y:S02]  /*c350*/  IMAD.SHL.U32 R127, R127, 0x4, RZ ;  /* 0x000000047f7f7824 */ /* 0x000fe400078e00ff */
[----:B---3--:R-:W-:-:S03]  /*c360*/  IMAD.WIDE R118, R251, 0x4, R118 ;  /* 0x00000004fb767825 */ /* 0x008fc600078e0276 */
[----:B------:R-:W-:Y:S02]  /*c370*/  LOP3.LUT R127, R127, 0x20, RZ, 0x3c, !PT ;  /* 0x000000207f7f7812 */ /* 0x000fe400078e3cff */
[----:B------:R-:W-:-:S04]  /*c380*/  IADD3 R126, R0, -0x43, RZ ;  /* 0xffffffbd007e7810 */ /* 0x000fc80007ffe0ff */
[----:B------:R-:W-:Y:S02]  /*c390*/  ISETP.GE.U32.AND P0, PT, R126, 0x7fffff7e, PT ;  /* 0x7fffff7e7e00780c */ /* 0x000fe40003f06070 */
[----:B------:R-:W-:-:S04]  /*c3a0*/  IADD3 R126, R0, -0x47, RZ ;  /* 0xffffffb9007e7810 */ /* 0x000fc80007ffe0ff */
[----:B------:R-:W-:Y:S01]  /*c3b0*/  ISETP.GE.U32.AND P1, PT, R126, 0x7fffff7a, PT ;  /* 0x7fffff7a7e00780c */ /* 0x000fe20003f26070 */
[----:B--2---:R-:W-:-:S04]  /*c3c0*/  IMAD.WIDE R114, R251, 0x4, R114 ;  /* 0x00000004fb727825 */ /* 0x004fc800078e0272 */
[----:B------:R-:W-:-:S04]  /*c3d0*/  IMAD.WIDE R110, R251, 0x4, R110 ;  /* 0x00000004fb6e7825 */ /* 0x000fc800078e026e */
        /* <DEDUP_REMOVED lines=12> */
[----:B------:R-:W-:Y:S01]  /*c4a0*/  IMAD.WIDE R84, R251, 0x4, R84 ;  /* 0x00000004fb547825 */ /* 0x000fe200078e0254 */
[----:B------:R-:W-:-:S03]  /*c4b0*/  LOP3.LUT R236, R236, 0x60, RZ, 0x3c, !PT ;  /* 0x00000060ecec7812 */ /* 0x000fc600078e3cff */
[----:B------:R-:W-:-:S04]  /*c4c0*/  IMAD.WIDE R82, R251, 0x4, R82 ;  /* 0x00000004fb527825 */ /* 0x000fc800078e0252 */
[----:B------:R-:W-:-:S04]  /*c4d0*/  IMAD.WIDE R80, R251, 0x4, R80 ;  /* 0x00000004fb507825 */ /* 0x000fc800078e0250 */
[----:B------:R-:W-:-:S04]  /*c4e0*/  IMAD.WIDE R78, R251, 0x4, R78 ;  /* 0x00000004fb4e7825 */ /* 0x000fc800078e024e */
[----:B----4-:R-:W-:-:S05]  /*c4f0*/  IMAD.WIDE R122, R251, 0x4, R122 ;  /* 0x00000004fb7a7825 */ /* 0x010fca00078e027a */
[----:B------:R1:W-:Y:S04]  /*c500*/  LDGSTS.E [R127+0x2f200], [R122.64], !P3 ;  /* 0x2f2000007a7f7fae */ /* 0x0003e8000d921844 */
[----:B------:R1:W-:Y:S04]  /*c510*/  LDGSTS.E [R127+0x2fa00], [R118.64], !P4 ;  /* 0x2fa00000767f7fae */ /* 0x0003e8000e121844 */
[----:B-1----:R-:W1:Y:S04]  /*c520*/  S2R R127, SR_TID.X ;  /* 0x00000000007f7919 */ /* 0x002e680000002100 */
[----:B------:R-:W-:Y:S04]  /*c530*/  STL [R1+0x868], R122 ;  /* 0x0008687a01007387 */ /* 0x000fe80000100800 */
[----:B------:R-:W-:Y:S04]  /*c540*/  STL [R1+0x864], R123 ;  /* 0x0008647b01007387 */ /* 0x000fe80000100800 */
[----:B------:R-:W-:Y:S01]  /*c550*/  STL [R1+0x878], R118 ;  /* 0x0008787601007387 */ /* 0x000fe20000100800 */
[----:B-1----:R-:W-:-:S05]  /*c560*/  LOP3.LUT R127, R127, 0x7f, RZ, 0xc0, !PT ;  /* 0x0000007f7f7f7812 */ /* 0x002fca00078ec0ff */
[----:B------:R-:W-:Y:S01]  /*c570*/  IMAD.SHL.U32 R127, R127, 0x4, RZ ;  /* 0x000000047f7f7824 */ /* 0x000fe200078e00ff */
[----:B------:R-:W-:Y:S04]  /*c580*/  STL [R1+0x874], R119 ;  /* 0x0008747701007387 */ /* 0x000fe80000100800 */
[----:B------:R-:W-:Y:S01]  /*c590*/  LOP3.LUT R127, R127, 0x40, RZ, 0x3c, !PT ;  /* 0x000000407f7f7812 */ /* 0x000fe200078e3cff */
[----:B------:R-:W-:Y:S04]  /*c5a0*/  STL [R1+0x290], R114 ;  /* 0x0002907201007387 */ /* 0x000fe80000100800 */
[----:B------:R1:W-:Y:S04]  /*c5b0*/  LDGSTS.E [R127+0x28400], [R114.64], !P0 ;  /* 0x28400000727f7fae */ /* 0x0003e8000c121844 */
[----:B------:R-:W-:Y:S04]  /*c5c0*/  STL [R1+0x28c], R115 ;  /* 0x00028c7301007387 */ /* 0x000fe80000100800 */
[----:B------:R2:W-:Y:S04]  /*c5d0*/  LDGSTS.E [R127+0x28c00], [R110.64], !P1 ;  /* 0x28c000006e7f7fae */ /* 0x0005e8000c921844 */
[----:B------:R2:W-:Y:S02]  /*c5e0*/  STL [R1+0x2b0], R110 ;  /* 0x0002b06e01007387 */ /* 0x0005e40000100800 */
[----:B--2---:R-:W-:-:S04]  /*c5f0*/  IADD3 R110, R0, -0x4b, RZ ;  /* 0xffffffb5006e7810 */ /* 0x004fc80007ffe0ff */
[----:B------:R-:W-:Y:S02]  /*c600*/  ISETP.GE.U32.AND P0, PT, R110, 0x7fffff76, PT ;  /* 0x7fffff766e00780c */ /* 0x000fe40003f06070 */
[----:B------:R-:W-:-:S04]  /*c610*/  IADD3 R110, R0, -0x4f, RZ ;  /* 0xffffffb1006e7810 */ /* 0x000fc80007ffe0ff */
[----:B------:R-:W-:Y:S02]  /*c620*/  ISETP.GE.U32.AND P1, PT, R110, 0x7fffff72, PT ;  /* 0x7fffff726e00780c */ /* 0x000fe40003f26070 */
[----:B------:R-:W-:-:S04]  /*c630*/  IADD3 R110, R0, -0x53, RZ ;  /* 0xffffffad006e7810 */ /* 0x000fc80007ffe0ff */
[----:B------:R-:W-:Y:S01]  /*c640*/  ISETP.GE.U32.AND P3, PT, R110, 0x7fffff6e, PT ;  /* 0x7fffff6e6e00780c */ /* 0x000fe20003f66070 */
[----:B------:R-:W-:Y:S01]  /*c650*/  STL [R1+0x2ac], R111 ;  /* 0x0002ac6f01007387 */ /* 0x000fe20000100800 */
[----:B------:R-:W-:-:S03]  /*c660*/  IADD3 R110, R0, -0x57, RZ ;  /* 0xffffffa9006e7810 */ /* 0x000fc60007ffe0ff */
[----:B------:R1:W-:Y:S01]  /*c670*/  LDGSTS.E [R127+0x29400], [R108.64], !P0 ;  /* 0x294000006c7f7fae */ /* 0x0003e2000c121844 */
[----:B------:R-:W-:-:S03]  /*c680*/  ISETP.GE.U32.AND P4, PT, R110, 0x7fffff6a, PT ;  /* 0x7fffff6a6e00780c */ /* 0x000fc60003f86070 */
[----:B------:R-:W-:Y:S04]  /*c690*/  STL [R1+0x2d0], R108 ;  /* 0x0002d06c01007387 */ /* 0x000fe80000100800 */
[----:B------:R-:W-:Y:S04]  /*c6a0*/  STL [R1+0x2cc], R109 ;  /* 0x0002cc6d01007387 */ /* 0x000fe80000100800 */
[----:B------:R-:W-:Y:S04]  /*c6b0*/  STL [R1+0x2f0], R106 ;  /* 0x0002f06a01007387 */ /* 0x000fe80000100800 */
[----:B------:R-:W-:Y:S04]  /*c6c0*/  STL [R1+0x2ec], R107 ;  /* 0x0002ec6b01007387 */ /* 0x000fe80000100800 */
[----:B------:R1:W-:Y:S04]  /*c6d0*/  LDGSTS.E [R127+0x29c00], [R106.64], !P1 ;  /* 0x29c000006a7f7fae */ /* 0x0003e8000c921844 */
        /* <DEDUP_REMOVED lines=65> */
[----:B---3--:R-:W-:-:S04]  /*caf0*/  IADD3 R78, R0, -0x4c, RZ ;  /* 0xffffffb4004e7810 */ /* 0x008fc80007ffe0ff */
[----:B------:R-:W-:Y:S02]  /*cb00*/  ISETP.GE.U32.AND P0, PT, R78, 0x7fffff75, PT ;  /* 0x7fffff754e00780c */ /* 0x000fe40003f06070 */
[----:B------:R-:W-:-:S04]  /*cb10*/  IADD3 R78, R0, -0x50, RZ ;  /* 0xffffffb0004e7810 */ /* 0x000fc80007ffe0ff */
[----:B------:R-:W-:Y:S02]  /*cb20*/  ISETP.GE.U32.AND P1, PT, R78, 0x7fffff71, PT ;  /* 0x7fffff714e00780c */ /* 0x000fe40003f26070 */
[----:B------:R-:W-:-:S04]  /*cb30*/  IADD3 R78, R0, -0x54, RZ ;  /* 0xffffffac004e7810 */ /* 0x000fc80007ffe0ff */
[----:B------:R-:W-:Y:S02]  /*cb40*/  ISETP.GE.U32.AND P3, PT, R78, 0x7fffff6d, PT ;  /* 0x7fffff6d4e00780c */ /* 0x000fe40003f66070 */
[----:B------:R-:W-:Y:S01]  /*cb50*/  IADD3 R78, R0, -0x58, RZ ;  /* 0xffffffa8004e7810 */ /* 0x000fe20007ffe0ff */
[----:B------:R-:W-:-:S03]  /*cb60*/  IMAD.WIDE R76, R251, 0x4, R76 ;  /* 0x00000004fb4c7825 */ /* 0x000fc600078e024c */
[----:B------:R-:W-:Y:S01]  /*cb70*/  ISETP.GE.U32.AND P4, PT, R78, 0x7fffff69, PT ;  /* 0x7fffff694e00780c */ /* 0x000fe20003f86070 */
[C---:B------:R-:W-:Y:S01]  /*cb80*/  IMAD.WIDE R74, R251.reuse, 0x4, R74 ;  /* 0x00000004fb4a7825 */ /* 0x040fe200078e024a */
[----:B------:R-:W-:Y:S03]  /*cb90*/  STL [R1+0x2b4], R79 ;  /* 0x0002b44f01007387 */ /* 0x000fe60000100800 */
[C---:B------:R-:W-:Y:S01]  /*cba0*/  IMAD.WIDE R72, R251.reuse, 0x4, R72 ;  /* 0x00000004fb487825 */ /* 0x040fe200078e0248 */
[----:B------:R-:W-:Y:S03]  /*cbb0*/  STL [R1+0x2d8], R76 ;  /* 0x0002d84c01007387 */ /* 0x000fe60000100800 */
[----:B------:R-:W-:Y:S01]  /*cbc0*/  IMAD.WIDE R70, R251, 0x4, R70 ;  /* 0x00000004fb467825 */ /* 0x000fe200078e0246 */
[----:B------:R-:W-:Y:S04]  /*cbd0*/  STL [R1+0x2d4], R77 ;  /* 0x0002d44d01007387 */ /* 0x000fe80000100800 */
[----:B------:R-:W-:Y:S04]  /*cbe0*/  STL [R1+0x2f8], R74 ;  /* 0x0002f84a01007387 */ /* 0x000fe80000100800 */
[----:B------:R2:W-:Y:S04]  /*cbf0*/  LDGSTS.E [R236+0x29600], [R76.64], !P0 ;  /* 0x296000004cec7fae */ /* 0x0005e8000c121844 */
        /* <DEDUP_REMOVED lines=44> */
[C---:B------:R-:W-:Y:S01]  /*cec0*/  IMAD.WIDE R54, R251.reuse, 0x4, R54 ;  /* 0x00000004fb367825 */ /* 0x040fe200078e0236 */
        /* <DEDUP_REMOVED lines=9> */
[----:B------:R3:W-:Y:S01]  /*cf60*/  STL [R1+0x810], R54 ;  /* 0x0008103601007387 */ /* 0x0007e20000100800 */
[----:B------:R-:W-:Y:S01]  /*cf70*/  IMAD.WIDE R2, R251, 0x4, R2 ;  /* 0x00000004fb027825 */ /* 0x000fe200078e0202 */
[----:B---3--:R-:W-:-:S04]  /*cf80*/  IADD3 R54, R0, -0x7c, RZ ;  /* 0xffffff8400367810 */ /* 0x008fc80007ffe0ff */
[----:B------:R-:W-:Y:S01]  /*cf90*/  ISETP.GE.U32.AND P1, PT, R54, 0x7fffff45, PT ;  /* 0x7fffff453600780c */ /* 0x000fe20003f26070 */
[----:B------:R-:W-:Y:S04]  /*cfa0*/  STL [R1+0x3fc], R55 ;  /* 0x0003fc3701007387 */ /* 0x000fe80000100800 */
[----:B------:R-:W-:Y:S04]  /*cfb0*/  STL [R1+0x80c], R2 ;  /* 0x00080c0201007387 */ /* 0x000fe80000100800 */
[----:B------:R3:W-:Y:S04]  /*cfc0*/  STL [R1+0x804], R3 ;  /* 0x0008040301007387 */ /* 0x0007e80000100800 */
[----:B------:R3:W-:Y:S01]  /*cfd0*/  LDGSTS.E [R236+0x2f600], [R2.64], !P1 ;  /* 0x2f60000002ec7fae */ /* 0x0007e2000c921844 */
[----:B-1----:R-:W-:-:S02]  /*cfe0*/  IMAD.MOV.U32 R127, RZ, RZ, R237 ;  /* 0x000000ffff7f7224 */ /* 0x002fc400078e00ed */
[----:B------:R-:W-:Y:S02]  /*cff0*/  IMAD.MOV.U32 R237, RZ, RZ, 0x3f ;  /* 0x0000003fffed7424 */ /* 0x000fe400078e00ff */
[----:B------:R-:W-:-:S04]  /*d000*/  IMAD.WIDE R52, R251, 0x4, R52 ;  /* 0x00000004fb347825 */ /* 0x000fc800078e0234 */
[----:B---3--:R-:W-:-:S04]  /*d010*/  IMAD.MOV.U32 R3, RZ, RZ, c[0x0][0x18c] ;  /* 0x00006300ff037624 */ /* 0x008fc800078e00ff */
[----:B------:R-:W-:Y:S01]  /*d020*/  IMAD.SHL.U32 R3, R3, 0x40, RZ ;  /* 0x0000004003037824 */ /* 0x000fe200078e00ff */
[----:B------:R-:W-:-:S03]  /*d030*/  IADD3 R237, R237, c[0x0][0x180], RZ ;  /* 0x00006000eded7a10 */ /* 0x000fc60007ffe0ff */
[C---:B------:R-:W-:Y:S01]  /*d040*/  IMAD.WIDE R50, R3.reuse, 0x4, R50 ;  /* 0x0000000403327825 */ /* 0x040fe200078e0232 */
[----:B------:R-:W-:Y:S03]  /*d050*/  STL [R1+0x808], R52 ;  /* 0x0008083401007387 */ /* 0x000fe60000100800 */
[C---:B------:R-:W-:Y:S01]  /*d060*/  IMAD.WIDE R48, R3.reuse, 0x4, R48 ;  /* 0x0000000403307825 */ /* 0x040fe200078e0230 */
[----:B------:R-:W-:Y:S03]  /*d070*/  STL [R1+0x400], R53 ;  /* 0x0004003501007387 */ /* 0x000fe60000100800 */
[----:B------:R-:W-:Y:S01]  /*d080*/  IMAD.WIDE R46, R3, 0x4, R46 ;  /* 0x00000004032e7825 */ /* 0x000fe200078e022e */
[----:B------:R-:W-:Y:S01]  /*d090*/  STL [R1+0x800], R50 ;  /* 0x0008003201007387 */ /* 0x000fe20000100800 */
[----:B------:R-:W-:-:S02]  /*d0a0*/  ISETP.GT.AND P0, PT, R237, 0x7f, PT ;  /* 0x0000007fed00780c */ /* 0x000fc40003f04270 */
[C---:B------:R-:W-:Y:S01]  /*d0b0*/  IMAD.WIDE R44, R3.reuse, 0x4, R44 ;  /* 0x00000004032c7825 */ /* 0x040fe200078e022c */
[----:B------:R-:W-:Y:S01]  /*d0c0*/  STL [R1+0x404], R51 ;  /* 0x0004043301007387 */ /* 0x000fe20000100800 */
[----:B------:R-:W-:Y:S02]  /*d0d0*/  SEL R54, RZ, 0x4, P5 ;  /* 0x00000004ff367807 */ /* 0x000fe40002800000 */
[----:B------:R-:W-:Y:S01]  /*d0e0*/  IMAD.WIDE R42, R3, 0x4, R42 ;  /* 0x00000004032a7825 */ /* 0x000fe200078e022a */
[----:B------:R-:W-:Y:S01]  /*d0f0*/  STL [R1+0x7fc], R48 ;  /* 0x0007fc3001007387 */ /* 0x000fe20000100800 */
[----:B------:R-:W-:-:S03]  /*d100*/  IADD3 R55, R0, -0x80, RZ ;  /* 0xffffff8000377810 */ /* 0x000fc60007ffe0ff */
[----:B------:R-:W-:Y:S01]  /*d110*/  STL [R1+0x420], R49 ;  /* 0x0004203101007387 */ /* 0x000fe20000100800 */
[C---:B------:R-:W-:Y:S01]  /*d120*/  IMAD.WIDE R40, R3.reuse, 0x4, R40 ;  /* 0x0000000403287825 */ /* 0x040fe200078e0228 */
[----:B------:R-:W-:Y:S02]  /*d130*/  SEL R54, R54, RZ, P0 ;  /* 0x000000ff36367207 */ /* 0x000fe40000000000 */
[----:B------:R-:W-:Y:S01]  /*d140*/  STL [R1+0x7f8], R46 ;  /* 0x0007f82e01007387 */ /* 0x000fe20000100800 */
[----:B------:R-:W-:-:S03]  /*d150*/  IMAD.WIDE R38, R3, 0x4, R38 ;  /* 0x0000000403267825 */ /* 0x000fc600078e0226 */
[----:B------:R-:W-:Y:S01]  /*d160*/  STL [R1+0x43c], R47 ;  /* 0x00043c2f01007387 */ /* 0x000fe20000100800 */
[----:B------:R-:W-:-:S03]  /*d170*/  ISETP.GE.U32.AND P0, PT, R55, 0x7fffff41, PT ;  /* 0x7fffff413700780c */ /* 0x000fc60003f06070 */
[----:B------:R-:W-:Y:S01]  /*d180*/  STL [R1+0x7f4], R44 ;  /* 0x0007f42c01007387 */ /* 0x000fe20000100800 */
[----:B------:R-:W-:-:S03]  /*d190*/  IMAD.WIDE R36, R3, 0x4, R36 ;  /* 0x0000000403247825 */ /* 0x000fc600078e0224 */
[----:B------:R-:W-:Y:S01]  /*d1a0*/  STL [R1+0x458], R45 ;  /* 0x0004582d01007387 */ /* 0x000fe20000100800 */
[----:B------:R-:W-:-:S03]  /*d1b0*/  ISETP.NE.U32.AND P3, PT, R54, RZ, PT ;  /* 0x000000ff3600720c */ /* 0x000fc60003f65070 */
[----:B------:R-:W-:Y:S01]  /*d1c0*/  STL [R1+0x7f0], R42 ;  /* 0x0007f02a01007387 */ /* 0x000fe20000100800 */
[----:B------:R-:W-:-:S03]  /*d1d0*/  IMAD.WIDE R34, R3, 0x4, R34 ;  /* 0x0000000403227825 */ /* 0x000fc600078e0222 */
[----:B------:R-:W-:Y:S01]  /*d1e0*/  STL [R1+0x474], R43 ;  /* 0x0004742b01007387 */ /* 0x000fe20000100800 */
[----:B------:R-:W-:-:S03]  /*d1f0*/  IMAD.WIDE R32, R3, 0x4, R32 ;  /* 0x0000000403207825 */ /* 0x000fc600078e0220 */
[----:B------:R-:W-:Y:S04]  /*d200*/  STL [R1+0x7ec], R40 ;  /* 0x0007ec2801007387 */ /* 0x000fe80000100800 */
        /* <DEDUP_REMOVED lines=15> */
[----:B------:R2:W-:Y:S04]  /*d300*/  LDGSTS.E [R236+0x2fe00], [R52.64], !P0 ;  /* 0x2fe0000034ec7fae */ /* 0x0005e8000c121844 */
[----:B------:R-:W-:Y:S01]  /*d310*/  STL [R1+0x72c], R31 ;  /* 0x00072c1f01007387 */ /* 0x000fe20000100800 */
[----:B------:R-:W-:-:S03]  /*d320*/  IMAD.WIDE R20, R3, 0x4, R20 ;  /* 0x0000000403147825 */ /* 0x000fc600078e0214 */
[----:B------:R-:W0:Y:S04]  /*d330*/  LDGDEPBAR ;  /* 0x00000000000079af */ /* 0x000e280000000000 */
[----:B------:R-:W-:Y:S04]  /*d340*/  STL [R1+0x7d4], R28 ;  /* 0x0007d41c01007387 */ /* 0x000fe80000100800 */
[----:B------:R1:W-:Y:S04]  /*d350*/  LDGSTS.E [R127+0x10000], [R50.64], P3 ;  /* 0x10000000327f7fae */ /* 0x0003e80009921844 */
[----:B------:R-:W-:Y:S01]  /*d360*/  STL [R1+0x730], R29 ;  /* 0x0007301d01007387 */ /* 0x000fe20000100800 */
[----:B------:R-:W-:-:S03]  /*d370*/  IMAD.WIDE R18, R3, 0x4, R18 ;  /* 0x0000000403127825 */ /* 0x000fc600078e0212 */
[----:B------:R1:W-:Y:S04]  /*d380*/  LDGSTS.E [R127+0x10800], [R48.64], P3 ;  /* 0x10800000307f7fae */ /* 0x0003e80009921844 */
        /* <DEDUP_REMOVED lines=32> */
[----:B------:R-:W-:Y:S04]  /*d590*/  STL [R1+0x74c], R15 ;  /* 0x00074c0f01007387 */ /* 0x000fe80000100800 */
[----:B------:R1:W-:Y:S04]  /*d5a0*/  LDGSTS.E [R127+0x17800], [R20.64], P3 ;  /* 0x17800000147f7fae */ /* 0x0003e80009921844 */
[----:B------:R-:W-:Y:S04]  /*d5b0*/  STL [R1+0x7b4], R12 ;  /* 0x0007b40c01007387 */ /* 0x000fe80000100800 */
        /* <DEDUP_REMOVED lines=14> */
[----:B------:R3:W-:Y:S04]  /*d6a0*/  STL [R1+0x798], R7 ;  /* 0x0007980701007387 */ /* 0x0007e80000100800 */
[----:B------:R-:W-:Y:S04]  /*d6b0*/  STL [R1+0x7a4], R4 ;  /* 0x0007a40401007387 */ /* 0x000fe80000100800 */
[----:B------:R4:W-:Y:S01]  /*d6c0*/  LDGSTS.E [R127+0x1b800], [R4.64], P3 ;  /* 0x1b800000047f7fae */ /* 0x0009e20009921844 */
[----:B---3--:R-:W-:-:S03]  /*d6d0*/  IMAD.WIDE R6, R3, 0x4, R112 ;  /* 0x0000000403067825 */ /* 0x008fc600078e0270 */
[----:B------:R4:W-:Y:S04]  /*d6e0*/  STL [R1+0x79c], R5 ;  /* 0x00079c0501007387 */ /* 0x0009e80000100800 */
[----:B------:R-:W-:Y:S04]  /*d6f0*/  STL [R1+0x7a0], R6 ;  /* 0x0007a00601007387 */ /* 0x000fe80000100800 */
[----:B--2---:R-:W2:Y:S01]  /*d700*/  LDL R236, [R1+0x884] ;  /* 0x0008840001ec7983 */ /* 0x004ea20000100800 */
[----:B----4-:R-:W-:-:S03]  /*d710*/  IMAD.WIDE R4, R3, 0x4, R116 ;  /* 0x0000000403047825 */ /* 0x010fc600078e0274 */
[----:B------:R3:W-:Y:S04]  /*d720*/  LDGSTS.E [R127+0x1c000], [R6.64], P3 ;  /* 0x1c000000067f7fae */ /* 0x0007e80009921844 */
[----:B------:R3:W-:Y:S04]  /*d730*/  STL [R1+0x788], R7 ;  /* 0x0007880701007387 */ /* 0x0007e80000100800 */
[----:B------:R-:W-:Y:S04]  /*d740*/  STL [R1+0x794], R4 ;  /* 0x0007940401007387 */ /* 0x000fe80000100800 */
[----:B------:R4:W-:Y:S01]  /*d750*/  LDGSTS.E [R127+0x1c800], [R4.64], P3 ;  /* 0x1c800000047f7fae */ /* 0x0009e20009921844 */
[----:B---3--:R-:W-:-:S03]  /*d760*/  IMAD.WIDE R6, R3, 0x4, R120 ;  /* 0x0000000403067825 */ /* 0x008fc600078e0278 */
[----:B------:R4:W-:Y:S04]  /*d770*/  STL [R1+0x78c], R5 ;  /* 0x00078c0501007387 */ /* 0x0009e80000100800 */
[----:B------:R-:W-:Y:S04]  /*d780*/  STL [R1+0x790], R6 ;  /* 0x0007900601007387 */ /* 0x000fe80000100800 */
[----:B------:R3:W-:Y:S01]  /*d790*/  LDGSTS.E [R127+0x1d000], [R6.64], P3 ;  /* 0x1d000000067f7fae */ /* 0x0007e20009921844 */
[----:B----4-:R-:W-:-:S03]  /*d7a0*/  IMAD.WIDE R4, R3, 0x4, R124 ;  /* 0x0000000403047825 */ /* 0x010fc600078e027c */
        /* <DEDUP_REMOVED lines=21> */
[----:B------:R-:W-:Y:S01]  /*d900*/  STL [R1+0x40c], R6 ;  /* 0x00040c0601007387 */ /* 0x000fe20000100800 */
[----:B----4-:R-:W-:-:S03]  /*d910*/  IMAD.WIDE R4, R3, 0x4, R148 ;  /* 0x0000000403047825 */ /* 0x010fc600078e0294 */
[----:B------:R3:W-:Y:S04]  /*d920*/  STL [R1+0x408], R7 ;  /* 0x0004080701007387 */ /* 0x0007e80000100800 */
[----:B------:R-:W-:Y:S04]  /*d930*/  STL [R1+0x428], R4 ;  /* 0x0004280401007387 */ /* 0x000fe80000100800 */
[----:B------:R4:W-:Y:S04]  /*d940*/  STL [R1+0x424], R5 ;  /* 0x0004240501007387 */ /* 0x0009e80000100800 */
[----:B--2---:R3:W-:Y:S04]  /*d950*/  LDGSTS.E [R236+0x10200], [R6.64], P3 ;  /* 0x1020000006ec7fae */ /* 0x0047e80009921844 */
[----:B------:R4:W-:Y:S01]  /*d960*/  LDGSTS.E [R236+0x10a00], [R4.64], P3 ;  /* 0x10a0000004ec7fae */ /* 0x0009e20009921844 */
[----:B---3--:R-:W-:-:S04]  /*d970*/  IMAD.WIDE R6, R3, 0x4, R152 ;  /* 0x0000000403067825 */ /* 0x008fc800078e0298 */
[C---:B----4-:R-:W-:Y:S01]  /*d980*/  IMAD.WIDE R4, R3.reuse, 0x4, R156 ;  /* 0x0000000403047825 */ /* 0x050fe200078e029c */
[----:B------:R-:W-:Y:S04]  /*d990*/  STL [R1+0x444], R6 ;  /* 0x0004440601007387 */ /* 0x000fe80000100800 */
[----:B------:R2:W-:Y:S04]  /*d9a0*/  LDGSTS.E [R236+0x11200], [R6.64], P3 ;  /* 0x1120000006ec7fae */ /* 0x0005e80009921844 */
[----:B------:R2:W-:Y:S04]  /*d9b0*/  STL [R1+0x440], R7 ;  /* 0x0004400701007387 */ /* 0x0005e80000100800 */
[----:B------:R-:W-:Y:S04]  /*d9c0*/  STL [R1+0x460], R4 ;  /* 0x0004600401007387 */ /* 0x000fe80000100800 */
[----:B------:R3:W-:Y:S01]  /*d9d0*/  LDGSTS.E [R236+0x11a00], [R4.64], P3 ;  /* 0x11a0000004ec7fae */ /* 0x0007e20009921844 */
[----:B--2---:R-:W-:-:S03]  /*d9e0*/  IMAD.WIDE R6, R3, 0x4, R160 ;  /* 0x0000000403067825 */ /* 0x004fc600078e02a0 */
[----:B------:R3:W-:Y:S04]  /*d9f0*/  STL [R1+0x45c], R5 ;  /* 0x00045c0501007387 */ /* 0x0007e80000100800 */
[----:B------:R-:W-:Y:S04]  /*da00*/  STL [R1+0x47c], R6 ;  /* 0x00047c0601007387 */ /* 0x000fe80000100800 */
[----:B------:R2:W-:Y:S01]  /*da10*/  LDGSTS.E [R236+0x12200], [R6.64], P3 ;  /* 0x1220000006ec7fae */ /* 0x0005e20009921844 */
[----:B---3--:R-:W-:-:S03]  /*da20*/  IMAD.WIDE R4, R3, 0x4, R164 ;  /* 0x0000000403047825 */ /* 0x008fc600078e02a4 */
        /* <DEDUP_REMOVED lines=18> */
[----:B------:R3:W-:Y:S04]  /*db50*/  LDGSTS.E [R236+0x14a00], [R4.64], P3 ;  /* 0x14a0000004ec7fae */ /* 0x0007e80009921844 */
[----:B------:R3:W-:Y:S01]  /*db60*/  STL [R1+0x4f0], R5 ;  /* 0x0004f00501007387 */ /* 0x0007e20000100800 */
[----:B--2---:R-:W-:-:S04]  /*db70*/  IMAD.WIDE R6, R3, 0x4, R188 ;  /* 0x0000000403067825 */ /* 0x004fc800078e02bc */
[----:B---3--:R-:W-:-:S05]  /*db80*/  IMAD.WIDE R4, R3, 0x4, R184 ;  /* 0x0000000403047825 */ /* 0x008fca00078e02b8 */
        /* <DEDUP_REMOVED lines=68> */
[----:B------:R-:W2:Y:S04]  /*dfd0*/  LDL.LU.64 R122, [R1] ;  /* 0x00000000017a7983 */ /* 0x000ea80000300a00 */
[----:B-1----:R-:W3:Y:S04]  /*dfe0*/  LDL.LU.64 R126, [R1+0x8] ;  /* 0x00000800017e7983 */ /* 0x002ee80000300a00 */
[----:B------:R3:W-:Y:S04]  /*dff0*/  LDGSTS.E [R236+0x1da00], [R6.64], P3 ;  /* 0x1da0000006ec7fae */ /* 0x0007e80009921844 */
[----:B------:R3:W-:Y:S01]  /*e000*/  STL [R1+0x69c], R7 ;  /* 0x00069c0701007387 */ /* 0x0007e20000100800 */
[----:B--2---:R-:W-:-:S04]  /*e010*/  IMAD.WIDE R4, R3, 0x4, R122 ;  /* 0x0000000403047825 */ /* 0x004fc800078e027a */
[C---:B---3--:R-:W-:Y:S01]  /*e020*/  IMAD.WIDE R6, R3.reuse, 0x4, R126 ;  /* 0x0000000403067825 */ /* 0x048fe200078e027e */
[----:B------:R-:W-:Y:S04]  /*e030*/  STL [R1+0x6b8], R4 ;  /* 0x0006b80401007387 */ /* 0x000fe80000100800 */
[----:B------:R1:W-:Y:S04]  /*e040*/  STL [R1+0x6b4], R5 ;  /* 0x0006b40501007387 */ /* 0x0003e80000100800 */
[----:B------:R-:W-:Y:S04]  /*e050*/  STL [R1+0x6d0], R6 ;  /* 0x0006d00601007387 */ /* 0x000fe80000100800 */
[----:B------:R-:W1:Y:S04]  /*e060*/  LDL.LU.64 R122, [R1+0x10] ;  /* 0x00001000017a7983 */ /* 0x000e680000300a00 */
[----:B------:R-:W2:Y:S04]  /*e070*/  LDL.LU.64 R126, [R1+0x18] ;  /* 0x00001800017e7983 */ /* 0x000ea80000300a00 */
[----:B------:R1:W-:Y:S04]  /*e080*/  LDGSTS.E [R236+0x1e200], [R4.64], P3 ;  /* 0x1e20000004ec7fae */ /* 0x0003e80009921844 */
[----:B------:R2:W-:Y:S04]  /*e090*/  LDGSTS.E [R236+0x1ea00], [R6.64], P3 ;  /* 0x1ea0000006ec7fae */ /* 0x0005e80009921844 */
[----:B------:R2:W-:Y:S01]  /*e0a0*/  STL [R1+0x6cc], R7 ;  /* 0x0006cc0701007387 */ /* 0x0005e20000100800 */
[----:B-1----:R-:W-:-:S04]  /*e0b0*/  IMAD.WIDE R4, R3, 0x4, R122 ;  /* 0x0000000403047825 */ /* 0x002fc800078e027a */
[----:B--2---:R-:W-:Y:S01]  /*e0c0*/  IMAD.WIDE R6, R3, 0x4, R126 ;  /* 0x0000000403067825 */ /* 0x004fe200078e027e */
[----:B------:R-:W-:Y:S03]  /*e0d0*/  STL [R1+0x6e8], R4 ;  /* 0x0006e80401007387 */ /* 0x000fe60000100800 */
[----:B------:R-:W-:Y:S01]  /*e0e0*/  IMAD.MOV.U32 R126, RZ, RZ, R130 ;  /* 0x000000ffff7e7224 */ /* 0x000fe200078e0082 */
[----:B------:R1:W-:Y:S01]  /*e0f0*/  STL [R1+0x6e4], R5 ;  /* 0x0006e40501007387 */ /* 0x0003e20000100800 */
[----:B------:R-:W-:Y:S02]  /*e100*/  IMAD.MOV.U32 R127, RZ, RZ, R131 ;  /* 0x000000ffff7f7224 */ /* 0x000fe400078e0083 */
[----:B------:R-:W-:Y:S01]  /*e110*/  IMAD.MOV.U32 R130, RZ, RZ, R134 ;  /* 0x000000ffff827224 */ /* 0x000fe200078e0086 */
[----:B------:R-:W-:Y:S01]  /*e120*/  STL [R1+0x700], R6 ;  /* 0x0007000601007387 */ /* 0x000fe20000100800 */
[----:B------:R-:W-:-:S02]  /*e130*/  IMAD.MOV.U32 R131, RZ, RZ, R135 ;  /* 0x000000ffff837224 */ /* 0x000fc400078e0087 */
[----:B------:R-:W-:Y:S01]  /*e140*/  IMAD.MOV.U32 R134, RZ, RZ, R138 ;  /* 0x000000ffff867224 */ /* 0x000fe200078e008a */
[----:B------:R2:W-:Y:S01]  /*e150*/  STL [R1+0x6fc], R7 ;  /* 0x0006fc0701007387 */ /* 0x0005e20000100800 */
[----:B------:R-:W-:Y:S02]  /*e160*/  IMAD.MOV.U32 R135, RZ, RZ, R139 ;  /* 0x000000ffff877224 */ /* 0x000fe400078e008b */
[----:B------:R-:W-:Y:S01]  /*e170*/  IMAD.MOV.U32 R138, RZ, RZ, R142 ;  /* 0x000000ffff8a7224 */ /* 0x000fe200078e008e */
[----:B------:R1:W-:Y:S01]  /*e180*/  LDGSTS.E [R236+0x1f200], [R4.64], P3 ;  /* 0x1f20000004ec7fae */ /* 0x0003e20009921844 */
[----:B------:R-:W-:-:S03]  /*e190*/  IMAD.MOV.U32 R139, RZ, RZ, R143 ;  /* 0x000000ffff8b7224 */ /* 0x000fc600078e008f */
[----:B------:R-:W3:Y:S04]  /*e1a0*/  LDL.LU.64 R142, [R1+0xe8] ;  /* 0x0000e800018e7983 */ /* 0x000ee80000300a00 */
[----:B------:R-:W1:Y:S04]  /*e1b0*/  LDL.LU.64 R118, [R1+0x20] ;  /* 0x0000200001767983 */ /* 0x000e680000300a00 */
[----:B------:R-:W2:Y:S04]  /*e1c0*/  LDL.LU.64 R122, [R1+0x28] ;  /* 0x00002800017a7983 */ /* 0x000ea80000300a00 */
[----:B------:R2:W-:Y:S01]  /*e1d0*/  LDGSTS.E [R236+0x1fa00], [R6.64], P3 ;  /* 0x1fa0000006ec7fae */ /* 0x0005e20009921844 */
[----:B-1----:R-:W-:-:S04]  /*e1e0*/  IMAD.WIDE R4, R3, 0x4, R118 ;  /* 0x0000000403047825 */ /* 0x002fc800078e0276 */
[C---:B--2---:R-:W-:Y:S01]  /*e1f0*/  IMAD.WIDE R6, R3.reuse, 0x4, R122 ;  /* 0x0000000403067825 */ /* 0x044fe200078e027a */
[----:B------:R-:W-:Y:S04]  /*e200*/  STL [R1+0x414], R4 ;  /* 0x0004140401007387 */ /* 0x000fe80000100800 */
[----:B------:R1:W-:Y:S04]  /*e210*/  STL [R1+0x410], R5 ;  /* 0x0004100501007387 */ /* 0x0003e80000100800 */
[----:B------:R-:W-:Y:S04]  /*e220*/  STL [R1+0x430], R6 ;  /* 0x0004300601007387 */ /* 0x000fe80000100800 */
[----:B------:R2:W-:Y:S04]  /*e230*/  STL [R1+0x42c], R7 ;  /* 0x00042c0701007387 */ /* 0x0005e80000100800 */
[----:B------:R-:W1:Y:S04]  /*e240*/  LDL.LU.64 R118, [R1+0x30] ;  /* 0x0000300001767983 */ /* 0x000e680000300a00 */
[----:B------:R-:W2:Y:S04]  /*e250*/  LDL.LU.64 R122, [R1+0x38] ;  /* 0x00003800017a7983 */ /* 0x000ea80000300a00 */
[----:B------:R1:W-:Y:S04]  /*e260*/  LDGSTS.E [R250+0x10400], [R4.64], P3 ;  /* 0x1040000004fa7fae */ /* 0x0003e80009921844 */
        /* <DEDUP_REMOVED lines=54> */
[----:B------:R-:W-:Y:S04]  /*e5d0*/  STL [R1+0x53c], R5 ;  /* 0x00053c0501007387 */ /* 0x000fe80000100800 */
[----:B------:R-:W-:Y:S04]  /*e5e0*/  STL [R1+0x558], R6 ;  /* 0x0005580601007387 */ /* 0x000fe80000100800 */
[----:B------:R1:W-:Y:S04]  /*e5f0*/  STL [R1+0x554], R7 ;  /* 0x0005540701007387 */ /* 0x0003e80000100800 */
[----:B------:R-:W2:Y:S04]  /*e600*/  LDL.LU.64 R118, [R1+0x90] ;  /* 0x0000900001767983 */ /* 0x000ea80000300a00 */
[----:B------:R-:W1:Y:S04]  /*e610*/  LDL.LU.64 R122, [R1+0x98] ;  /* 0x00009800017a7983 */ /* 0x000e680000300a00 */
[----:B------:R2:W-:Y:S04]  /*e620*/  LDGSTS.E [R250+0x16400], [R4.64], P3 ;  /* 0x1640000004fa7fae */ /* 0x0005e80009921844 */
[----:B------:R1:W-:Y:S02]  /*e630*/  LDGSTS.E [R250+0x16c00], [R6.64], P3 ;  /* 0x16c0000006fa7fae */ /* 0x0003e40009921844 */
[----:B-1----:R-:W-:-:S04]  /*e640*/  IMAD.WIDE R6, R3, 0x4, R122 ;  /* 0x0000000403067825 */ /* 0x002fc800078e027a */
[----:B------:R-:W-:Y:S02]  /*e650*/  IMAD.MOV.U32 R122, RZ, RZ, R126 ;  /* 0x000000ffff7a7224 */ /* 0x000fe400078e007e */
[----:B------:R-:W-:Y:S02]  /*e660*/  IMAD.MOV.U32 R123, RZ, RZ, R127 ;  /* 0x000000ffff7b7224 */ /* 0x000fe400078e007f */
[----:B------:R-:W-:Y:S02]  /*e670*/  IMAD.MOV.U32 R126, RZ, RZ, R130 ;  /* 0x000000ffff7e7224 */ /* 0x000fe400078e0082 */
[----:B------:R-:W-:Y:S02]  /*e680*/  IMAD.MOV.U32 R127, RZ, RZ, R131 ;  /* 0x000000ffff7f7224 */ /* 0x000fe400078e0083 */
[----:B------:R-:W-:Y:S02]  /*e690*/  IMAD.MOV.U32 R130, RZ, RZ, R134 ;  /* 0x000000ffff827224 */ /* 0x000fe400078e0086 */
[----:B------:R-:W-:-:S02]  /*e6a0*/  IMAD.MOV.U32 R131, RZ, RZ, R135 ;  /* 0x000000ffff837224 */ /* 0x000fc400078e0087 */
[----:B------:R-:W-:Y:S02]  /*e6b0*/  IMAD.MOV.U32 R134, RZ, RZ, R138 ;  /* 0x000000ffff867224 */ /* 0x000fe400078e008a */
[----:B------:R-:W-:Y:S02]  /*e6c0*/  IMAD.MOV.U32 R135, RZ, RZ, R139 ;  /* 0x000000ffff877224 */ /* 0x000fe400078e008b */
[----:B---3--:R-:W-:Y:S02]  /*e6d0*/  IMAD.MOV.U32 R138, RZ, RZ, R142 ;  /* 0x000000ffff8a7224 */ /* 0x008fe400078e008e */
[----:B------:R-:W-:Y:S02]  /*e6e0*/  IMAD.MOV.U32 R139, RZ, RZ, R143 ;  /* 0x000000ffff8b7224 */ /* 0x000fe400078e008f */
[----:B--2---:R-:W-:-:S04]  /*e6f0*/  IMAD.WIDE R4, R3, 0x4, R118 ;  /* 0x0000000403047825 */ /* 0x004fc800078e0276 */
[----:B------:R-:W-:Y:S02]  /*e700*/  IMAD.MOV.U32 R142, RZ, RZ, R146 ;  /* 0x000000ffff8e7224 */ /* 0x000fe400078e0092 */
[----:B------:R-:W-:Y:S01]  /*e710*/  IMAD.MOV.U32 R143, RZ, RZ, R147 ;  /* 0x000000ffff8f7224 */ /* 0x000fe200078e0093 */
[----:B------:R-:W-:Y:S01]  /*e720*/  STL [R1+0x570], R4 ;  /* 0x0005700401007387 */ /* 0x000fe20000100800 */
[----:B------:R-:W-:Y:S02]  /*e730*/  IMAD.MOV.U32 R146, RZ, RZ, R150 ;  /* 0x000000ffff927224 */ /* 0x000fe400078e0096 */
[----:B------:R-:W-:Y:S01]  /*e740*/  IMAD.MOV.U32 R147, RZ, RZ, R151 ;  /* 0x000000ffff937224 */ /* 0x000fe200078e0097 */
[----:B------:R1:W-:Y:S01]  /*e750*/  LDGSTS.E [R250+0x17400], [R4.64], P3 ;  /* 0x1740000004fa7fae */ /* 0x0003e20009921844 */
[----:B------:R-:W-:Y:S02]  /*e760*/  IMAD.MOV.U32 R150, RZ, RZ, R154 ;  /* 0x000000ffff967224 */ /* 0x000fe400078e009a */
[----:B------:R-:W-:Y:S01]  /*e770*/  IMAD.MOV.U32 R151, RZ, RZ, R155 ;  /* 0x000000ffff977224 */ /* 0x000fe200078e009b */
[----:B------:R-:W-:Y:S01]  /*e780*/  STL [R1+0x56c], R5 ;  /* 0x00056c0501007387 */ /* 0x000fe20000100800 */
[----:B------:R-:W-:-:S02]  /*e790*/  IMAD.MOV.U32 R154, RZ, RZ, R158 ;  /* 0x000000ffff9a7224 */ /* 0x000fc400078e009e */
[----:B------:R-:W-:Y:S01]  /*e7a0*/  IMAD.MOV.U32 R155, RZ, RZ, R159 ;  /* 0x000000ffff9b7224 */ /* 0x000fe200078e009f */
[----:B------:R2:W-:Y:S01]  /*e7b0*/  LDGSTS.E [R250+0x17c00], [R6.64], P3 ;  /* 0x17c0000006fa7fae */ /* 0x0005e20009921844 */
[----:B------:R-:W-:Y:S02]  /*e7c0*/  IMAD.MOV.U32 R158, RZ, RZ, R162 ;  /* 0x000000ffff9e7224 */ /* 0x000fe400078e00a2 */
[----:B------:R-:W-:Y:S02]  /*e7d0*/  IMAD.MOV.U32 R159, RZ, RZ, R163 ;  /* 0x000000ffff9f7224 */ /* 0x000fe400078e00a3 */
[----:B------:R-:W-:Y:S02]  /*e7e0*/  IMAD.MOV.U32 R162, RZ, RZ, R166 ;  /* 0x000000ffffa27224 */ /* 0x000fe400078e00a6 */
[----:B------:R-:W-:Y:S01]  /*e7f0*/  IMAD.MOV.U32 R163, RZ, RZ, R167 ;  /* 0x000000ffffa37224 */ /* 0x000fe200078e00a7 */
[----:B------:R-:W-:Y:S01]  /*e800*/  STL [R1+0x588], R6 ;  /* 0x0005880601007387 */ /* 0x000fe20000100800 */
[----:B------:R-:W-:-:S02]  /*e810*/  IMAD.MOV.U32 R166, RZ, RZ, R178 ;  /* 0x000000ffffa67224 */ /* 0x000fc400078e00b2 */
[----:B------:R-:W-:Y:S01]  /*e820*/  IMAD.MOV.U32 R167, RZ, RZ, R179 ;  /* 0x000000ffffa77224 */ /* 0x000fe200078e00b3 */
[----:B------:R2:W-:Y:S01]  /*e830*/  STL [R1+0x584], R7 ;  /* 0x0005840701007387 */ /* 0x0005e20000100800 */
[----:B------:R-:W-:Y:S02]  /*e840*/  IMAD.MOV.U32 R178, RZ, RZ, R182 ;  /* 0x000000ffffb27224 */ /* 0x000fe400078e00b6 */
[----:B------:R-:W-:Y:S02]  /*e850*/  IMAD.MOV.U32 R179, RZ, RZ, R183 ;  /* 0x000000ffffb37224 */ /* 0x000fe400078e00b7 */
[----:B------:R-:W-:Y:S02]  /*e860*/  IMAD.MOV.U32 R182, RZ, RZ, R206 ;  /* 0x000000ffffb67224 */ /* 0x000fe400078e00ce */
[----:B------:R-:W-:Y:S02]  /*e870*/  IMAD.MOV.U32 R183, RZ, RZ, R207 ;  /* 0x000000ffffb77224 */ /* 0x000fe400078e00cf */
[----:B------:R-:W3:Y:S04]  /*e880*/  LDL.LU.64 R206, [R1+0x1d8] ;  /* 0x0001d80001ce7983 */ /* 0x000ee80000300a00 */
[----:B------:R-:W1:Y:S01]  /*e890*/  LDL.LU.64 R118, [R1+0xa0] ;  /* 0x0000a00001767983 */ /* 0x000e620000300a00 */
[----:B--2---:R-:W-:-:S04]  /*e8a0*/  IMAD.WIDE R6, R3, 0x4, R122 ;  /* 0x0000000403067825 */ /* 0x004fc800078e027a */
        /* <DEDUP_REMOVED lines=22> */
[----:B-1----:R-:W-:-:S05]  /*ea10*/  IMAD.WIDE R4, R3, 0x4, R118 ;  /* 0x0000000403047825 */ /* 0x002fca00078e0276 */
[----:B------:R-:W-:Y:S04]  /*ea20*/  STL [R1+0x5a0], R4 ;  /* 0x0005a00401007387 */ /* 0x000fe80000100800 */
[----:B------:R-:W-:Y:S04]  /*ea30*/  STL [R1+0x59c], R5 ;  /* 0x00059c0501007387 */ /* 0x000fe80000100800 */
[----:B------:R-:W-:Y:S04]  /*ea40*/  STL [R1+0x5b8], R6 ;  /* 0x0005b80601007387 */ /* 0x000fe80000100800 */
[----:B------:R1:W-:Y:S04]  /*ea50*/  STL [R1+0x5b4], R7 ;  /* 0x0005b40701007387 */ /* 0x0003e80000100800 */
[----:B------:R-:W2:Y:S04]  /*ea60*/  LDL.LU.64 R174, [R1+0x140] ;  /* 0x0001400001ae7983 */ /* 0x000ea80000300a00 */
[----:B------:R-:W4:Y:S04]  /*ea70*/  LDL.LU.64 R118, [R1+0xb0] ;  /* 0x0000b00001767983 */ /* 0x000f280000300a00 */
        /* <DEDUP_REMOVED lines=19> */
[----:B----4-:R-:W-:-:S04]  /*ebb0*/  IMAD.WIDE R4, R3, 0x4, R118 ;  /* 0x0000000403047825 */ /* 0x010fc800078e0276 */
[----:B--2---:R-:W-:Y:S01]  /*ebc0*/  IMAD.MOV.U32 R158, RZ, RZ, R174 ;  /* 0x000000ffff9e7224 */ /* 0x004fe200078e00ae */
[----:B------:R-:W-:Y:S01]  /*ebd0*/  STL [R1+0x5d0], R4 ;  /* 0x0005d00401007387 */ /* 0x000fe20000100800 */
[----:B------:R-:W-:Y:S02]  /*ebe0*/  IMAD.MOV.U32 R159, RZ, RZ, R175 ;  /* 0x000000ffff9f7224 */ /* 0x000fe400078e00af */
[----:B------:R-:W-:Y:S01]  /*ebf0*/  IMAD.MOV.U32 R174, RZ, RZ, R186 ;  /* 0x000000ffffae7224 */ /* 0x000fe200078e00ba */
[----:B------:R-:W-:Y:S01]  /*ec00*/  STL [R1+0x5cc], R5 ;  /* 0x0005cc0501007387 */ /* 0x000fe20000100800 */
[----:B------:R-:W-:Y:S02]  /*ec10*/  IMAD.MOV.U32 R175, RZ, RZ, R187 ;  /* 0x000000ffffaf7224 */ /* 0x000fe400078e00bb */
[----:B------:R-:W-:Y:S01]  /*ec20*/  IMAD.MOV.U32 R186, RZ, RZ, R210 ;  /* 0x000000ffffba7224 */ /* 0x000fe200078e00d2 */
[----:B------:R-:W-:Y:S01]  /*ec30*/  STL [R1+0x5e8], R6 ;  /* 0x0005e80601007387 */ /* 0x000fe20000100800 */
[----:B------:R-:W-:-:S03]  /*ec40*/  IMAD.MOV.U32 R187, RZ, RZ, R211 ;  /* 0x000000ffffbb7224 */ /* 0x000fc600078e00d3 */
        /* <DEDUP_REMOVED lines=144> */
[----:B----4-:R-:W-:-:S05]  /*f550*/  IMAD.WIDE R4, R3, 0x4, R118 ;  /* 0x0000000403047825 */ /* 0x010fca00078e0276 */
[----:B------:R-:W-:Y:S04]  /*f560*/  STL [R1+0x690], R4 ;  /* 0x0006900401007387 */ /* 0x000fe80000100800 */
[----:B------:R-:W-:Y:S04]  /*f570*/  STL [R1+0x68c], R5 ;  /* 0x00068c0501007387 */ /* 0x000fe80000100800 */
[----:B------:R-:W-:Y:S04]  /*f580*/  STL [R1+0x6a8], R6 ;  /* 0x0006a80601007387 */ /* 0x000fe80000100800 */
[----:B------:R1:W-:Y:S04]  /*f590*/  STL [R1+0x6a4], R7 ;  /* 0x0006a40701007387 */ /* 0x0003e80000100800 */
[----:B------:R-:W4:Y:S04]  /*f5a0*/  LDL.LU.64 R174, [R1+0x198] ;  /* 0x0001980001ae7983 */ /* 0x000f280000300a00 */
[----:B------:R-:W5:Y:S04]  /*f5b0*/  LDL.LU.64 R118, [R1+0x100] ;  /* 0x0001000001767983 */ /* 0x000f680000300a00 */
[----:B------:R5:W-:Y:S04]  /*f5c0*/  LDGSTS.E [R250+0x1d400], [R4.64], P3 ;  /* 0x1d40000004fa7fae */ /* 0x000be80009921844 */
[----:B------:R1:W-:Y:S02]  /*f5d0*/  LDGSTS.E [R250+0x1dc00], [R6.64], P3 ;  /* 0x1dc0000006fa7fae */ /* 0x0003e40009921844 */
[----:B-1----:R-:W-:-:S04]  /*f5e0*/  IMAD.WIDE R6, R3, 0x4, R122 ;  /* 0x0000000403067825 */ /* 0x002fc800078e027a */
[----:B-----5:R-:W-:-:S05]  /*f5f0*/  IMAD.WIDE R4, R3, 0x4, R118 ;  /* 0x0000000403047825 */ /* 0x020fca00078e0276 */
[----:B------:R-:W-:Y:S04]  /*f600*/  STL [R1+0x6c0], R4 ;  /* 0x0006c00401007387 */ /* 0x000fe80000100800 */
[----:B------:R-:W-:Y:S04]  /*f610*/  STL [R1+0x6bc], R5 ;  /* 0x0006bc0501007387 */ /* 0x000fe80000100800 */
[----:B------:R-:W-:Y:S04]  /*f620*/  STL [R1+0x6d8], R6 ;  /* 0x0006d80601007387 */ /* 0x000fe80000100800 */
[----:B------:R-:W5:Y:S04]  /*f630*/  LDL.LU.64 R122, [R1+0x110] ;  /* 0x00011000017a7983 */ /* 0x000f680000300a00 */
[----:B------:R5:W-:Y:S04]  /*f640*/  LDGSTS.E [R250+0x1e400], [R4.64], P3 ;  /* 0x1e40000004fa7fae */ /* 0x000be80009921844 */
[----:B------:R1:W-:Y:S04]  /*f650*/  LDGSTS.E [R250+0x1ec00], [R6.64], P3 ;  /* 0x1ec0000006fa7fae */ /* 0x0003e80009921844 */
[----:B------:R1:W-:Y:S02]  /*f660*/  STL [R1+0x6d4], R7 ;  /* 0x0006d40701007387 */ /* 0x0003e40000100800 */
[----:B-1----:R-:W-:-:S04]  /*f670*/  IMAD.WIDE R6, R3, 0x4, R126 ;  /* 0x0000000403067825 */ /* 0x002fc800078e027e */
[----:B------:R-:W-:Y:S02]  /*f680*/  IMAD.MOV.U32 R126, RZ, RZ, R134 ;  /* 0x000000ffff7e7224 */ /* 0x000fe400078e0086 */
[----:B------:R-:W-:Y:S02]  /*f690*/  IMAD.MOV.U32 R127, RZ, RZ, R135 ;  /* 0x000000ffff7f7224 */ /* 0x000fe400078e0087 */
[----:B------:R-:W-:Y:S02]  /*f6a0*/  IMAD.MOV.U32 R134, RZ, RZ, R142 ;  /* 0x000000ffff867224 */ /* 0x000fe400078e008e */
[----:B------:R-:W-:Y:S02]  /*f6b0*/  IMAD.MOV.U32 R135, RZ, RZ, R143 ;  /* 0x000000ffff877224 */ /* 0x000fe400078e008f */
[----:B------:R-:W-:Y:S02]  /*f6c0*/  IMAD.MOV.U32 R142, RZ, RZ, R146 ;  /* 0x000000ffff8e7224 */ /* 0x000fe400078e0092 */
[----:B------:R-:W-:-:S02]  /*f6d0*/  IMAD.MOV.U32 R143, RZ, RZ, R147 ;  /* 0x000000ffff8f7224 */ /* 0x000fc400078e0093 */
[----:B-----5:R-:W-:-:S05]  /*f6e0*/  IMAD.WIDE R4, R3, 0x4, R122 ;  /* 0x0000000403047825 */ /* 0x020fca00078e027a */
[----:B------:R-:W-:Y:S01]  /*f6f0*/  STL [R1+0x6f0], R4 ;  /* 0x0006f00401007387 */ /* 0x000fe20000100800 */
[----:B------:R-:W-:Y:S02]  /*f700*/  IMAD.MOV.U32 R122, RZ, RZ, R130 ;  /* 0x000000ffff7a7224 */ /* 0x000fe400078e0082 */
[----:B------:R-:W-:Y:S01]  /*f710*/  IMAD.MOV.U32 R123, RZ, RZ, R131 ;  /* 0x000000ffff7b7224 */ /* 0x000fe200078e0083 */
[----:B------:R-:W-:Y:S01]  /*f720*/  STL [R1+0x6ec], R5 ;  /* 0x0006ec0501007387 */ /* 0x000fe20000100800 */
[----:B------:R-:W-:Y:S02]  /*f730*/  IMAD.MOV.U32 R130, RZ, RZ, R138 ;  /* 0x000000ffff827224 */ /* 0x000fe400078e008a */
[----:B------:R-:W-:Y:S01]  /*f740*/  IMAD.MOV.U32 R131, RZ, RZ, R139 ;  /* 0x000000ffff837224 */ /* 0x000fe200078e008b */
[----:B------:R-:W-:Y:S01]  /*f750*/  STL [R1+0x708], R6 ;  /* 0x0007080601007387 */ /* 0x000fe20000100800 */
[----:B------:R-:W-:Y:S02]  /*f760*/  IMAD.MOV.U32 R138, RZ, RZ, R150 ;  /* 0x000000ffff8a7224 */ /* 0x000fe400078e0096 */
[----:B------:R-:W-:Y:S01]  /*f770*/  IMAD.MOV.U32 R139, RZ, RZ, R151 ;  /* 0x000000ffff8b7224 */ /* 0x000fe200078e0097 */
[----:B------:R1:W-:Y:S04]  /*f780*/  STL [R1+0x704], R7 ;  /* 0x0007040701007387 */ /* 0x0003e80000100800 */
[----:B------:R-:W5:Y:S04]  /*f790*/  LDL.LU.64 R146, [R1+0x160] ;  /* 0x0001600001927983 */ /* 0x000f680000300a00 */
[----:B------:R-:W2:Y:S04]  /*f7a0*/  LDL.LU.64 R150, [R1+0x168] ;  /* 0x0001680001967983 */ /* 0x000ea80000300a00 */
[----:B------:R-:W2:Y:S04]  /*f7b0*/  LDL.LU.64 R118, [R1+0x120] ;  /* 0x0001200001767983 */ /* 0x000ea80000300a00 */
[----:B------:R2:W-:Y:S04]  /*f7c0*/  LDGSTS.E [R250+0x1f400], [R4.64], P3 ;  /* 0x1f40000004fa7fae */ /* 0x0005e80009921844 */
[----:B------:R1:W-:Y:S02]  /*f7d0*/  LDGSTS.E [R250+0x1fc00], [R6.64], P3 ;  /* 0x1fc0000006fa7fae */ /* 0x0003e40009921844 */
[----:B-1----:R-:W-:-:S04]  /*f7e0*/  IMAD.WIDE R6, R3, 0x4, R122 ;  /* 0x0000000403067825 */ /* 0x002fc800078e027a */
[----:B--2---:R-:W-:-:S05]  /*f7f0*/  IMAD.WIDE R4, R3, 0x4, R118 ;  /* 0x0000000403047825 */ /* 0x004fca00078e0276 */
[----:B------:R-:W-:Y:S04]  /*f800*/  STL [R1+0x41c], R4 ;  /* 0x00041c0401007387 */ /* 0x000fe80000100800 */
[----:B------:R-:W-:Y:S04]  /*f810*/  STL [R1+0x418], R5 ;  /* 0x0004180501007387 */ /* 0x000fe80000100800 */
[----:B------:R-:W-:Y:S04]  /*f820*/  STL [R1+0x438], R6 ;  /* 0x0004380601007387 */ /* 0x000fe80000100800 */
[----:B------:R-:W2:Y:S04]  /*f830*/  LDL.LU.64 R122, [R1+0x130] ;  /* 0x00013000017a7983 */ /* 0x000ea80000300a00 */
[----:B------:R2:W-:Y:S04]  /*f840*/  LDGSTS.E [R252+0x10600], [R4.64], P3 ;  /* 0x1060000004fc7fae */ /* 0x0005e80009921844 */
[----:B------:R1:W-:Y:S04]  /*f850*/  LDGSTS.E [R252+0x10e00], [R6.64], P3 ;  /* 0x10e0000006fc7fae */ /* 0x0003e80009921844 */
[----:B------:R1:W-:Y:S02]  /*f860*/  STL [R1+0x434], R7 ;  /* 0x0004340701007387 */ /* 0x0003e40000100800 */
[----:B-1----:R-:W-:-:S04]  /*f870*/  IMAD.WIDE R6, R3, 0x4, R126 ;  /* 0x0000000403067825 */ /* 0x002fc800078e027e */
[----:B------:R-:W-:-:S04]  /*f880*/  IMAD.WIDE R8, R3, 0x4, R216 ;  /* 0x0000000403087825 */ /* 0x000fc800078e02d8 */
[----:B------:R-:W-:-:S04]  /*f890*/  IMAD.WIDE R10, R3, 0x4, R218 ;  /* 0x00000004030a7825 */ /* 0x000fc800078e02da */
[----:B------:R-:W-:-:S04]  /*f8a0*/  IMAD.WIDE R12, R3, 0x4, R220 ;  /* 0x00000004030c7825 */ /* 0x000fc800078e02dc */
[----:B------:R-:W-:-:S04]  /*f8b0*/  IMAD.WIDE R14, R3, 0x4, R224 ;  /* 0x00000004030e7825 */ /* 0x000fc800078e02e0 */
[----:B------:R-:W-:-:S04]  /*f8c0*/  IMAD.WIDE R16, R3, 0x4, R228 ;  /* 0x0000000403107825 */ /* 0x000fc800078e02e4 */
[----:B------:R-:W-:-:S04]  /*f8d0*/  IMAD.WIDE R18, R3, 0x4, R232 ;  /* 0x0000000403127825 */ /* 0x000fc800078e02e8 */
[----:B--2---:R-:W-:-:S05]  /*f8e0*/  IMAD.WIDE R4, R3, 0x4, R122 ;  /* 0x0000000403047825 */ /* 0x004fca00078e027a */
[----:B------:R-:W-:Y:S04]  /*f8f0*/  STL [R1+0x454], R4 ;  /* 0x0004540401007387 */ /* 0x000fe80000100800 */
[----:B------:R1:W-:Y:S04]  /*f900*/  LDGSTS.E [R252+0x11600], [R4.64], P3 ;  /* 0x1160000004fc7fae */ /* 0x0003e80009921844 */
[----:B------:R1:W-:Y:S04]  /*f910*/  STL [R1+0x450], R5 ;  /* 0x0004500501007387 */ /* 0x0003e80000100800 */
[----:B------:R-:W-:Y:S04]  /*f920*/  STL [R1+0x470], R6 ;  /* 0x0004700601007387 */ /* 0x000fe80000100800 */
[----:B------:R2:W-:Y:S01]  /*f930*/  LDGSTS.E [R252+0x11e00], [R6.64], P3 ;  /* 0x11e0000006fc7fae */ /* 0x0005e20009921844 */
[----:B-1----:R-:W-:-:S03]  /*f940*/  IMAD.WIDE R4, R3, 0x4, R130 ;  /* 0x0000000403047825 */ /* 0x002fc600078e0282 */
[----:B------:R2:W-:Y:S04]  /*f950*/  STL [R1+0x46c], R7 ;  /* 0x00046c0701007387 */ /* 0x0005e80000100800 */
[----:B------:R-:W-:Y:S04]  /*f960*/  STL [R1+0x48c], R4 ;  /* 0x00048c0401007387 */ /* 0x000fe80000100800 */
[----:B------:R1:W-:Y:S01]  /*f970*/  LDGSTS.E [R252+0x12600], [R4.64], P3 ;  /* 0x1260000004fc7fae */ /* 0x0003e20009921844 */
[----:B--2---:R-:W-:-:S03]  /*f980*/  IMAD.WIDE R6, R3, 0x4, R134 ;  /* 0x0000000403067825 */ /* 0x004fc600078e0286 */
        /* <DEDUP_REMOVED lines=11> */
[----:B-----5:R-:W-:-:S03]  /*fa40*/  IMAD.WIDE R4, R3, 0x4, R146 ;  /* 0x0000000403047825 */ /* 0x020fc600078e0292 */
        /* <DEDUP_REMOVED lines=27> */
[----:B----4-:R-:W-:-:S03]  /*fc00*/  IMAD.WIDE R6, R3, 0x4, R174 ;  /* 0x0000000403067825 */ /* 0x010fc600078e02ae */
        /* <DEDUP_REMOVED lines=31> */
[----:B---3--:R-:W-:-:S03]  /*fe00*/  IMAD.WIDE R6, R3, 0x4, R206 ;  /* 0x0000000403067825 */ /* 0x008fc600078e02ce */
[----:B------:R1:W-:Y:S04]  /*fe10*/  STL [R1+0x634], R5 ;  /* 0x0006340501007387 */ /* 0x0003e80000100800 */
[----:B------:R-:W-:Y:S04]  /*fe20*/  STL [R1+0x650], R6 ;  /* 0x0006500601007387 */ /* 0x000fe80000100800 */
[----:B------:R2:W-:Y:S01]  /*fe30*/  LDGSTS.E [R252+0x1be00], [R6.64], P3 ;  /* 0x1be0000006fc7fae */ /* 0x0005e20009921844 */
[----:B-1----:R-:W-:-:S03]  /*fe40*/  IMAD.WIDE R4, R3, 0x4, R210 ;  /* 0x0000000403047825 */ /* 0x002fc600078e02d2 */
[----:B------:R2:W-:Y:S04]  /*fe50*/  STL [R1+0x64c], R7 ;  /* 0x00064c0701007387 */ /* 0x0005e80000100800 */
[----:B------:R1:W-:Y:S04]  /*fe60*/  STL [R1+0x668], R4 ;  /* 0x0006680401007387 */ /* 0x0003e80000100800 */
[----:B------:R3:W-:Y:S01]  /*fe70*/  LDGSTS.E [R252+0x1c600], [R4.64], P3 ;  /* 0x1c60000004fc7fae */ /* 0x0007e20009921844 */
[----:B--2---:R-:W-:-:S03]  /*fe80*/  IMAD.WIDE R6, R3, 0x4, R214 ;  /* 0x0000000403067825 */ /* 0x004fc600078e02d6 */
[----:B------:R1:W-:Y:S04]  /*fe90*/  STL [R1+0x664], R5 ;  /* 0x0006640501007387 */ /* 0x0003e80000100800 */
[----:B------:R1:W-:Y:S04]  /*fea0*/  STL [R1+0x680], R6 ;  /* 0x0006800601007387 */ /* 0x0003e80000100800 */
[----:B------:R1:W-:Y:S04]  /*feb0*/  STL [R1+0x67c], R7 ;  /* 0x00067c0701007387 */ /* 0x0003e80000100800 */
[----:B------:R1:W-:Y:S04]  /*fec0*/  STL [R1+0x698], R8 ;  /* 0x0006980801007387 */ /* 0x0003e80000100800 */
[----:B------:R1:W-:Y:S04]  /*fed0*/  STL [R1+0x694], R9 ;  /* 0x0006940901007387 */ /* 0x0003e80000100800 */
[----:B------:R1:W-:Y:S04]  /*fee0*/  STL [R1+0x6b0], R10 ;  /* 0x0006b00a01007387 */ /* 0x0003e80000100800 */
[----:B------:R1:W-:Y:S04]  /*fef0*/  STL [R1+0x6ac], R11 ;  /* 0x0006ac0b01007387 */ /* 0x0003e80000100800 */
[----:B------:R3:W-:Y:S04]  /*ff00*/  LDGSTS.E [R252+0x1ce00], [R6.64], P3 ;  /* 0x1ce0000006fc7fae */ /* 0x0007e80009921844 */
        /* <DEDUP_REMOVED lines=13> */
[----:B------:R1:W-:Y:S04]  /*ffe0*/  STL [R1+0x70c], R19 ;  /* 0x00070c1301007387 */ /* 0x0003e80000100800 */
[----:B---3--:R-:W2:Y:S04]  /*fff0*/  S2R R252, SR_TID.X ;  /* 0x0000000000fc7919 */ /* 0x008ea80000002100 */
[----:B------:R-:W0:Y:S01]  /*10000*/  LDGDEPBAR ;  /* 0x00000000000079af */ /* 0x000e220000000000 */
[----:B------:R-:W-:Y:S05]  /*10010*/  @P2 BRA `(.L_x_0) ;  /* 0x000009c000002947 */ /* 0x000fea0003800000 */
[----:B------:R3:W-:Y:S01]  /*10020*/  STL [R1+0x100], RZ ;  /* 0x000100ff01007387 */ /* 0x0007e20000100800 */
[----:B--2---:R-:W-:Y:S01]  /*10030*/  IMAD.SHL.U32 R0, R252, 0x40, RZ ;  /* 0x00000040fc007824 */ /* 0x004fe200078e00ff */
[----:B------:R-:W-:Y:S01]  /*10040*/  CS2R R232, SRZ ;  /* 0x0000000000e87805 */ /* 0x000fe2000001ff00 */
[----:B------:R-:W-:Y:S01]  /*10050*/  CS2R R234, SRZ ;  /* 0x0000000000ea7805 */ /* 0x000fe2000001ff00 */
[----:B------:R3:W-:Y:S01]  /*10060*/  STL [R1+0x104], RZ ;  /* 0x000104ff01007387 */ /* 0x0007e20000100800 */
[----:B------:R-:W-:Y:S01]  /*10070*/  CS2R R228, SRZ ;  /* 0x0000000000e47805 */ /* 0x000fe2000001ff00 */
[----:B------:R-:W-:Y:S01]  /*10080*/  LOP3.LUT R0, R0, 0x1800, RZ, 0xc0, !PT ;  /* 0x0000180000007812 */ /* 0x000fe200078ec0ff */
[----:B------:R-:W-:Y:S01]  /*10090*/  CS2R R230, SRZ ;  /* 0x0000000000e67805 */ /* 0x000fe2000001ff00 */
[----:B------:R3:W-:Y:S01]  /*100a0*/  STL [R1+0x108], RZ ;  /* 0x000108ff01007387 */ /* 0x0007e20000100800 */
[----:B------:R-:W-:Y:S01]  /*100b0*/  CS2R R172, SRZ ;  /* 0x0000000000ac7805 */ /* 0x000fe2000001ff00 */
[----:B------:R-:W-:Y:S01]  /*100c0*/  CS2R R174, SRZ ;  /* 0x0000000000ae7805 */ /* 0x000fe2000001ff00 */
        /* <DEDUP_REMOVED lines=107> */
[----:B-1----:R-:W-:Y:S01]  /*10780*/  CS2R R16, SRZ ;  /* 0x0000000000107805 */ /* 0x002fe2000001ff00 */
        /* <DEDUP_REMOVED lines=22> */
[----:B------:R-:W-:-:S03]  /*108f0*/  CS2R R202, SRZ ;  /* 0x0000000000ca7805 */ /* 0x000fc6000001ff00 */
[----:B------:R3:W-:Y:S04]  /*10900*/  STL [R1+0x90], RZ ;  /* 0x000090ff01007387 */ /* 0x0007e80000100800 */
[----:B------:R3:W-:Y:S04]  /*10910*/  STL [R1+0x94], RZ ;  /* 0x000094ff01007387 */ /* 0x0007e80000100800 */
[----:B------:R3:W-:Y:S04]  /*10920*/  STL [R1+0x98], RZ ;  /* 0x000098ff01007387 */ /* 0x0007e80000100800 */
[----:B------:R3:W-:Y:S04]  /*10930*/  STL [R1+0x9c], RZ ;  /* 0x00009cff01007387 */ /* 0x0007e80000100800 */
[----:B------:R3:W-:Y:S04]  /*10940*/  STL [R1+0x10], RZ ;  /* 0x000010ff01007387 */ /* 0x0007e80000100800 */
[----:B------:R3:W-:Y:S04]  /*10950*/  STL [R1+0x14], RZ ;  /* 0x000014ff01007387 */ /* 0x0007e80000100800 */
[----:B------:R3:W-:Y:S04]  /*10960*/  STL [R1+0x18], RZ ;  /* 0x000018ff01007387 */ /* 0x0007e80000100800 */
[----:B------:R3:W-:Y:S04]  /*10970*/  STL [R1+0x1c], RZ ;  /* 0x00001cff01007387 */ /* 0x0007e80000100800 */
[----:B------:R3:W-:Y:S04]  /*10980*/  STL [R1], RZ ;  /* 0x000000ff01007387 */ /* 0x0007e80000100800 */
[----:B------:R3:W-:Y:S04]  /*10990*/  STL [R1+0x4], RZ ;  /* 0x000004ff01007387 */ /* 0x0007e80000100800 */
[----:B------:R3:W-:Y:S04]  /*109a0*/  STL [R1+0x8], RZ ;  /* 0x000008ff01007387 */ /* 0x0007e80000100800 */
[----:B------:R3:W-:Y:S04]  /*109b0*/  STL [R1+0xc], RZ ;  /* 0x00000cff01007387 */ /* 0x0007e80000100800 */
[----:B------:R3:W-:Y:S01]  /*109c0*/  STL [R1+0x8a8], R0 ;  /* 0x0008a80001007387 */ /* 0x0007e20000100800 */
[----:B------:R-:W-:Y:S05]  /*109d0*/  BRA `(.L_x_1) ;  /* 0x000123f000007947 */ /* 0x000fea0003800000 */
.L_x_0:
[C---:B-12---:R-:W-:Y:S01]  /*109e0*/  LOP3.LUT R4, R252.reuse, 0x7, RZ, 0xc0, !PT ;  /* 0x00000007fc047812 */ /* 0x046fe200078ec0ff */
[C---:B------:R-:W-:Y:S01]  /*109f0*/  IMAD.SHL.U32 R2, R252.reuse, 0x2, RZ ;  /* 0x00000002fc027824 */ /* 0x040fe200078e00ff */
[C---:B------:R-:W-:Y:S01]  /*10a00*/  LOP3.LUT R7, R252.reuse, 0x3, RZ, 0xc0, !PT ;  /* 0x00000003fc077812 */ /* 0x040fe200078ec0ff */
[----:B------:R-:W-:Y:S01]  /*10a10*/  STL [R1+0x278], RZ ;  /* 0x000278ff01007387 */ /* 0x000fe20000100800 */
[----:B------:R-:W-:Y:S01]  /*10a20*/  LOP3.LUT R6, R252, 0x1c, RZ, 0xc0, !PT ;  /* 0x0000001cfc067812 */ /* 0x000fe200078ec0ff */
[----:B------:R-:W-:Y:S01]  /*10a30*/  IMAD.SHL.U32 R0, R4, 0x10, RZ ;  /* 0x0000001004007824 */ /* 0x000fe200078e00ff */
[----:B------:R-:W-:Y:S01]  /*10a40*/  SHF.R.S32.HI R5, RZ, 0x1f, R237 ;  /* 0x0000001fff057819 */ /* 0x000fe200000114ed */
[----:B------:R-:W-:Y:S01]  /*10a50*/  CS2R R232, SRZ ;  /* 0x0000000000e87805 */ /* 0x000fe2000001ff00 */
[----:B------:R-:W-:Y:S01]  /*10a60*/  CS2R R234, SRZ ;  /* 0x0000000000ea7805 */ /* 0x000fe2000001ff00 */
[----:B------:R-:W-:Y:S01]  /*10a70*/  IMAD R194, R7, 0x220, R6 ;  /* 0x0000022007c27824 */ /* 0x000fe200078e0206 */
[----:B------:R-:W-:Y:S01]  /*10a80*/  LOP3.LUT R0, R0, 0x30, R2, 0x78, !PT ;  /* 0x0000003000007812 */ /* 0x000fe200078e7802 */
[----:B------:R-:W-:Y:S01]  /*10a90*/  IMAD.MOV.U32 R7, RZ, RZ, 0x1 ;  /* 0x00000001ff077424 */ /* 0x000fe200078e00ff */
[----:B------:R-:W-:Y:S01]  /*10aa0*/  SHF.R.S32.HI R2, RZ, 0x1f, R251 ;  /* 0x0000001fff027819 */ /* 0x000fe200000114fb */
[----:B------:R-:W-:Y:S01]  /*10ab0*/  CS2R R228, SRZ ;  /* 0x0000000000e47805 */ /* 0x000fe2000001ff00 */
[----:B------:R-:W-:Y:S01]  /*10ac0*/  SHF.R.S32.HI R6, RZ, 0x1f, R3 ;  /* 0x0000001fff067819 */ /* 0x000fe20000011403 */
[----:B------:R-:W-:Y:S01]  /*10ad0*/  IMAD R4, R4, 0x100, R0 ;  /* 0x0000010004047824 */ /* 0x000fe200078e0200 */
[----:B------:R-:W-:Y:S01]  /*10ae0*/  SHF.L.U64.HI R0, R251, 0x2, R2 ;  /* 0x00000002fb007819 */ /* 0x000fe20000010202 */
[----:B------:R-:W-:Y:S01]  /*10af0*/  STL [R1+0x264], R7 ;  /* 0x0002640701007387 */ /* 0x000fe20000100800 */
[----:B------:R-:W-:Y:S01]  /*10b00*/  SHF.L.U64.HI R2, R3, 0x2, R6 ;  /* 0x0000000203027819 */ /* 0x000fe20000010206 */
[----:B------:R-:W-:Y:S01]  /*10b10*/  IMAD.MOV.U32 R6, RZ, RZ, -0x1 ;  /* 0xffffffffff067424 */ /* 0x000fe200078e00ff */
[----:B------:R-:W-:Y:S01]  /*10b20*/  LEA.HI R5, R5, R237, RZ, 0x6 ;  /* 0x000000ed05057211 */ /* 0x000fe200078f30ff */
[----:B------:R-:W-:Y:S01]  /*10b30*/  STL [R1+0x100], RZ ;  /* 0x000100ff01007387 */ /* 0x000fe20000100800 */
[----:B------:R-:W-:Y:S01]  /*10b40*/  IMAD.SHL.U32 R3, R252, 0x40, RZ ;  /* 0x00000040fc037824 */ /* 0x000fe200078e00ff */
[----:B------:R-:W-:Y:S01]  /*10b50*/  LOP3.LUT R195, R194, 0x20, RZ, 0x3c, !PT ;  /* 0x00000020c2c37812 */ /* 0x000fe200078e3cff */
[----:B------:R-:W-:Y:S01]  /*10b60*/  CS2R R230, SRZ ;  /* 0x0000000000e67805 */ /* 0x000fe2000001ff00 */
[----:B------:R1:W-:Y:S01]  /*10b70*/  STL [R1+0x25c], R6 ;  /* 0x00025c0601007387 */ /* 0x0003e20000100800 */
[----:B------:R-:W-:Y:S01]  /*10b80*/  SHF.R.S32.HI R193, RZ, 0x6, R5 ;  /* 0x00000006ffc17819 */ /* 0x000fe20000011405 */
[----:B------:R-:W-:Y:S01]  /*10b90*/  CS2R R172, SRZ ;  /* 0x0000000000ac7805 */ /* 0x000fe2000001ff00 */
[----:B------:R-:W-:Y:S01]  /*10ba0*/  LOP3.LUT R3, R3, 0x1800, RZ, 0xc0, !PT ;  /* 0x0000180003037812 */ /* 0x000fe200078ec0ff */
[----:B------:R-:W-:Y:S01]  /*10bb0*/  STL [R1+0x104], RZ ;  /* 0x000104ff01007387 */ /* 0x000fe20000100800 */
[----:B------:R-:W-:Y:S01]  /*10bc0*/  CS2R R174, SRZ ;  /* 0x0000000000ae7805 */ /* 0x000fe2000001ff00 */
[----:B------:R-:W-:Y:S01]  /*10bd0*/  CS2R R168, SRZ ;  /* 0x0000000000a87805 */ /* 0x000fe2000001ff00 */
[----:B------:R-:W-:Y:S01]  /*10be0*/  CS2R R170, SRZ ;  /* 0x0000000000aa7805 */ /* 0x000fe2000001ff00 */
[----:B------:R-:W-:Y:S01]  /*10bf0*/  STL [R1+0x108], RZ ;  /* 0x000108ff01007387 */ /* 0x000fe20000100800 */
[----:B------:R-:W-:Y:S01]  /*10c00*/  IMAD.IADD R192, R4, 0x1, R3 ;  /* 0x0000000104c07824 */ /* 0x000fe200078e0203 */
[----:B------:R-:W-:Y:S01]  /*10c10*/  CS2R R164, SRZ ;  /* 0x0000000000a47805 */ /* 0x000fe2000001ff00 */
[----:B------:R-:W-:Y:S01]  /*10c20*/  CS2R R166, SRZ ;  /* 0x0000000000a67805 */ /* 0x000fe2000001ff00 */
[----:B------:R-:W-:Y:S01]  /*10c30*/  STL [R1+0x10c], RZ ;  /* 0x00010cff01007387 */ /* 0x000fe20000100800 */
[----:B------:R-:W-:Y:S01]  /*10c40*/  CS2R R160, SRZ ;  /* 0x0000000000a07805 */ /* 0x000fe2000001ff00 */
        /* <DEDUP_REMOVED lines=109> */
[----:B-1----:R-:W-:Y:S01]  /*11320*/  CS2R R6, SRZ ;  /* 0x0000000000067805 */ /* 0x002fe2000001ff00 */
        /* <DEDUP_REMOVED lines=14> */
[----:B------:R-:W-:-:S02]  /*11410*/  IADD3 R193, R193, -0x2, RZ ;  /* 0xfffffffec1c17810 */ /* 0x000fc40007ffe0ff */
[----:B------:R-:W-:Y:S04]  /*11420*/  STL [R1+0x1dc], RZ ;  /* 0x0001dcff01007387 */ /* 0x000fe80000100800 */
        /* <DEDUP_REMOVED lines=8> */
[----:B------:R-:W-:Y:S04]  /*114b0*/  STL [R1], RZ ;  /* 0x000000ff01007387 */ /* 0x000fe80000100800 */
[----:B------:R-:W-:Y:S04]  /*114c0*/  STL [R1+0x4], RZ ;  /* 0x000004ff01007387 */ /* 0x000fe80000100800 */
[----:B------:R-:W-:Y:S04]  /*114d0*/  STL [R1+0x8], RZ ;  /* 0x000008ff01007387 */ /* 0x000fe80000100800 */
[----:B------:R-:W-:Y:S04]  /*114e0*/  STL [R1+0xc], RZ ;  /* 0x00000cff01007387 */ /* 0x000fe80000100800 */
[----:B------:R1:W-:Y:S04]  /*114f0*/  STL [R1+0x8a8], R3 ;  /* 0x0008a80301007387 */ /* 0x0003e80000100800 */
[----:B------:R2:W-:Y:S01]  /*11500*/  STL [R1+0x88c], R192 ;  /* 0x00088cc001007387 */ /* 0x0005e20000100800 */
[----:B-1----:R-:W-:-:S02]  /*11510*/  LOP3.LUT R3, R194, 0x40, RZ, 0x3c, !PT ;  /* 0x00000040c2037812 */ /* 0x002fc400078e3cff */
[----:B------:R-:W-:Y:S02]  /*11520*/  LOP3.LUT R3, R192, 0x40, RZ, 0x3c, !PT ;  /* 0x00000040c0037812 */ /* 0x000fe400078e3cff */
[----:B------:R-:W-:-:S03]  /*11530*/  LOP3.LUT R194, R194, 0x60, RZ, 0x3c, !PT ;  /* 0x00000060c2c27812 */ /* 0x000fc600078e3cff */
[----:B------:R2:W-:Y:S04]  /*11540*/  STL [R1+0x894], R3 ;  /* 0x0008940301007387 */ /* 0x0005e80000100800 */
.L_x_2:
[----:B--2---:R-:W2:Y:S01]  /*11550*/  LDL.LU R3, [R1+0x25c] ;  /* 0x00025c0001037983 */ /* 0x004ea20000300800 */
[----:B------:R-:W-:-:S04]  /*11560*/  DEPBAR.LE SB0, 0x2 ;  /* 0x000080800000791a */ /* 0x000fc80000000000 */
[----:B------:R-:W3:Y:S04]  /*11570*/  LDL R196, [R1+0x88c] ;  /* 0x00088c0001c47983 */ /* 0x000ee80000100800 */
[----:B------:R-:W-:Y:S04]  /*11580*/  STL.64 [R1+0xd00], R14 ;  /* 0x000d000e01007387 */ /* 0x000fe80000100a00 */
[----:B------:R-:W-:Y:S04]  /*11590*/  STL.64 [R1+0xcf8], R12 ;  /* 0x000cf80c01007387 */ /* 0x000fe80000100a00 */
[----:B------:R-:W-:Y:S04]  /*115a0*/  STL.64 [R1+0xcf0], R10 ;  /* 0x000cf00a01007387 */ /* 0x000fe80000100a00 */
[----:B------:R-:W-:Y:S04]  /*115b0*/  STL.64 [R1+0xce8], R8 ;  /* 0x000ce80801007387 */ /* 0x000fe80000100a00 */
[----:B------:R-:W-:Y:S04]  /*115c0*/  STL [R1+0xce0], R5 ;  /* 0x000ce00501007387 */ /* 0x000fe80000100800 */
        /* <DEDUP_REMOVED lines=22> */
[----:B-1----:R1:W-:Y:S04]  /*11730*/  STL [R1+0x8d4], R0 ;  /* 0x0008d40001007387 */ /* 0x0023e80000100800 */
[----:B------:R4:W-:Y:S04]  /*11740*/  STL [R1+0x8c0], R2 ;  /* 0x0008c00201007387 */ /* 0x0009e80000100800 */
[----:B------:R-:W5:Y:S02]  /*11750*/  S2R R192, SR_TID.X ;  /* 0x0000000000c07919 */ /* 0x000f640000002100 */
[----:B-----5:R-:W-:-:S02]  /*11760*/  LOP3.LUT R194, R192, 0x1c, RZ, 0xc0, !PT ;  /* 0x0000001cc0c27812 */ /* 0x020fc400078ec0ff */
[----:B------:R-:W-:-:S05]  /*11770*/  LOP3.LUT R193, R192, 0x3, RZ, 0xc0, !PT ;  /* 0x00000003c0c17812 */ /* 0x000fca00078ec0ff */
[----:B------:R-:W-:Y:S01]  /*11780*/  IMAD R193, R193, 0x220, R194 ;  /* 0x00000220c1c17824 */ /* 0x000fe200078e02c2 */
[----:B--2---:R-:W-:Y:S01]  /*11790*/  IADD3 R3, R3, 0x1, RZ ;  /* 0x0000000103037810 */ /* 0x004fe20007ffe0ff */
[----:B------:R-:W-:Y:S03]  /*117a0*/  BAR.SYNC.DEFER_BLOCKING 0x0 ;  /* 0x0000000000007b1d */ /* 0x000fe60000010000 */
[----:B------:R-:W-:-:S04]  /*117b0*/  ISETP.GT.AND P0, PT, R3, 0x1, PT ;  /* 0x000000010300780c */ /* 0x000fc80003f04270 */
[----:B------:R-:W-:-:S05]  /*117c0*/  SEL R3, R3, RZ, !P0 ;  /* 0x000000ff03037207 */ /* 0x000fca0004000000 */
[----:B------:R-:W-:Y:S01]  /*117d0*/  STL [R1+0x25c], R3 ;  /* 0x00025c0301007387 */ /* 0x000fe20000100800 */
[----:B-1----:R-:W-:-:S03]  /*117e0*/  IMAD R0, R3, 0x8000, R193 ;  /* 0x0000800003007824 */ /* 0x002fc600078e02c1 */
[----:B------:R-:W2:Y:S04]  /*117f0*/  LDL.LU.64 R12, [R1+0x100] ;  /* 0x00010000010c7983 */ /* 0x000ea80000300a00 */
[----:B------:R-:W2:Y:S01]  /*11800*/  LDL.LU.64 R14, [R1+0x108] ;  /* 0x00010800010e7983 */ /* 0x000ea20000300a00 */
[C---:B------:R-:W-:Y:S02]  /*11810*/  LOP3.LUT R193, R192.reuse, 0x1c, RZ, 0xc0, !PT ;  /* 0x0000001cc0c17812 */ /* 0x040fe400078ec0ff */
[----:B------:R-:W-:Y:S01]  /*11820*/  LOP3.LUT R192, R192, 0x3, RZ, 0xc0, !PT ;  /* 0x00000003c0c07812 */ /* 0x000fe200078ec0ff */
[----:B------:R-:W5:Y:S04]  /*11830*/  LDL.LU.64 R8, [R1+0xe0] ;  /* 0x0000e00001087983 */ /* 0x000f680000300a00 */
[----:B------:R-:W5:Y:S01]  /*11840*/  LDL.LU.64 R10, [R1+0xe8] ;  /* 0x0000e800010a7983 */ /* 0x000f620000300a00 */
[----:B------:R-:W-:-:S02]  /*11850*/  IMAD R192, R192, 0x220, R193 ;  /* 0x00000220c0c07824 */ /* 0x000fc400078e02c1 */
[C---:B---3--:R-:W-:Y:S01]  /*11860*/  IMAD R6, R3.reuse, 0x10000, R196 ;  /* 0x0001000003067824 */ /* 0x048fe200078e02c4 */
[----:B------:R-:W-:Y:S02]  /*11870*/  LDS R236, [R0+0x20000] ;  /* 0x0200000000ec7984 */ /* 0x000fe40000000800 */
[----:B------:R-:W-:Y:S02]  /*11880*/  LOP3.LUT R192, R192, 0x20, RZ, 0x3c, !PT ;  /* 0x00000020c0c07812 */ /* 0x000fe400078e3cff */
[----:B------:R-:W-:Y:S03]  /*11890*/  LDS R238, [R0+0x20800] ;  /* 0x0208000000ee7984 */ /* 0x000fe60000000800 */
[----:B------:R-:W-:Y:S01]  /*118a0*/  IMAD R252, R3, 0x8000, R192 ;  /* 0x0000800003fc7824 */ /* 0x000fe200078e02c0 */
[----:B------:R-:W1:Y:S04]  /*118b0*/  LDSM.16.M88.4 R216, [R6] ;  /* 0x0000000006d8783b */ /* 0x000e680000000200 */
[----:B------:R-:W-:Y:S04]  /*118c0*/  LDS R237, [R252+0x20000] ;  /* 0x02000000fced7984 */ /* 0x000fe80000000800 */
[----:B------:R-:W2:Y:S04]  /*118d0*/  LDS R239, [R252+0x20800] ;  /* 0x02080000fcef7984 */ /* 0x000ea80000000800 */
[----:B------:R-:W5:Y:S04]  /*118e0*/  LDSM.16.M88.4 R212, [R6+0x2000] ;  /* 0x0020000006d4783b */ /* 0x000f680000000200 */
[----:B------:R-:W3:Y:S04]  /*118f0*/  S2R R194, SR_TID.X ;  /* 0x0000000000c27919 */ /* 0x000ee80000002100 */
[----:B------:R-:W-:Y:S04]  /*11900*/  STL [R1+0x258], R0 ;  /* 0x0002580001007387 */ /* 0x000fe80000100800 */
[----:B------:R-:W-:Y:S04]  /*11910*/  STL [R1+0x26c], R6 ;  /* 0x00026c0601007387 */ /* 0x000fe80000100800 */
[----:B------:R-:W5:Y:S04]  /*11920*/  LDL.LU.64 R176, [R1+0xc0] ;  /* 0x0000c00001b07983 */ /* 0x000f680000300a00 */
[----:B------:R-:W5:Y:S04]  /*11930*/  LDL.LU.64 R178, [R1+0xc8] ;  /* 0x0000c80001b27983 */ /* 0x000f680000300a00 */
[----:B------:R-:W5:Y:S01]  /*11940*/  LDL.LU.64 R188, [R1+0xb0] ;  /* 0x0000b00001bc7983 */ /* 0x000f620000300a00 */
[----:B---3--:R-:W-:-:S03]  /*11950*/  LOP3.LUT R193, R194, 0x1c, RZ, 0xc0, !PT ;  /* 0x0000001cc2c17812 */ /* 0x008fc600078ec0ff */
[----:B------:R-:W3:Y:S01]  /*11960*/  LDL.LU.64 R190, [R1+0xb8] ;  /* 0x0000b80001be7983 */ /* 0x000ee20000300a00 */
[C---:B------:R-:W-:Y:S02]  /*11970*/  LOP3.LUT R192, R194.reuse, 0x3, RZ, 0xc0, !PT ;  /* 0x00000003c2c07812 */ /* 0x040fe400078ec0ff */
[C---:B------:R-:W-:Y:S01]  /*11980*/  LOP3.LUT R195, R194.reuse, 0x1c, RZ, 0xc0, !PT ;  /* 0x0000001cc2c37812 */ /* 0x040fe200078ec0ff */
[----:B------:R-:W2:Y:S01]  /*11990*/  LDSM.16.M88.4 R208, [R6+0x4000] ;  /* 0x0040000006d0783b */ /* 0x000ea20000000200 */
[----:B------:R-:W-:Y:S01]  /*119a0*/  LOP3.LUT R194, R194, 0x3, RZ, 0xc0, !PT ;  /* 0x00000003c2c27812 */ /* 0x000fe200078ec0ff */
[----:B------:R-:W-:Y:S02]  /*119b0*/  IMAD R192, R192, 0x220, R193 ;  /* 0x00000220c0c07824 */ /* 0x000fe400078e02c1 */
[----:B------:R-:W-:Y:S02]  /*119c0*/  LDSM.16.M88.4 R204, [R6+0x6000] ;  /* 0x0060000006cc783b */ /* 0x000fe40000000200 */
[----:B------:R-:W-:Y:S01]  /*119d0*/  IMAD R194, R194, 0x220, R195 ;  /* 0x00000220c2c27824 */ /* 0x000fe200078e02c3 */
[----:B------:R-:W-:Y:S01]  /*119e0*/  LOP3.LUT R192, R192, 0x60, RZ, 0x3c, !PT ;  /* 0x00000060c0c07812 */ /* 0x000fe200078e3cff */
[----:B------:R-:W-:Y:S03]  /*119f0*/  LDSM.16.M88.4 R196, [R6+0xa000] ;  /* 0x00a0000006c4783b */ /* 0x000fe60000000200 */
[----:B------:R-:W-:Y:S01]  /*11a00*/  LOP3.LUT R194, R194, 0x40, RZ, 0x3c, !PT ;  /* 0x00000040c2c27812 */ /* 0x000fe200078e3cff */
[C---:B----4-:R-:W-:Y:S01]  /*11a10*/  IMAD R2, R3.reuse, 0x8000, R192 ;  /* 0x0000800003027824 */ /* 0x050fe200078e02c0 */
[----:B------:R-:W4:Y:S03]  /*11a20*/  LDSM.16.M88.4 R220, [R6+0xe000] ;  /* 0x00e0000006dc783b */ /* 0x000f260000000200 */
[----:B------:R-:W-:Y:S01]  /*11a30*/  IMAD R5, R3, 0x8000, R194 ;  /* 0x0000800003057824 */ /* 0x000fe200078e02c2 */
[----:B------:R-:W-:Y:S04]  /*11a40*/  LDS R241, [R2+0x20000] ;  /* 0x0200000002f17984 */ /* 0x000fe80000000800 */
[----:B------:R-:W-:Y:S04]  /*11a50*/  STL [R1+0x250], R5 ;  /* 0x0002500501007387 */ /* 0x000fe80000100800 */
[----:B------:R-:W-:Y:S04]  /*11a60*/  STL [R1+0x254], R2 ;  /* 0x0002540201007387 */ /* 0x000fe80000100800 */
[----:B-1----:R-:W-:Y:S04]  /*11a70*/  STL [R1+0xc84], R218 ;  /* 0x000c84da01007387 */ /* 0x002fe80000100800 */
[----:B------:R-:W-:Y:S04]  /*11a80*/  STL [R1+0xc80], R219 ;  /* 0x000c80db01007387 */ /* 0x000fe80000100800 */
[----:B------:R-:W-:Y:S04]  /*11a90*/  LDSM.16.M88.4 R192, [R6+0x8000] ;  /* 0x0080000006c0783b */ /* 0x000fe80000000200 */
[----:B------:R-:W-:Y:S04]  /*11aa0*/  LDS R240, [R5+0x20000] ;  /* 0x0200000005f07984 */ /* 0x000fe80000000800 */
[----:B------:R-:W-:Y:S04]  /*11ab0*/  LDS R242, [R5+0x20800] ;  /* 0x0208000005f27984 */ /* 0x000fe80000000800 */
[----:B------:R-:W1:Y:S04]  /*11ac0*/  LDS R243, [R2+0x20800] ;  /* 0x0208000002f37984 */ /* 0x000e680000000800 */
[----:B------:R-:W1:Y:S01]  /*11ad0*/  LDSM.16.M88.4 R224, [R6+0xc000] ;  /* 0x00c0000006e0783b */ /* 0x000e620000000200 */
[C---:B--2---:R-:W-:Y:S08]  /*11ae0*/  HMMA.1688.F32.TF32 R12, R236.reuse, R216, R12 ;  /* 0x000000d8ec0c723c */ /* 0x044ff0000008100c */
[----:B-----5:R-:W-:Y:S11]  /*11af0*/  HMMA.1688.F32.TF32 R8, R236, R212, R8 ;  /* 0x000000d4ec08723c */ /* 0x020ff60000081008 */
[----:B------:R-:W-:Y:S04]  /*11b00*/  @!UPT UIADD3 URZ, URZ, URZ, URZ ;  /* 0x0000003f3f3ff290 */ /* 0x000fe8000fffe03f */
[----:B------:R2:W-:Y:S04]  /*11b10*/  STL.64 [R1+0x80], R12 ;  /* 0x0000800c01007387 */ /* 0x0005e80000100a00 */
[----:B------:R5:W-:Y:S05]  /*11b20*/  STL.64 [R1+0x88], R14 ;  /* 0x0000880e01007387 */ /* 0x000bea0000100a00 */
[----:B------:R-:W-:Y:S02]  /*11b30*/  IMAD.MOV.U32 R182, RZ, RZ, R8 ;  /* 0x000000ffffb67224 */ /* 0x000fe400078e0008 */
[----:B------:R-:W-:Y:S01]  /*11b40*/  IMAD.MOV.U32 R183, RZ, RZ, R9 ;  /* 0x000000ffffb77224 */ /* 0x000fe200078e0009 */
[----:B--2---:R-:W2:Y:S01]  /*11b50*/  LDL.LU.64 R12, [R1+0x30] ;  /* 0x00003000010c7983 */ /* 0x004ea20000300a00 */
[----:B------:R-:W-:-:S02]  /*11b60*/  IMAD.MOV.U32 R184, RZ, RZ, R10 ;  /* 0x000000ffffb87224 */ /* 0x000fc400078e000a */
[----:B------:R-:W-:Y:S01]  /*11b70*/  IMAD.MOV.U32 R185, RZ, RZ, R11 ;  /* 0x000000ffffb97224 */ /* 0x000fe200078e000b */
[----:B-----5:R-:W2:Y:S04]  /*11b80*/  LDL.LU.64 R14, [R1+0x38] ;  /* 0x00003800010e7983 */ /* 0x020ea80000300a00 */
[----:B------:R-:W5:Y:S04]  /*11b90*/  LDL.LU.64 R8, [R1+0x20] ;  /* 0x0000200001087983 */ /* 0x000f680000300a00 */
[----:B------:R-:W5:Y:S01]  /*11ba0*/  LDL.LU.64 R10, [R1+0x28] ;  /* 0x00002800010a7983 */ /* 0x000f620000300a00 */
[C---:B------:R-:W-:Y:S08]  /*11bb0*/  HMMA.1688.F32.TF32 R200, R236.reuse, R208, R176 ;  /* 0x000000d0ecc8723c */ /* 0x040ff000000810b0 */
[C---:B----4-:R-:W-:Y:S11]  /*11bc0*/  HMMA.1688.F32.TF32 R228, R236.reuse, R220, R228 ;  /* 0x000000dcece4723c */ /* 0x050ff600000810e4 */
[----:B------:R-:W-:Y:S05]  /*11bd0*/  @!UPT UIADD3 URZ, URZ, URZ, URZ ;  /* 0x0000003f3f3ff290 */ /* 0x000fea000fffe03f */
[----:B------:R-:W-:Y:S02]  /*11be0*/  IMAD.MOV.U32 R178, RZ, RZ, R200 ;  /* 0x000000ffffb27224 */ /* 0x000fe400078e00c8 */
[----:B------:R-:W-:Y:S02]  /*11bf0*/  IMAD.MOV.U32 R179, RZ, RZ, R201 ;  /* 0x000000ffffb37224 */ /* 0x000fe400078e00c9 */
[----:B------:R-:W-:Y:S02]  /*11c00*/  IMAD.MOV.U32 R180, RZ, RZ, R202 ;  /* 0x000000ffffb47224 */ /* 0x000fe400078e00ca */
[----:B------:R-:W-:Y:S02]  /*11c10*/  IMAD.MOV.U32 R181, RZ, RZ, R203 ;  /* 0x000000ffffb57224 */ /* 0x000fe400078e00cb */
[----:B---3--:R-:W-:Y:S08]  /*11c20*/  HMMA.1688.F32.TF32 R200, R236, R204, R188 ;  /* 0x000000ccecc8723c */ /* 0x008ff000000810bc */
[C---:B-1----:R-:W-:Y:S08]  /*11c30*/  HMMA.1688.F32.TF32 R172, R240.reuse, R216, R172 ;  /* 0x000000d8f0ac723c */ /* 0x042ff000000810ac */
[C---:B------:R-:W-:Y:S08]  /*11c40*/  HMMA.1688.F32.TF32 R168, R240.reuse, R212, R168 ;  /* 0x000000d4f0a8723c */ /* 0x040ff000000810a8 */
[C---:B------:R-:W-:Y:S08]  /*11c50*/  HMMA.1688.F32.TF32 R164, R240.reuse, R208, R164 ;  /* 0x000000d0f0a4723c */ /* 0x040ff000000810a4 */
[C---:B------:R-:W-:Y:S08]  /*11c60*/  HMMA.1688.F32.TF32 R160, R240.reuse, R204, R160 ;  /* 0x000000ccf0a0723c */ /* 0x040ff000000810a0 */
[----:B------:R-:W-:Y:S01]  /*11c70*/  HMMA.1688.F32.TF32 R156, R240, R192, R156 ;  /* 0x000000c0f09c723c */ /* 0x000fe2000008109c */
[----:B------:R-:W-:-:S07]  /*11c80*/  IMAD.MOV.U32 R188, RZ, RZ, R202 ;  /* 0x000000ffffbc7224 */ /* 0x000fce00078e00ca */
[----:B------:R-:W-:Y:S01]  /*11c90*/  HMMA.1688.F32.TF32 R152, R240, R196, R152 ;  /* 0x000000c4f098723c */ /* 0x000fe20000081098 */
[----:B------:R-:W-:-:S07]  /*11ca0*/  IMAD.MOV.U32 R189, RZ, RZ, R203 ;  /* 0x000000ffffbd7224 */ /* 0x000fce00078e00cb */
[C---:B------:R-:W-:Y:S08]  /*11cb0*/  HMMA.1688.F32.TF32 R148, R240.reuse, R224, R148 ;  /* 0x000000e0f094723c */ /* 0x040ff00000081094 */
[----:B------:R-:W-:Y:S08]  /*11cc0*/  HMMA.1688.F32.TF32 R144, R240, R220, R144 ;  /* 0x000000dcf090723c */ /* 0x000ff00000081090 */
[----:B------:R-:W-:Y:S01]  /*11cd0*/  HMMA.1688.F32.TF32 R232, R236, R224, R232 ;  /* 0x000000e0ece8723c */ /* 0x000fe200000810e8 */
[----:B------:R-:W-:-:S02]  /*11ce0*/  IMAD.MOV.U32 R186, RZ, RZ, R200 ;  /* 0x000000ffffba7224 */ /* 0x000fc400078e00c8 */
[----:B------:R-:W-:Y:S11]  /*11cf0*/  IMAD.MOV.U32 R187, RZ, RZ, R201 ;  /* 0x000000ffffbb7224 */ /* 0x000ff600078e00c9 */
[----:B------:R-:W-:Y:S10]  /*11d00*/  @!UPT UIADD3 URZ, URZ, URZ, URZ ;  /* 0x0000003f3f3ff290 */ /* 0x000ff4000fffe03f */
[----:B------:R-:W-:Y:S02]  /*11d10*/  IMAD.MOV.U32 R190, RZ, RZ, R232 ;  /* 0x000000ffffbe7224 */ /* 0x000fe400078e00e8 */
[----:B------:R-:W-:Y:S02]  /*11d20*/  IMAD.MOV.U32 R191, RZ, RZ, R233 ;  /* 0x000000ffffbf7224 */ /* 0x000fe400078e00e9 */
[----:B------:R-:W-:Y:S02]  /*11d30*/  IMAD.MOV.U32 R200, RZ, RZ, R234 ;  /* 0x000000ffffc87224 */ /* 0x000fe400078e00ea */
[----:B------:R-:W-:Y:S01]  /*11d40*/  IMAD.MOV.U32 R201, RZ, RZ, R235 ;  /* 0x000000ffffc97224 */ /* 0x000fe200078e00eb */
[C---:B--2---:R-:W-:Y:S08]  /*11d50*/  HMMA.1688.F32.TF32 R12, R236.reuse, R192, R12 ;  /* 0x000000c0ec0c723c */ /* 0x044ff0000008100c */
[----:B-----5:R-:W-:Y:S11]  /*11d60*/  HMMA.1688.F32.TF32 R8, R236, R196, R8 ;  /* 0x000000c4ec08723c */ /* 0x020ff60000081008 */
[----:B------:R-:W-:Y:S05]  /*11d70*/  @!UPT UIADD3 URZ, URZ, URZ, URZ ;  /* 0x0000003f3f3ff290 */ /* 0x000fea000fffe03f */
[----:B------:R-:W-:Y:S02]  /*11d80*/  IMAD.MOV.U32 R218, RZ, RZ, R14 ;  /* 0x000000ffffda7224 */ /* 0x000fe400078e000e */
[----:B------:R-:W-:Y:S02]  /*11d90*/  IMAD.MOV.U32 R219, RZ, RZ, R15 ;  /* 0x000000ffffdb7224 */ /* 0x000fe400078e000f */
[----:B------:R-:W-:Y:S01]  /*11da0*/  IMAD.MOV.U32 R202, RZ, RZ, R12 ;  /* 0x000000ffffca7224 */ /* 0x000fe200078e000c */
[----:B------:R-:W2:Y:S01]  /*11db0*/  LDL.LU.64 R14, [R1+0xd00] ;  /* 0x000d0000010e7983 */ /* 0x000ea20000300a00 */
[----:B------:R-:W-:Y:S02]  /*11dc0*/  IMAD.MOV.U32 R203, RZ, RZ, R13 ;  /* 0x000000ffffcb7224 */ /* 0x000fe400078e000d */
[----:B------:R-:W-:Y:S01]  /*11dd0*/  IMAD.MOV.U32 R176, RZ, RZ, R10 ;  /* 0x000000ffffb07224 */ /* 0x000fe200078e000a */
[----:B------:R-:W2:Y:S01]  /*11de0*/  LDL.LU.64 R12, [R1+0xcf8] ;  /* 0x000cf800010c7983 */ /* 0x000ea20000300a00 */
[----:B------:R-:W-:-:S02]  /*11df0*/  IMAD.MOV.U32 R177, RZ, RZ, R11 ;  /* 0x000000ffffb17224 */ /* 0x000fc400078e000b */
[----:B------:R-:W-:Y:S01]  /*11e00*/  IMAD.MOV.U32 R6, RZ, RZ, R8 ;  /* 0x000000ffff067224 */ /* 0x000fe200078e0008 */
[----:B------:R-:W3:Y:S01]  /*11e10*/  LDL.LU.64 R10, [R1+0xcf0] ;  /* 0x000cf000010a7983 */ /* 0x000ee20000300a00 */
[----:B------:R-:W-:-:S03]  /*11e20*/  IMAD.MOV.U32 R7, RZ, RZ, R9 ;  /* 0x000000ffff077224 */ /* 0x000fc600078e0009 */
[----:B------:R-:W3:Y:S04]  /*11e30*/  LDL.LU.64 R8, [R1+0xce8] ;  /* 0x000ce80001087983 */ /* 0x000ee80000300a00 */
[----:B------:R-:W-:Y:S04]  /*11e40*/  STL.64 [R1+0xc78], R230 ;  /* 0x000c78e601007387 */ /* 0x000fe80000100a00 */
        /* <DEDUP_REMOVED lines=13> */
[----:B------:R-:W-:Y:S04]  /*11f20*/  LDS R152, [R5+0x20080] ;  /* 0x0200800005987984 */ /* 0x000fe80000000800 */
[----:B------:R-:W-:Y:S04]  /*11f30*/  LDS R154, [R5+0x20880] ;  /* 0x02088000059a7984 */ /* 0x000fe80000000800 */
[----:B------:R-:W-:Y:S04]  /*11f40*/  LDS R153, [R2+0x20080] ;  /* 0x0200800002997984 */ /* 0x000fe80000000800 */
[----:B------:R-:W1:Y:S04]  /*11f50*/  LDS R155, [R2+0x20880] ;  /* 0x02088000029b7984 */ /* 0x000e680000000800 */
[----:B------:R-:W-:Y:S04]  /*11f60*/  STL.64 [R1+0x160], R148 ;  /* 0x0001609401007387 */ /* 0x000fe80000100a00 */
[----:B------:R-:W-:Y:S04]  /*11f70*/  STL.64 [R1+0x168], R150 ;  /* 0x0001689601007387 */ /* 0x000fe80000100a00 */
[----:B------:R-:W-:Y:S04]  /*11f80*/  STL.64 [R1+0x150], R144 ;  /* 0x0001509001007387 */ /* 0x000fe80000100a00 */
[----:B------:R-:W-:Y:S04]  /*11f90*/  STL.64 [R1+0x158], R146 ;  /* 0x0001589201007387 */ /* 0x000fe80000100a00 */
[----:B------:R-:W-:Y:S04]  /*11fa0*/  LDS R148, [R0+0x20100] ;  /* 0x0201000000947984 */ /* 0x000fe80000000800 */
[----:B------:R-:W-:Y:S04]  /*11fb0*/  LDS R150, [R0+0x20900] ;  /* 0x0209000000967984 */ /* 0x000fe80000000800 */
[----:B------:R-:W-:Y:S04]  /*11fc0*/  LDS R149, [R252+0x20100] ;  /* 0x02010000fc957984 */ /* 0x000fe80000000800 */
[----:B------:R-:W4:Y:S04]  /*11fd0*/  LDS R151, [R252+0x20900] ;  /* 0x02090000fc977984 */ /* 0x000f280000000800 */
[----:B------:R-:W-:Y:S04]  /*11fe0*/  LDS R144, [R0+0x20180] ;  /* 0x0201800000907984 */ /* 0x000fe80000000800 */
[----:B------:R-:W-:Y:S04]  /*11ff0*/  LDS R146, [R0+0x20980] ;  /* 0x0209800000927984 */ /* 0x000fe80000000800 */
[----:B------:R-:W-:Y:S04]  /*12000*/  LDS R145, [R252+0x20180] ;  /* 0x02018000fc917984 */ /* 0x000fe80000000800 */
[----:B------:R-:W5:Y:S01]  /*12010*/  LDS R147, [R252+0x20980] ;  /* 0x02098000fc937984 */ /* 0x000f620000000800 */
[----:B-1----:R-:W-:Y:S01]  /*12020*/  HMMA.1688.F32.TF32 R108, R152, R216, R108 ;  /* 0x000000d8986c723c */ /* 0x002fe2000008106c */
[----:B------:R-:W-:-:S02]  /*12030*/  IMAD.MOV.U32 R228, RZ, RZ, R6 ;  /* 0x000000ffffe47224 */ /* 0x000fc400078e0006 */
[----:B------:R-:W-:Y:S01]  /*12040*/  IMAD.MOV.U32 R229, RZ, RZ, R7 ;  /* 0x000000ffffe57224 */ /* 0x000fe200078e0007 */
[----:B------:R-:W-:Y:S04]  /*12050*/  LDS R156, [R0+0x20080] ;  /* 0x02008000009c7984 */ /* 0x000fe80000000800 */
[C---:B------:R-:W-:Y:S01]  /*12060*/  HMMA.1688.F32.TF32 R104, R152.reuse, R212, R104 ;  /* 0x000000d49868723c */ /* 0x040fe20000081068 */
[----:B------:R-:W-:Y:S01]  /*12070*/  IMAD.MOV.U32 R230, RZ, RZ, R176 ;  /* 0x000000ffffe67224 */ /* 0x000fe200078e00b0 */
[----:B------:R-:W-:Y:S01]  /*12080*/  LDS R158, [R0+0x20880] ;  /* 0x02088000009e7984 */ /* 0x000fe20000000800 */
[----:B------:R-:W-:Y:S02]  /*12090*/  IMAD.MOV.U32 R231, RZ, RZ, R177 ;  /* 0x000000ffffe77224 */ /* 0x000fe400078e00b1 */
[----:B------:R-:W-:Y:S01]  /*120a0*/  IMAD.MOV.U32 R236, RZ, RZ, R178 ;  /* 0x000000ffffec7224 */ /* 0x000fe200078e00b2 */
[----:B------:R-:W-:Y:S02]  /*120b0*/  LDS R157, [R252+0x20080] ;  /* 0x02008000fc9d7984 */ /* 0x000fe40000000800 */
[C---:B------:R-:W-:Y:S01]  /*120c0*/  HMMA.1688.F32.TF32 R100, R152.reuse, R208, R100 ;  /* 0x000000d09864723c */ /* 0x040fe20000081064 */
[----:B------:R-:W-:Y:S01]  /*120d0*/  IMAD.MOV.U32 R237, RZ, RZ, R179 ;  /* 0x000000ffffed7224 */ /* 0x000fe200078e00b3 */
[----:B------:R-:W-:Y:S05]  /*120e0*/  LDS R159, [R252+0x20880] ;  /* 0x02088000fc9f7984 */ /* 0x000fea0000000800 */
[----:B------:R-:W-:Y:S04]  /*120f0*/  STL.64 [R1+0xc0], R108 ;  /* 0x0000c06c01007387 */ /* 0x000fe80000100a00 */
[----:B------:R1:W-:Y:S01]  /*12100*/  STL.64 [R1+0xc8], R110 ;  /* 0x0000c86e01007387 */ /* 0x0003e20000100a00 */
[----:B------:R-:W-:Y:S03]  /*12110*/  HMMA.1688.F32.TF32 R172, R152, R204, R96 ;  /* 0x000000cc98ac723c */ /* 0x000fe60000081060 */
[----:B------:R-:W2:Y:S04]  /*12120*/  LDL.LU.64 R232, [R1+0x1f0] ;  /* 0x0001f00001e87983 */ /* 0x000ea80000300a00 */
[----:B------:R-:W-:Y:S01]  /*12130*/  STL.64 [R1+0xb0], R104 ;  /* 0x0000b06801007387 */ /* 0x000fe20000100a00 */
[C---:B----4-:R-:W-:Y:S03]  /*12140*/  HMMA.1688.F32.TF32 R76, R148.reuse, R216, R76 ;  /* 0x000000d8944c723c */ /* 0x050fe6000008104c */
[----:B------:R-:W-:Y:S04]  /*12150*/  STL.64 [R1+0xb8], R106 ;  /* 0x0000b86a01007387 */ /* 0x000fe80000100a00 */
[----:B------:R-:W2:Y:S01]  /*12160*/  LDL.LU.64 R234, [R1+0x1f8] ;  /* 0x0001f80001ea7983 */ /* 0x000ea20000300a00 */
[C---:B------:R-:W-:Y:S03]  /*12170*/  HMMA.1688.F32.TF32 R72, R148.reuse, R212, R72 ;  /* 0x000000d49448723c */ /* 0x040fe60000081048 */
[----:B------:R-:W-:Y:S05]  /*12180*/  STL.64 [R1+0xa0], R100 ;  /* 0x0000a06401007387 */ /* 0x000fea0000100a00 */
[C---:B------:R-:W-:Y:S01]  /*12190*/  HMMA.1688.F32.TF32 R68, R148.reuse, R208, R68 ;  /* 0x000000d09444723c */ /* 0x040fe20000081044 */
[----:B------:R-:W-:Y:S07]  /*121a0*/  STL.64 [R1+0xa8], R102 ;  /* 0x0000a86601007387 */ /* 0x000fee0000100a00 */
[C---:B------:R-:W-:Y:S08]  /*121b0*/  HMMA.1688.F32.TF32 R64, R148.reuse, R204, R64 ;  /* 0x000000cc9440723c */ /* 0x040ff00000081040 */
[C---:B------:R-:W-:Y:S08]  /*121c0*/  HMMA.1688.F32.TF32 R60, R148.reuse, R192, R60 ;  /* 0x000000c0943c723c */ /* 0x040ff0000008103c */
[C---:B------:R-:W-:Y:S08]  /*121d0*/  HMMA.1688.F32.TF32 R56, R148.reuse, R196, R56 ;  /* 0x000000c49438723c */ /* 0x040ff00000081038 */
[C---:B------:R-:W-:Y:S08]  /*121e0*/  HMMA.1688.F32.TF32 R52, R148.reuse, R224, R52 ;  /* 0x000000e09434723c */ /* 0x040ff00000081034 */
[----:B------:R-:W-:Y:S01]  /*121f0*/  HMMA.1688.F32.TF32 R148, R148, R220, R48 ;  /* 0x000000dc9494723c */ /* 0x000fe20000081030 */
[----:B------:R-:W-:Y:S04]  /*12200*/  LDS R48, [R5+0x20180] ;  /* 0x0201800005307984 */ /* 0x000fe80000000800 */
[----:B------:R-:W-:Y:S03]  /*12210*/  LDS R50, [R5+0x20980] ;  /* 0x0209800005327984 */ /* 0x000fe60000000800 */
[C---:B-----5:R-:W-:Y:S01]  /*12220*/  HMMA.1688.F32.TF32 R96, R144.reuse, R204, R32 ;  /* 0x000000cc9060723c */ /* 0x060fe20000081020 */
[----:B------:R-:W-:Y:S04]  /*12230*/  LDS R32, [R5+0x20100] ;  /* 0x0201000005207984 */ /* 0x000fe80000000800 */
[----:B------:R4:W-:Y:S03]  /*12240*/  LDS R34, [R5+0x20900] ;  /* 0x0209000005227984 */ /* 0x0009e60000000800 */
[----:B-1----:R-:W-:Y:S01]  /*12250*/  HMMA.1688.F32.TF32 R108, R144, R224, R20 ;  /* 0x000000e0906c723c */ /* 0x002fe20000081014 */
[----:B------:R-:W-:Y:S04]  /*12260*/  LDS R33, [R2+0x20100] ;  /* 0x0201000002217984 */ /* 0x000fe80000000800 */
[----:B----4-:R-:W4:Y:S04]  /*12270*/  LDL.LU R5, [R1+0xce0] ;  /* 0x000ce00001057983 */ /* 0x010f280000300800 */
[----:B------:R-:W4:Y:S01]  /*12280*/  LDL.LU R6, [R1+0xcdc] ;  /* 0x000cdc0001067983 */ /* 0x000f220000300800 */
[C---:B------:R-:W-:Y:S03]  /*12290*/  HMMA.1688.F32.TF32 R164, R152.reuse, R196, R88 ;  /* 0x000000c498a4723c */ /* 0x040fe60000081058 */
[----:B------:R-:W4:Y:S04]  /*122a0*/  LDL.LU R7, [R1+0xcd8] ;  /* 0x000cd80001077983 */ /* 0x000f280000300800 */
[----:B------:R-:W5:Y:S01]  /*122b0*/  LDL.LU R176, [R1+0xcd4] ;  /* 0x000cd40001b07983 */ /* 0x000f620000300800 */
[C---:B------:R-:W-:Y:S03]  /*122c0*/  HMMA.1688.F32.TF32 R168, R152.reuse, R192, R92 ;  /* 0x000000c098a8723c */ /* 0x040fe6000008105c */
[----:B------:R-:W5:Y:S04]  /*122d0*/  LDL.LU R177, [R1+0xcd0] ;  /* 0x000cd00001b17983 */ /* 0x000f680000300800 */
[----:B------:R-:W3:Y:S01]  /*122e0*/  LDL.LU.64 R20, [R1+0x1e0] ;  /* 0x0001e00001147983 */ /* 0x000ee20000300a00 */
[----:B------:R-:W-:Y:S03]  /*122f0*/  HMMA.1688.F32.TF32 R160, R152, R224, R84 ;  /* 0x000000e098a0723c */ /* 0x000fe60000081054 */
[----:B------:R-:W3:Y:S04]  /*12300*/  LDL.LU.64 R22, [R1+0x1e8] ;  /* 0x0001e80001167983 */ /* 0x000ee80000300a00 */
[----:B------:R-:W2:Y:S01]  /*12310*/  LDS R35, [R2+0x20900] ;  /* 0x0209000002237984 */ /* 0x000ea20000000800 */
[C---:B------:R-:W-:Y:S03]  /*12320*/  HMMA.1688.F32.TF32 R88, R144.reuse, R212, R40 ;  /* 0x000000d49058723c */ /* 0x040fe60000081028 */
[----:B------:R-:W4:Y:S04]  /*12330*/  LDL.LU.64 R40, [R1+0x1d0] ;  /* 0x0001d00001287983 */ /* 0x000f280000300a00 */
[----:B------:R-:W4:Y:S01]  /*12340*/  LDL.LU.64 R42, [R1+0x1d8] ;  /* 0x0001d800012a7983 */ /* 0x000f220000300a00 */
[----:B------:R-:W-:Y:S01]  /*12350*/  HMMA.1688.F32.TF32 R84, R144, R216, R44 ;  /* 0x000000d89054723c */ /* 0x000fe2000008102c */
[----:B------:R-:W-:-:S02]  /*12360*/  IMAD.MOV.U32 R238, RZ, RZ, R180 ;  /* 0x000000ffffee7224 */ /* 0x000fc400078e00b4 */
[----:B------:R-:W-:Y:S01]  /*12370*/  IMAD.MOV.U32 R239, RZ, RZ, R181 ;  /* 0x000000ffffef7224 */ /* 0x000fe200078e00b5 */
[----:B------:R-:W-:Y:S04]  /*12380*/  LDS R49, [R2+0x20180] ;  /* 0x0201800002317984 */ /* 0x000fe80000000800 */
[C---:B------:R-:W-:Y:S01]  /*12390*/  HMMA.1688.F32.TF32 R92, R144.reuse, R208, R36 ;  /* 0x000000d0905c723c */ /* 0x040fe20000081024 */
[----:B------:R-:W-:Y:S01]  /*123a0*/  IMAD.MOV.U32 R240, RZ, RZ, R186 ;  /* 0x000000fffff07224 */ /* 0x000fe200078e00ba */
[----:B------:R-:W1:Y:S06]  /*123b0*/  LDS R51, [R2+0x20980] ;  /* 0x0209800002337984 */ /* 0x000e6c0000000800 */
[C---:B------:R-:W-:Y:S08]  /*123c0*/  HMMA.1688.F32.TF32 R100, R144.reuse, R192, R28 ;  /* 0x000000c09064723c */ /* 0x040ff0000008101c */
[C---:B------:R-:W-:Y:S08]  /*123d0*/  HMMA.1688.F32.TF32 R104, R144.reuse, R196, R24 ;  /* 0x000000c49068723c */ /* 0x040ff00000081018 */
[----:B------:R-:W-:Y:S01]  /*123e0*/  HMMA.1688.F32.TF32 R144, R144, R220, R16 ;  /* 0x000000dc9090723c */ /* 0x000fe20000081010 */
[----:B------:R-:W5:Y:S04]  /*123f0*/  LDL.LU.64 R16, [R1+0x90] ;  /* 0x0000900001107983 */ /* 0x000f680000300a00 */
[----:B------:R-:W5:Y:S04]  /*12400*/  LDL.LU.64 R18, [R1+0x98] ;  /* 0x0000980001127983 */ /* 0x000f680000300a00 */
[----:B------:R-:W5:Y:S04]  /*12410*/  LDL.LU.64 R28, [R1+0x10] ;  /* 0x00001000011c7983 */ /* 0x000f680000300a00 */
[----:B------:R-:W5:Y:S04]  /*12420*/  LDL.LU.64 R30, [R1+0x18] ;  /* 0x00001800011e7983 */ /* 0x000f680000300a00 */
[----:B------:R-:W5:Y:S04]  /*12430*/  LDL.LU.64 R24, [R1] ;  /* 0x0000000001187983 */ /* 0x000f680000300a00 */
[----:B------:R-:W5:Y:S04]  /*12440*/  LDL.LU.64 R26, [R1+0x8] ;  /* 0x00000800011a7983 */ /* 0x000f680000300a00 */
[----:B------:R-:W5:Y:S04]  /*12450*/  LDL.LU R178, [R1+0xccc] ;  /* 0x000ccc0001b27983 */ /* 0x000f680000300800 */
[----:B------:R-:W5:Y:S04]  /*12460*/  LDL.LU R179, [R1+0xcc8] ;  /* 0x000cc80001b37983 */ /* 0x000f680000300800 */
[----:B------:R-:W5:Y:S04]  /*12470*/  LDL.LU R180, [R1+0xcc4] ;  /* 0x000cc40001b47983 */ /* 0x000f680000300800 */
[----:B------:R-:W5:Y:S01]  /*12480*/  LDL.LU R181, [R1+0xcc0] ;  /* 0x000cc00001b57983 */ /* 0x000f620000300800 */
[----:B------:R-:W-:-:S02]  /*12490*/  IMAD.MOV.U32 R241, RZ, RZ, R187 ;  /* 0x000000fffff17224 */ /* 0x000fc400078e00bb */
[----:B------:R-:W-:Y:S02]  /*124a0*/  IMAD.MOV.U32 R242, RZ, RZ, R188 ;  /* 0x000000fffff27224 */ /* 0x000fe400078e00bc */
[----:B------:R-:W-:Y:S01]  /*124b0*/  IMAD.MOV.U32 R243, RZ, RZ, R189 ;  /* 0x000000fffff37224 */ /* 0x000fe200078e00bd */
[----:B--2---:R-:W-:Y:S07]  /*124c0*/  HMMA.1688.F32.TF32 R36, R32, R216, R232 ;  /* 0x000000d82024723c */ /* 0x004fee00000810e8 */
[----:B------:R-:W-:-:S02]  /*124d0*/  IMAD.MOV.U32 R232, RZ, RZ, R182 ;  /* 0x000000ffffe87224 */ /* 0x000fc400078e00b6 */
[----:B------:R-:W2:Y:S01]  /*124e0*/  LDL.LU R182, [R1+0xcbc] ;  /* 0x000cbc0001b67983 */ /* 0x000ea20000300800 */
[----:B------:R-:W-:Y:S02]  /*124f0*/  IMAD.MOV.U32 R233, RZ, RZ, R183 ;  /* 0x000000ffffe97224 */ /* 0x000fe400078e00b7 */
[----:B------:R-:W-:Y:S01]  /*12500*/  IMAD.MOV.U32 R234, RZ, RZ, R184 ;  /* 0x000000ffffea7224 */ /* 0x000fe200078e00b8 */
[----:B------:R-:W2:Y:S01]  /*12510*/  LDL.LU R183, [R1+0xcb8] ;  /* 0x000cb80001b77983 */ /* 0x000ea20000300800 */
[----:B------:R-:W-:-:S03]  /*12520*/  IMAD.MOV.U32 R235, RZ, RZ, R185 ;  /* 0x000000ffffeb7224 */ /* 0x000fc600078e00b9 */
[----:B------:R-:W2:Y:S04]  /*12530*/  LDL.LU R184, [R1+0xcb4] ;  /* 0x000cb40001b87983 */ /* 0x000ea80000300800 */
[----:B------:R-:W2:Y:S04]  /*12540*/  LDL.LU R185, [R1+0xcb0] ;  /* 0x000cb00001b97983 */ /* 0x000ea80000300800 */
[----:B------:R-:W2:Y:S04]  /*12550*/  LDL.LU R186, [R1+0xcac] ;  /* 0x000cac0001ba7983 */ /* 0x000ea80000300800 */
[----:B------:R-:W2:Y:S04]  /*12560*/  LDL.LU R187, [R1+0xca8] ;  /* 0x000ca80001bb7983 */ /* 0x000ea80000300800 */
[----:B------:R-:W2:Y:S04]  /*12570*/  LDL.LU R188, [R1+0xca4] ;  /* 0x000ca40001bc7983 */ /* 0x000ea80000300800 */
[----:B------:R-:W2:Y:S01]  /*12580*/  LDL.LU R189, [R1+0xca0] ;  /* 0x000ca00001bd7983 */ /* 0x000ea20000300800 */
[C---:B---3--:R-:W-:Y:S08]  /*12590*/  HMMA.1688.F32.TF32 R20, R32.reuse, R212, R20 ;  /* 0x000000d42014723c */ /* 0x048ff00000081014 */
[C---:B----4-:R-:W-:Y:S08]  /*125a0*/  HMMA.1688.F32.TF32 R40, R32.reuse, R208, R40 ;  /* 0x000000d02028723c */ /* 0x050ff00000081028 */
[C---:B-----5:R-:W-:Y:S08]  /*125b0*/  HMMA.1688.F32.TF32 R44, R32.reuse, R192, R28 ;  /* 0x000000c0202c723c */ /* 0x060ff0000008101c */
[----:B------:R-:W-:Y:S07]  /*125c0*/  HMMA.1688.F32.TF32 R28, R32, R224, R248 ;  /* 0x000000e0201c723c */ /* 0x000fee00000810f8 */
[----:B------:R-:W-:-:S02]  /*125d0*/  IMAD.MOV.U32 R248, RZ, RZ, R190 ;  /* 0x000000fffff87224 */ /* 0x000fc400078e00be */
[----:B------:R-:W-:Y:S01]  /*125e0*/  IMAD.MOV.U32 R249, RZ, RZ, R191 ;  /* 0x000000fffff97224 */ /* 0x000fe200078e00bf */
[----:B------:R-:W-:Y:S01]  /*125f0*/  HMMA.1688.F32.TF32 R16, R32, R204, R16 ;  /* 0x000000cc2010723c */ /* 0x000fe20000081010 */
[----:B------:R-:W-:-:S04]  /*12600*/  IMAD.MOV.U32 R250, RZ, RZ, R200 ;  /* 0x000000fffffa7224 */ /* 0x000fc800078e00c8 */
[----:B------:R-:W-:Y:S04]  /*12610*/  STL [R1+0xc6c], R45 ;  /* 0x000c6c2d01007387 */ /* 0x000fe80000100800 */
[----:B------:R-:W-:Y:S01]  /*12620*/  STL [R1+0xc68], R46 ;  /* 0x000c682e01007387 */ /* 0x000fe20000100800 */
[----:B------:R-:W-:Y:S03]  /*12630*/  HMMA.1688.F32.TF32 R24, R32, R196, R24 ;  /* 0x000000c42018723c */ /* 0x000fe60000081018 */
[----:B------:R-:W-:Y:S01]  /*12640*/  STL [R1+0xc64], R47 ;  /* 0x000c642f01007387 */ /* 0x000fe20000100800 */
[----:B------:R-:W-:-:S03]  /*12650*/  IMAD.MOV.U32 R251, RZ, RZ, R201 ;  /* 0x000000fffffb7224 */ /* 0x000fc600078e00c9 */
[----:B------:R-:W3:Y:S01]  /*12660*/  LDL.LU R190, [R1+0xc9c] ;  /* 0x000c9c0001be7983 */ /* 0x000ee20000300800 */
[----:B------:R-:W-:Y:S03]  /*12670*/  HMMA.1688.F32.TF32 R32, R32, R220, R244 ;  /* 0x000000dc2020723c */ /* 0x000fe600000810f4 */
[----:B------:R-:W3:Y:S04]  /*12680*/  LDL.LU R191, [R1+0xc98] ;  /* 0x000c980001bf7983 */ /* 0x000ee80000300800 */
[----:B------:R-:W4:Y:S01]  /*12690*/  LDL.LU R200, [R1+0xc94] ;  /* 0x000c940001c87983 */ /* 0x000f220000300800 */
[----:B------:R-:W-:-:S03]  /*126a0*/  IMAD.MOV.U32 R244, RZ, RZ, R202 ;  /* 0x000000fffff47224 */ /* 0x000fc600078e00ca */
[----:B------:R-:W4:Y:S01]  /*126b0*/  LDL.LU R201, [R1+0xc90] ;  /* 0x000c900001c97983 */ /* 0x000f220000300800 */
[----:B------:R-:W-:-:S03]  /*126c0*/  IMAD.MOV.U32 R245, RZ, RZ, R203 ;  /* 0x000000fffff57224 */ /* 0x000fc600078e00cb */
[----:B------:R-:W-:Y:S04]  /*126d0*/  STL [R1+0xc60], R31 ;  /* 0x000c601f01007387 */ /* 0x000fe80000100800 */
[----:B------:R-:W4:Y:S04]  /*126e0*/  LDL.LU R202, [R1+0xc8c] ;  /* 0x000c8c0001ca7983 */ /* 0x000f280000300800 */
[----:B------:R-:W4:Y:S01]  /*126f0*/  LDL.LU R203, [R1+0xc88] ;  /* 0x000c880001cb7983 */ /* 0x000f220000300800 */
[----:B------:R-:W-:Y:S03]  /*12700*/  HMMA.1688.F32.TF32 R80, R152, R220, R80 ;  /* 0x000000dc9850723c */ /* 0x000fe60000081050 */
[----:B------:R-:W-:Y:S04]  /*12710*/  LDS R152, [R0+0x21000] ;  /* 0x0210000000987984 */ /* 0x000fe80000000800 */
[----:B------:R-:W-:Y:S04]  /*12720*/  LDS R154, [R0+0x21800] ;  /* 0x02180000009a7984 */ /* 0x000fe80000000800 */
[----:B------:R-:W-:Y:S04]  /*12730*/  LDS R153, [R252+0x21000] ;  /* 0x02100000fc997984 */ /* 0x000fe80000000800 */
[----:B------:R-:W5:Y:S01]  /*12740*/  LDS R155, [R252+0x21800] ;  /* 0x02180000fc9b7984 */ /* 0x000f620000000800 */
[----:B------:R-:W-:-:S02]  /*12750*/  IMAD.MOV.U32 R246, RZ, RZ, R218 ;  /* 0x000000fffff67224 */ /* 0x000fc400078e00da */
[----:B------:R-:W-:Y:S01]  /*12760*/  IMAD.MOV.U32 R247, RZ, RZ, R219 ;  /* 0x000000fffff77224 */ /* 0x000fe200078e00db */
[----:B------:R-:W4:Y:S04]  /*12770*/  LDL.LU R218, [R1+0xc84] ;  /* 0x000c840001da7983 */ /* 0x000f280000300800 */
[----:B------:R-:W4:Y:S01]  /*12780*/  LDL.LU R219, [R1+0xc80] ;  /* 0x000c800001db7983 */ /* 0x000f220000300800 */
[C---:B-1----:R-:W-:Y:S08]  /*12790*/  HMMA.1688.F32.TF32 R12, R48.reuse, R216, R12 ;  /* 0x000000d8300c723c */ /* 0x042ff0000008100c */
[----:B------:R-:W-:Y:S08]  /*127a0*/  HMMA.1688.F32.TF32 R8, R48, R212, R8 ;  /* 0x000000d43008723c */ /* 0x000ff00000081008 */
[----:B-----5:R-:W-:Y:S08]  /*127b0*/  HMMA.1688.F32.TF32 R228, R152, R198, R228 ;  /* 0x000000c698e4723c */ /* 0x020ff000000810e4 */
[C---:B------:R-:W-:Y:S08]  /*127c0*/  HMMA.1688.F32.TF32 R4, R48.reuse, R208, R4 ;  /* 0x000000d03004723c */ /* 0x040ff00000081004 */
[----:B------:R-:W-:Y:S08]  /*127d0*/  HMMA.1688.F32.TF32 R176, R48, R204, R176 ;  /* 0x000000cc30b0723c */ /* 0x000ff000000810b0 */
[----:B------:R-:W-:Y:S07]  /*127e0*/  HMMA.1688.F32.TF32 R140, R156, R216, R140 ;  /* 0x000000d89c8c723c */ /* 0x000fee000008108c */
[----:B------:R-:W-:-:S02]  /*127f0*/  IMAD.MOV.U32 R217, RZ, RZ, R230 ;  /* 0x000000ffffd97224 */ /* 0x000fc400078e00e6 */
[----:B------:R-:W-:Y:S01]  /*12800*/  IMAD.MOV.U32 R216, RZ, RZ, R231 ;  /* 0x000000ffffd87224 */ /* 0x000fe200078e00e7 */
[C---:B--2---:R-:W-:Y:S08]  /*12810*/  HMMA.1688.F32.TF32 R180, R48.reuse, R192, R180 ;  /* 0x000000c030b4723c */ /* 0x044ff000000810b4 */
[C---:B------:R-:W-:Y:S08]  /*12820*/  HMMA.1688.F32.TF32 R184, R48.reuse, R196, R184 ;  /* 0x000000c430b8723c */ /* 0x040ff000000810b8 */
[C---:B---3--:R-:W-:Y:S08]  /*12830*/  HMMA.1688.F32.TF32 R188, R48.reuse, R224, R188 ;  /* 0x000000e030bc723c */ /* 0x048ff000000810bc */
[----:B----4-:R-:W-:Y:S01]  /*12840*/  HMMA.1688.F32.TF32 R200, R48, R220, R200 ;  /* 0x000000dc30c8723c */ /* 0x010fe200000810c8 */
[----:B------:R-:W2:Y:S04]  /*12850*/  LDL.LU R48, [R1+0x80] ;  /* 0x0000800001307983 */ /* 0x000ea80000300800 */
[----:B------:R-:W2:Y:S04]  /*12860*/  LDL.LU R49, [R1+0x84] ;  /* 0x0000840001317983 */ /* 0x000ea80000300800 */
[----:B------:R-:W2:Y:S04]  /*12870*/  LDL.LU R50, [R1+0x88] ;  /* 0x0000880001327983 */ /* 0x000ea80000300800 */
[----:B------:R-:W2:Y:S04]  /*12880*/  LDL.LU R51, [R1+0x8c] ;  /* 0x00008c0001337983 */ /* 0x000ea80000300800 */
[----:B------:R1:W-:Y:S04]  /*12890*/  STL.64 [R1], R228 ;  /* 0x000000e401007387 */ /* 0x0003e80000100a00 */
[----:B------:R-:W3:Y:S04]  /*128a0*/  LDL.LU.64 R230, [R1+0xc78] ;  /* 0x000c780001e67983 */ /* 0x000ee80000300a00 */
[----:B-1----:R-:W3:Y:S01]  /*128b0*/  LDL.LU.64 R228, [R1+0xc70] ;  /* 0x000c700001e47983 */ /* 0x002ee20000300a00 */
[C---:B------:R-:W-:Y:S08]  /*128c0*/  HMMA.1688.F32.TF32 R136, R156.reuse, R212, R136 ;  /* 0x000000d49c88723c */ /* 0x040ff00000081088 */
[C---:B------:R-:W-:Y:S08]  /*128d0*/  HMMA.1688.F32.TF32 R132, R156.reuse, R208, R132 ;  /* 0x000000d09c84723c */ /* 0x040ff00000081084 */
[C---:B------:R-:W-:Y:S08]  /*128e0*/  HMMA.1688.F32.TF32 R128, R156.reuse, R204, R128 ;  /* 0x000000cc9c80723c */ /* 0x040ff00000081080 */
[C---:B------:R-:W-:Y:S08]  /*128f0*/  HMMA.1688.F32.TF32 R124, R156.reuse, R192, R124 ;  /* 0x000000c09c7c723c */ /* 0x040ff0000008107c */
[C---:B------:R-:W-:Y:S08]  /*12900*/  HMMA.1688.F32.TF32 R120, R156.reuse, R196, R120 ;  /* 0x000000c49c78723c */ /* 0x040ff00000081078 */
[C---:B------:R-:W-:Y:S08]  /*12910*/  HMMA.1688.F32.TF32 R116, R156.reuse, R224, R116 ;  /* 0x000000e09c74723c */ /* 0x040ff00000081074 */
[----:B------:R-:W-:Y:S01]  /*12920*/  HMMA.1688.F32.TF32 R112, R156, R220, R112 ;  /* 0x000000dc9c70723c */ /* 0x000fe20000081070 */
[----:B------:R-:W-:Y:S04]  /*12930*/  LDS R156, [R0+0x21080] ;  /* 0x02108000009c7984 */ /* 0x000fe80000000800 */
[----:B------:R-:W-:Y:S04]  /*12940*/  LDS R158, [R0+0x21880] ;  /* 0x02188000009e7984 */ /* 0x000fe80000000800 */
[----:B------:R-:W-:Y:S04]  /*12950*/  LDS R157, [R252+0x21080] ;  /* 0x02108000fc9d7984 */ /* 0x000fe80000000800 */
[----:B------:R-:W1:Y:S01]  /*12960*/  LDS R159, [R252+0x21880] ;  /* 0x02188000fc9f7984 */ /* 0x000e620000000800 */
[----:B------:R-:W-:Y:S11]  /*12970*/  HMMA.1688.F32.TF32 R248, R152, R226, R248 ;  /* 0x000000e298f8723c */ /* 0x000ff600000810f8 */
[----:B------:R-:W-:Y:S11]  /*12980*/  @!UPT UIADD3 URZ, URZ, URZ, URZ ;  /* 0x0000003f3f3ff290 */ /* 0x000ff6000fffe03f */
[----:B------:R-:W-:Y:S02]  /*12990*/  @!UPT UIADD3 URZ, URZ, URZ, URZ ;  /* 0x0000003f3f3ff290 */ /* 0x000fe4000fffe03f */
[----:B------:R-:W-:Y:S02]  /*129a0*/  IMAD.MOV.U32 R45, RZ, RZ, R248 ;  /* 0x000000ffff2d7224 */ /* 0x000fe400078e00f8 */
[----:B------:R-:W-:Y:S02]  /*129b0*/  IMAD.MOV.U32 R46, RZ, RZ, R249 ;  /* 0x000000ffff2e7224 */ /* 0x000fe400078e00f9 */
[----:B------:R-:W-:Y:S02]  /*129c0*/  IMAD.MOV.U32 R47, RZ, RZ, R250 ;  /* 0x000000ffff2f7224 */ /* 0x000fe400078e00fa */
[----:B------:R-:W-:Y:S02]  /*129d0*/  IMAD.MOV.U32 R31, RZ, RZ, R251 ;  /* 0x000000ffff1f7224 */ /* 0x000fe400078e00fb */
[C---:B-1----:R-:W-:Y:S01]  /*129e0*/  HMMA.1688.F32.TF32 R248, R156.reuse, R222, R112 ;  /* 0x000000de9cf8723c */ /* 0x042fe20000081070 */
[----:B------:R-:W-:Y:S04]  /*129f0*/  LDS R112, [R0+0x21100] ;  /* 0x0211000000707984 */ /* 0x000fe80000000800 */
[----:B------:R-:W-:Y:S04]  /*12a00*/  LDS R114, [R0+0x21900] ;  /* 0x0219000000727984 */ /* 0x000fe80000000800 */
[----:B------:R-:W-:Y:S04]  /*12a10*/  LDS R113, [R252+0x21100] ;  /* 0x02110000fc717984 */ /* 0x000fe80000000800 */
[----:B------:R-:W1:Y:S01]  /*12a20*/  LDS R115, [R252+0x21900] ;  /* 0x02190000fc737984 */ /* 0x000e620000000800 */
[C---:B------:R-:W-:Y:S08]  /*12a30*/  HMMA.1688.F32.TF32 R140, R156.reuse, R218, R140 ;  /* 0x000000da9c8c723c */ /* 0x040ff0000008108c */
[C---:B------:R-:W-:Y:S08]  /*12a40*/  HMMA.1688.F32.TF32 R132, R156.reuse, R210, R132 ;  /* 0x000000d29c84723c */ /* 0x040ff00000081084 */
[C---:B------:R-:W-:Y:S08]  /*12a50*/  HMMA.1688.F32.TF32 R136, R156.reuse, R214, R136 ;  /* 0x000000d69c88723c */ /* 0x040ff00000081088 */
[----:B------:R-:W-:Y:S01]  /*12a60*/  HMMA.1688.F32.TF32 R128, R156, R206, R128 ;  /* 0x000000ce9c80723c */ /* 0x000fe20000081080 */
[----:B------:R-:W-:-:S02]  /*12a70*/  IMAD.MOV.U32 R192, RZ, RZ, R143 ;  /* 0x000000ffffc07224 */ /* 0x000fc400078e008f */
[----:B------:R-:W-:-:S05]  /*12a80*/  IMAD.MOV.U32 R196, RZ, RZ, R141 ;  /* 0x000000ffffc47224 */ /* 0x000fca00078e008d */
[----:B------:R-:W-:Y:S01]  /*12a90*/  HMMA.1688.F32.TF32 R116, R156, R226, R116 ;  /* 0x000000e29c74723c */ /* 0x000fe20000081074 */
[----:B------:R-:W-:Y:S02]  /*12aa0*/  IMAD.MOV.U32 R197, RZ, RZ, R140 ;  /* 0x000000ffffc57224 */ /* 0x000fe400078e008c */
[----:B------:R-:W-:Y:S01]  /*12ab0*/  IMAD.MOV.U32 R193, RZ, RZ, R142 ;  /* 0x000000ffffc17224 */ /* 0x000fe200078e008e */
[----:B------:R4:W-:Y:S04]  /*12ac0*/  STL [R1+0xc4c], R192 ;  /* 0x000c4cc001007387 */ /* 0x0009e80000100800 */
[C---:B-1----:R-:W-:Y:S01]  /*12ad0*/  HMMA.1688.F32.TF32 R68, R112.reuse, R210, R68 ;  /* 0x000000d27044723c */ /* 0x042fe20000081044 */
[----:B------:R-:W-:Y:S07]  /*12ae0*/  STL [R1+0xc48], R196 ;  /* 0x000c48c401007387 */ /* 0x000fee0000100800 */
[----:B------:R-:W-:Y:S01]  /*12af0*/  HMMA.1688.F32.TF32 R76, R112, R218, R76 ;  /* 0x000000da704c723c */ /* 0x000fe2000008104c */
[----:B------:R1:W-:Y:S01]  /*12b00*/  STL [R1+0xc44], R197 ;  /* 0x000c44c501007387 */ /* 0x0003e20000100800 */
[----:B----4-:R-:W-:-:S03]  /*12b10*/  IMAD.MOV.U32 R192, RZ, RZ, R132 ;  /* 0x000000ffffc07224 */ /* 0x010fc600078e0084 */
[----:B------:R4:W-:Y:S03]  /*12b20*/  STL [R1+0xc40], R193 ;  /* 0x000c40c101007387 */ /* 0x0009e60000100800 */
[----:B------:R-:W-:Y:S01]  /*12b30*/  HMMA.1688.F32.TF32 R72, R112, R214, R72 ;  /* 0x000000d67048723c */ /* 0x000fe20000081048 */
[----:B------:R-:W5:Y:S01]  /*12b40*/  LDL R143, [R1+0x250] ;  /* 0x00025000018f7983 */ /* 0x000f620000100800 */
[----:B-1----:R-:W-:Y:S02]  /*12b50*/  IMAD.MOV.U32 R197, RZ, RZ, R134 ;  /* 0x000000ffffc57224 */ /* 0x002fe400078e0086 */
[----:B----4-:R-:W-:-:S04]  /*12b60*/  IMAD.MOV.U32 R193, RZ, RZ, R135 ;  /* 0x000000ffffc17224 */ /* 0x010fc800078e0087 */
[----:B------:R-:W-:Y:S01]  /*12b70*/  HMMA.1688.F32.TF32 R232, R152, R214, R232 ;  /* 0x000000d698e8723c */ /* 0x000fe200000810e8 */
[----:B------:R-:W-:Y:S01]  /*12b80*/  STL.64 [R1+0x80], R136 ;  /* 0x0000808801007387 */ /* 0x000fe20000100a00 */
[----:B------:R-:W-:-:S03]  /*12b90*/  IMAD.MOV.U32 R196, RZ, RZ, R133 ;  /* 0x000000ffffc47224 */ /* 0x000fc600078e0085 */
[----:B------:R-:W-:Y:S03]  /*12ba0*/  STL.64 [R1+0x88], R138 ;  /* 0x0000888a01007387 */ /* 0x000fe60000100a00 */
[C---:B------:R-:W-:Y:S01]  /*12bb0*/  HMMA.1688.F32.TF32 R236, R152.reuse, R210, R236 ;  /* 0x000000d298ec723c */ /* 0x040fe200000810ec */
[----:B------:R1:W-:Y:S07]  /*12bc0*/  STL [R1+0xc5c], R193 ;  /* 0x000c5cc101007387 */ /* 0x0003ee0000100800 */
[C---:B------:R-:W-:Y:S01]  /*12bd0*/  HMMA.1688.F32.TF32 R240, R152.reuse, R206, R240 ;  /* 0x000000ce98f0723c */ /* 0x040fe200000810f0 */
[----:B------:R4:W-:Y:S07]  /*12be0*/  STL [R1+0xc58], R197 ;  /* 0x000c58c501007387 */ /* 0x0009ee0000100800 */
[----:B------:R-:W-:Y:S01]  /*12bf0*/  HMMA.1688.F32.TF32 R244, R152, R194, R244 ;  /* 0x000000c298f4723c */ /* 0x000fe200000810f4 */
[----:B------:R1:W-:Y:S07]  /*12c00*/  STL [R1+0xc54], R192 ;  /* 0x000c54c001007387 */ /* 0x0003ee0000100800 */
[C---:B------:R-:W-:Y:S01]  /*12c10*/  HMMA.1688.F32.TF32 R64, R112.reuse, R206, R64 ;  /* 0x000000ce7040723c */ /* 0x040fe20000081040 */
[----:B------:R1:W-:Y:S07]  /*12c20*/  STL [R1+0xc50], R196 ;  /* 0x000c50c401007387 */ /* 0x0003ee0000100800 */
[-C--:B------:R-:W-:Y:S01]  /*12c30*/  HMMA.1688.F32.TF32 R60, R112, R194.reuse, R60 ;  /* 0x000000c2703c723c */ /* 0x080fe2000008103c */
[----:B------:R-:W-:Y:S04]  /*12c40*/  STL.64 [R1+0x60], R128 ;  /* 0x0000608001007387 */ /* 0x000fe80000100a00 */
[----:B------:R-:W-:Y:S03]  /*12c50*/  STL.64 [R1+0x68], R130 ;  /* 0x0000688201007387 */ /* 0x000fe60000100a00 */
[----:B------:R-:W-:Y:S01]  /*12c60*/  HMMA.1688.F32.TF32 R124, R156, R194, R124 ;  /* 0x000000c29c7c723c */ /* 0x000fe2000008107c */
[----:B------:R-:W-:Y:S04]  /*12c70*/  STL [R1+0xc3c], R248 ;  /* 0x000c3cf801007387 */ /* 0x000fe80000100800 */
[----:B------:R-:W-:Y:S04]  /*12c80*/  STL.64 [R1+0x10], R116 ;  /* 0x0000107401007387 */ /* 0x000fe80000100a00 */
[----:B------:R-:W-:Y:S01]  /*12c90*/  STL.64 [R1+0x18], R118 ;  /* 0x0000187601007387 */ /* 0x000fe20000100a00 */
[----:B------:R-:W-:-:S03]  /*12ca0*/  IMAD.MOV.U32 R224, RZ, RZ, R71 ;  /* 0x000000ffffe07224 */ /* 0x000fc600078e0047 */
[----:B------:R-:W-:Y:S01]  /*12cb0*/  STL [R1+0xc38], R249 ;  /* 0x000c38f901007387 */ /* 0x000fe20000100800 */
[----:B------:R-:W-:-:S03]  /*12cc0*/  IMAD.MOV.U32 R225, RZ, RZ, R70 ;  /* 0x000000ffffe17224 */ /* 0x000fc600078e0046 */
[----:B------:R-:W-:Y:S04]  /*12cd0*/  STL [R1+0xc34], R250 ;  /* 0x000c34fa01007387 */ /* 0x000fe80000100800 */
[----:B------:R-:W-:Y:S04]  /*12ce0*/  STL [R1+0xc30], R251 ;  /* 0x000c30fb01007387 */ /* 0x000fe80000100800 */
[----:B------:R1:W-:Y:S04]  /*12cf0*/  STL.64 [R1+0x140], R76 ;  /* 0x0001404c01007387 */ /* 0x0003e80000100a00 */
[----:B------:R1:W-:Y:S04]  /*12d00*/  STL.64 [R1+0x148], R78 ;  /* 0x0001484e01007387 */ /* 0x0003e80000100a00 */
[----:B------:R-:W-:Y:S04]  /*12d10*/  STL.64 [R1+0x130], R72 ;  /* 0x0001304801007387 */ /* 0x000fe80000100a00 */
[----:B------:R-:W-:Y:S01]  /*12d20*/  STL.64 [R1+0x138], R74 ;  /* 0x0001384a01007387 */ /* 0x000fe20000100a00 */
[----:B--2---:R-:W-:Y:S01]  /*12d30*/  HMMA.1688.F32.TF32 R48, R152, R218, R48 ;  /* 0x000000da9830723c */ /* 0x004fe20000081030 */
[----:B-1----:R-:W-:-:S02]  /*12d40*/  IMAD.MOV.U32 R193, RZ, RZ, R124 ;  /* 0x000000ffffc17224 */ /* 0x002fc400078e007c */
[----:B------:R1:W-:Y:S05]  /*12d50*/  STL.64 [R1+0x120], R68 ;  /* 0x0001204401007387 */ /* 0x0003ea0000100a00 */
[----:B------:R-:W-:Y:S01]  /*12d60*/  HMMA.1688.F32.TF32 R52, R112, R226, R52 ;  /* 0x000000e27034723c */ /* 0x000fe20000081034 */
[----:B----4-:R-:W-:Y:S01]  /*12d70*/  IMAD.MOV.U32 R197, RZ, RZ, R125 ;  /* 0x000000ffffc57224 */ /* 0x010fe200078e007d */
[----:B------:R-:W-:Y:S01]  /*12d80*/  LDS R117, [R2+0x21080] ;  /* 0x0210800002757984 */ /* 0x000fe20000000800 */
[----:B------:R-:W-:Y:S02]  /*12d90*/  IMAD.MOV.U32 R192, RZ, RZ, R126 ;  /* 0x000000ffffc07224 */ /* 0x000fe400078e007e */
[----:B------:R-:W-:Y:S01]  /*12da0*/  IMAD.MOV.U32 R196, RZ, RZ, R127 ;  /* 0x000000ffffc47224 */ /* 0x000fe200078e007f */
[----:B------:R-:W-:Y:S02]  /*12db0*/  LDS R119, [R2+0x21880] ;  /* 0x0218800002777984 */ /* 0x000fe40000000800 */
[----:B---3--:R-:W-:Y:S02]  /*12dc0*/  HMMA.1688.F32.TF32 R152, R152, R222, R228 ;  /* 0x000000de9898723c */ /* 0x008fe400000810e4 */
[----:B------:R-:W-:Y:S04]  /*12dd0*/  STL [R1+0xc24], R224 ;  /* 0x000c24e001007387 */ /* 0x000fe80000100800 */
[----:B------:R-:W-:Y:S04]  /*12de0*/  STL [R1+0xc20], R225 ;  /* 0x000c20e101007387 */ /* 0x000fe80000100800 */
[----:B------:R2:W-:Y:S04]  /*12df0*/  STL.64 [R1+0x110], R64 ;  /* 0x0001104001007387 */ /* 0x0005e80000100a00 */
[----:B------:R3:W-:Y:S04]  /*12e00*/  STL.64 [R1+0x118], R66 ;  /* 0x0001184201007387 */ /* 0x0007e80000100a00 */
[----:B------:R4:W-:Y:S04]  /*12e10*/  STL.64 [R1+0x100], R60 ;  /* 0x0001003c01007387 */ /* 0x0009e80000100a00 */
[----:B------:R-:W-:Y:S02]  /*12e20*/  LDS R124, [R0+0x21180] ;  /* 0x02118000007c7984 */ /* 0x000fe40000000800 */
[----:B------:R-:W-:-:S02]  /*12e30*/  IMAD.MOV.U32 R213, RZ, RZ, R152 ;  /* 0x000000ffffd57224 */ /* 0x000fc400078e0098 */
[----:B------:R-:W-:Y:S01]  /*12e40*/  IMAD.MOV.U32 R212, RZ, RZ, R153 ;  /* 0x000000ffffd47224 */ /* 0x000fe200078e0099 */
[----:B------:R-:W5:Y:S01]  /*12e50*/  LDL.LU R152, [R1+0xb0] ;  /* 0x0000b00001987983 */ /* 0x000f620000300800 */
[----:B------:R-:W-:Y:S02]  /*12e60*/  IMAD.MOV.U32 R205, RZ, RZ, R154 ;  /* 0x000000ffffcd7224 */ /* 0x000fe400078e009a */
[----:B------:R-:W-:Y:S01]  /*12e70*/  IMAD.MOV.U32 R204, RZ, RZ, R155 ;  /* 0x000000ffffcc7224 */ /* 0x000fe200078e009b */
[----:B------:R-:W5:Y:S04]  /*12e80*/  LDL.LU R153, [R1+0xb4] ;  /* 0x0000b40001997983 */ /* 0x000f680000300800 */
[----:B------:R-:W5:Y:S04]  /*12e90*/  LDL.LU R154, [R1+0xb8] ;  /* 0x0000b800019a7983 */ /* 0x000f680000300800 */
[----:B------:R-:W5:Y:S04]  /*12ea0*/  LDL.LU R155, [R1+0xbc] ;  /* 0x0000bc00019b7983 */ /* 0x000f680000300800 */
[----:B------:R-:W5:Y:S04]  /*12eb0*/  LDL.LU R136, [R1+0xc0] ;  /* 0x0000c00001887983 */ /* 0x000f680000300800 */
[----:B------:R-:W5:Y:S04]  /*12ec0*/  LDL.LU R137, [R1+0xc4] ;  /* 0x0000c40001897983 */ /* 0x000f680000300800 */
[----:B------:R-:W5:Y:S04]  /*12ed0*/  LDL.LU R138, [R1+0xc8] ;  /* 0x0000c800018a7983 */ /* 0x000f680000300800 */
[----:B------:R-:W-:Y:S04]  /*12ee0*/  LDS R126, [R0+0x21980] ;  /* 0x02198000007e7984 */ /* 0x000fe80000000800 */
[----:B------:R-:W-:Y:S04]  /*12ef0*/  LDS R125, [R252+0x21180] ;  /* 0x02118000fc7d7984 */ /* 0x000fe80000000800 */
[----:B------:R-:W1:Y:S04]  /*12f00*/  LDS R127, [R252+0x21980] ;  /* 0x02198000fc7f7984 */ /* 0x000e680000000800 */
[----:B------:R-:W5:Y:S01]  /*12f10*/  LDL.LU R139, [R1+0xcc] ;  /* 0x0000cc00018b7983 */ /* 0x000f620000300800 */
[-C--:B------:R-:W-:Y:S03]  /*12f20*/  HMMA.1688.F32.TF32 R120, R156, R198.reuse, R120 ;  /* 0x000000c69c78723c */ /* 0x080fe60000081078 */
[----:B------:R-:W5:Y:S04]  /*12f30*/  LDL.LU R132, [R1+0x150] ;  /* 0x0001500001847983 */ /* 0x000f680000300800 */
        /* <DEDUP_REMOVED lines=10> */
[----:B------:R-:W5:Y:S01]  /*12fe0*/  LDL.LU R79, [R1+0x18c] ;  /* 0x00018c00014f7983 */ /* 0x000f620000300800 */
[----:B------:R-:W-:Y:S03]  /*12ff0*/  HMMA.1688.F32.TF32 R56, R112, R198, R56 ;  /* 0x000000c67038723c */ /* 0x000fe60000081038 */
[----:B-1----:R-:W5:Y:S01]  /*13000*/  LDL.LU R68, [R1+0x1a0] ;  /* 0x0001a00001447983 */ /* 0x002f620000300800 */
[----:B------:R-:W-:-:S03]  /*13010*/  IMAD.MOV.U32 R248, RZ, RZ, R52 ;  /* 0x000000fffff87224 */ /* 0x000fc600078e0034 */
[----:B------:R-:W5:Y:S01]  /*13020*/  LDL.LU R69, [R1+0x1a4] ;  /* 0x0001a40001457983 */ /* 0x000f620000300800 */
[----:B------:R-:W-:Y:S02]  /*13030*/  IMAD.MOV.U32 R249, RZ, RZ, R53 ;  /* 0x000000fffff97224 */ /* 0x000fe400078e0035 */
[----:B------:R-:W-:Y:S01]  /*13040*/  IMAD.MOV.U32 R250, RZ, RZ, R54 ;  /* 0x000000fffffa7224 */ /* 0x000fe200078e0036 */
[----:B------:R-:W5:Y:S01]  /*13050*/  LDL.LU R70, [R1+0x1a8] ;  /* 0x0001a80001467983 */ /* 0x000f620000300800 */
[----:B------:R-:W-:Y:S02]  /*13060*/  IMAD.MOV.U32 R251, RZ, RZ, R55 ;  /* 0x000000fffffb7224 */ /* 0x000fe400078e0037 */
[----:B------:R-:W-:Y:S01]  /*13070*/  HMMA.1688.F32.TF32 R52, R112, R222, R148 ;  /* 0x000000de7034723c */ /* 0x000fe20000081094 */
[----:B------:R-:W5:Y:S04]  /*13080*/  LDL.LU R71, [R1+0x1ac] ;  /* 0x0001ac0001477983 */ /* 0x000f680000300800 */
[----:B--2---:R-:W2:Y:S04]  /*13090*/  LDL.LU R64, [R1+0x1b0] ;  /* 0x0001b00001407983 */ /* 0x004ea80000300800 */
[----:B------:R-:W2:Y:S01]  /*130a0*/  LDL.LU R65, [R1+0x1b4] ;  /* 0x0001b40001417983 */ /* 0x000ea20000300800 */
[----:B------:R-:W-:-:S03]  /*130b0*/  IMAD.MOV.U32 R224, RZ, RZ, R62 ;  /* 0x000000ffffe07224 */ /* 0x000fc600078e003e */
[----:B---3--:R-:W2:Y:S01]  /*130c0*/  LDL.LU R66, [R1+0x1b8] ;  /* 0x0001b80001427983 */ /* 0x008ea20000300800 */
[----:B------:R-:W-:-:S03]  /*130d0*/  IMAD.MOV.U32 R225, RZ, RZ, R63 ;  /* 0x000000ffffe17224 */ /* 0x000fc600078e003f */
[----:B------:R-:W2:Y:S04]  /*130e0*/  LDL.LU R67, [R1+0x1bc] ;  /* 0x0001bc0001437983 */ /* 0x000ea80000300800 */
[----:B----4-:R-:W3:Y:S04]  /*130f0*/  LDL.LU R60, [R1+0x1c0] ;  /* 0x0001c000013c7983 */ /* 0x010ee80000300800 */
[----:B------:R-:W3:Y:S04]  /*13100*/  LDL.LU R61, [R1+0x1c4] ;  /* 0x0001c400013d7983 */ /* 0x000ee80000300800 */
        /* <DEDUP_REMOVED lines=13> */
[----:B------:R-:W3:Y:S01]  /*131e0*/  LDL.LU R231, [R1+0xac] ;  /* 0x0000ac0001e77983 */ /* 0x000ee20000300800 */
[----:B------:R-:W-:Y:S03]  /*131f0*/  HMMA.1688.F32.TF32 R84, R124, R218, R84 ;  /* 0x000000da7c54723c */ /* 0x000fe60000081054 */
[----:B------:R1:W-:Y:S04]  /*13200*/  STL [R1+0xc2c], R224 ;  /* 0x000c2ce001007387 */ /* 0x0003e80000100800 */
[----:B------:R1:W-:Y:S04]  /*13210*/  STL [R1+0xc28], R225 ;  /* 0x000c28e101007387 */ /* 0x0003e80000100800 */
[----:B------:R-:W-:Y:S01]  /*13220*/  STL.64 [R1+0xf0], R56 ;  /* 0x0000f03801007387 */ /* 0x000fe20000100a00 */
[----:B-1----:R-:W-:-:S03]  /*13230*/  IMAD.MOV.U32 R224, RZ, RZ, R54 ;  /* 0x000000ffffe07224 */ /* 0x002fc600078e0036 */
[----:B------:R-:W-:Y:S01]  /*13240*/  STL.64 [R1+0xf8], R58 ;  /* 0x0000f83a01007387 */ /* 0x000fe20000100a00 */
[----:B------:R-:W-:-:S03]  /*13250*/  IMAD.MOV.U32 R225, RZ, RZ, R55 ;  /* 0x000000ffffe17224 */ /* 0x000fc600078e0037 */
[----:B------:R1:W-:Y:S01]  /*13260*/  STL.64 [R1+0xd0], R52 ;  /* 0x0000d03401007387 */ /* 0x0003e20000100a00 */
[----:B------:R-:W-:Y:S02]  /*13270*/  IMAD.MOV.U32 R221, RZ, RZ, R120 ;  /* 0x000000ffffdd7224 */ /* 0x000fe400078e0078 */
[----:B------:R-:W-:Y:S01]  /*13280*/  IMAD.MOV.U32 R220, RZ, RZ, R121 ;  /* 0x000000ffffdc7224 */ /* 0x000fe200078e0079 */
[----:B-----5:R-:W-:Y:S01]  /*13290*/  LDS R116, [R143+0x21080] ;  /* 0x021080008f747984 */ /* 0x020fe20000000800 */
[----:B------:R-:W-:Y:S02]  /*132a0*/  IMAD.MOV.U32 R209, RZ, RZ, R122 ;  /* 0x000000ffffd17224 */ /* 0x000fe400078e007a */
[----:B------:R-:W-:Y:S01]  /*132b0*/  IMAD.MOV.U32 R208, RZ, RZ, R123 ;  /* 0x000000ffffd07224 */ /* 0x000fe200078e007b */
[----:B------:R-:W5:Y:S01]  /*132c0*/  LDS R118, [R143+0x21880] ;  /* 0x021880008f767984 */ /* 0x000f620000000800 */
[C---:B-1----:R-:W-:Y:S03]  /*132d0*/  HMMA.1688.F32.TF32 R52, R124.reuse, R214, R88 ;  /* 0x000000d67c34723c */ /* 0x042fe60000081058 */
[----:B------:R-:W-:Y:S04]  /*132e0*/  STL.64 [R1+0x240], R84 ;  /* 0x0002405401007387 */ /* 0x000fe80000100a00 */
[----:B------:R1:W-:Y:S01]  /*132f0*/  STL.64 [R1+0x248], R86 ;  /* 0x0002485601007387 */ /* 0x0003e20000100a00 */
[C---:B------:R-:W-:Y:S03]  /*13300*/  HMMA.1688.F32.TF32 R56, R124.reuse, R210, R92 ;  /* 0x000000d27c38723c */ /* 0x040fe6000008105c */
[----:B------:R-:W-:Y:S04]  /*13310*/  LDS R120, [R143+0x21000] ;  /* 0x021000008f787984 */ /* 0x000fe80000000800 */
[----:B------:R-:W-:Y:S01]  /*13320*/  LDS R122, [R143+0x21800] ;  /* 0x021800008f7a7984 */ /* 0x000fe20000000800 */
[C---:B-1----:R-:W-:Y:S03]  /*13330*/  HMMA.1688.F32.TF32 R84, R124.reuse, R206, R96 ;  /* 0x000000ce7c54723c */ /* 0x042fe60000081060 */
[----:B------:R-:W-:Y:S04]  /*13340*/  LDS R121, [R2+0x21000] ;  /* 0x0210000002797984 */ /* 0x000fe80000000800 */
[----:B------:R-:W1:Y:S04]  /*13350*/  LDS R123, [R2+0x21800] ;  /* 0x02180000027b7984 */ /* 0x000e680000000800 */
[----:B------:R-:W-:Y:S04]  /*13360*/  STL.64 [R1+0x230], R52 ;  /* 0x0002303401007387 */ /* 0x000fe80000100a00 */
[----:B------:R1:W-:Y:S04]  /*13370*/  STL.64 [R1+0x238], R54 ;  /* 0x0002383601007387 */ /* 0x0003e80000100a00 */
[----:B------:R-:W-:Y:S04]  /*13380*/  LDS R148, [R143+0x22000] ;  /* 0x022000008f947984 */ /* 0x000fe80000000800 */
[----:B------:R-:W-:Y:S01]  /*13390*/  LDS R150, [R143+0x22800] ;  /* 0x022800008f967984 */ /* 0x000fe20000000800 */
[C---:B-1----:R-:W-:Y:S03]  /*133a0*/  HMMA.1688.F32.TF32 R52, R124.reuse, R194, R100 ;  /* 0x000000c27c34723c */ /* 0x042fe60000081064 */
[----:B------:R-:W-:Y:S04]  /*133b0*/  STL.64 [R1+0x220], R56 ;  /* 0x0002203801007387 */ /* 0x000fe80000100a00 */
[----:B------:R1:W-:Y:S04]  /*133c0*/  STL.64 [R1+0x228], R58 ;  /* 0x0002283a01007387 */ /* 0x0003e80000100a00 */
[----:B------:R-:W-:Y:S04]  /*133d0*/  STL.64 [R1+0x210], R84 ;  /* 0x0002105401007387 */ /* 0x000fe80000100a00 */
[----:B------:R1:W-:Y:S02]  /*133e0*/  STL.64 [R1+0x218], R86 ;  /* 0x0002185601007387 */ /* 0x0003e40000100a00 */
[C---:B-1----:R-:W-:Y:S02]  /*133f0*/  HMMA.1688.F32.TF32 R56, R124.reuse, R198, R104 ;  /* 0x000000c67c38723c */ /* 0x042fe40000081068 */
[----:B------:R-:W-:Y:S04]  /*13400*/  LDS R149, [R2+0x22000] ;  /* 0x0220000002957984 */ /* 0x000fe80000000800 */
[----:B------:R-:W-:Y:S02]  /*13410*/  LDS R151, [R2+0x22800] ;  /* 0x0228000002977984 */ /* 0x000fe40000000800 */
[C---:B------:R-:W-:Y:S02]  /*13420*/  HMMA.1688.F32.TF32 R84, R124.reuse, R226, R108 ;  /* 0x000000e27c54723c */ /* 0x040fe4000008106c */
[----:B------:R-:W-:Y:S04]  /*13430*/  STL.64 [R1+0x200], R52 ;  /* 0x0002003401007387 */ /* 0x000fe80000100a00 */
[----:B------:R1:W-:Y:S02]  /*13440*/  STL.64 [R1+0x208], R54 ;  /* 0x0002083601007387 */ /* 0x0003e40000100a00 */
[----:B-1----:R-:W-:Y:S07]  /*13450*/  HMMA.1688.F32.TF32 R52, R124, R222, R144 ;  /* 0x000000de7c34723c */ /* 0x002fee0000081090 */
[----:B------:R-:W-:Y:S04]  /*13460*/  STL.64 [R1+0x1f0], R56 ;  /* 0x0001f03801007387 */ /* 0x000fe80000100a00 */
[----:B------:R3:W-:Y:S04]  /*13470*/  STL.64 [R1+0x1f8], R58 ;  /* 0x0001f83a01007387 */ /* 0x0007e80000100a00 */
[----:B------:R-:W-:Y:S04]  /*13480*/  STL.64 [R1+0x1e0], R84 ;  /* 0x0001e05401007387 */ /* 0x000fe80000100a00 */
[----:B------:R-:W-:Y:S04]  /*13490*/  STL.64 [R1+0x1e8], R86 ;  /* 0x0001e85601007387 */ /* 0x000fe80000100a00 */
[----:B------:R-:W-:Y:S04]  /*134a0*/  STL.64 [R1+0x1d0], R52 ;  /* 0x0001d03401007387 */ /* 0x000fe80000100a00 */
[----:B------:R3:W-:Y:S04]  /*134b0*/  STL.64 [R1+0x1d8], R54 ;  /* 0x0001d83601007387 */ /* 0x0007e80000100a00 */
[----:B------:R-:W4:Y:S01]  /*134c0*/  LDL R124, [R1+0x894] ;  /* 0x00089400017c7983 */ /* 0x000f220000100800 */
[C---:B-----5:R-:W-:Y:S08]  /*134d0*/  HMMA.1688.F32.TF32 R88, R116.reuse, R206, R172 ;  /* 0x000000ce7458723c */ /* 0x060ff000000810ac */
[C---:B------:R-:W-:Y:S08]  /*134e0*/  HMMA.1688.F32.TF32 R92, R116.reuse, R218, R136 ;  /* 0x000000da745c723c */ /* 0x040ff00000081088 */
[C---:B------:R-:W-:Y:S08]  /*134f0*/  HMMA.1688.F32.TF32 R96, R116.reuse, R194, R168 ;  /* 0x000000c27460723c */ /* 0x040ff000000810a8 */
[C---:B------:R-:W-:Y:S08]  /*13500*/  HMMA.1688.F32.TF32 R100, R116.reuse, R198, R164 ;  /* 0x000000c67464723c */ /* 0x040ff000000810a4 */
[C---:B------:R-:W-:Y:S08]  /*13510*/  HMMA.1688.F32.TF32 R104, R116.reuse, R226, R160 ;  /* 0x000000e27468723c */ /* 0x040ff000000810a0 */
[----:B------:R-:W-:Y:S08]  /*13520*/  HMMA.1688.F32.TF32 R80, R116, R222, R80 ;  /* 0x000000de7450723c */ /* 0x000ff00000081050 */
[C---:B------:R-:W-:Y:S08]  /*13530*/  HMMA.1688.F32.TF32 R112, R120.reuse, R210, R68 ;  /* 0x000000d27870723c */ /* 0x040ff00000081044 */
[C---:B--2---:R-:W-:Y:S08]  /*13540*/  HMMA.1688.F32.TF32 R108, R120.reuse, R214, R64 ;  /* 0x000000d6786c723c */ /* 0x044ff00000081040 */
[C---:B------:R-:W-:Y:S01]  /*13550*/  HMMA.1688.F32.TF32 R64, R120.reuse, R198, R156 ;  /* 0x000000c67840723c */ /* 0x040fe2000008109c */
[----:B------:R-:W-:Y:S04]  /*13560*/  LDS R156, [R143+0x21180] ;  /* 0x021180008f9c7984 */ /* 0x000fe80000000800 */
[----:B------:R-:W-:Y:S03]  /*13570*/  LDS R158, [R143+0x21980] ;  /* 0x021980008f9e7984 */ /* 0x000fe60000000800 */
[C---:B---3--:R-:W-:Y:S01]  /*13580*/  HMMA.1688.F32.TF32 R56, R120.reuse, R218, R60 ;  /* 0x000000da7838723c */ /* 0x048fe2000008103c */
[----:B------:R-:W-:Y:S04]  /*13590*/  LDS R157, [R2+0x21180] ;  /* 0x02118000029d7984 */ /* 0x000fe80000000800 */
[----:B------:R-:W-:Y:S03]  /*135a0*/  LDS R159, [R2+0x21980] ;  /* 0x02198000029f7984 */ /* 0x000fe60000000800 */
[C---:B------:R-:W-:Y:S08]  /*135b0*/  HMMA.1688.F32.TF32 R60, R120.reuse, R194, R76 ;  /* 0x000000c2783c723c */ /* 0x040ff0000008104c */
[C---:B------:R-:W-:Y:S08]  /*135c0*/  HMMA.1688.F32.TF32 R52, R120.reuse, R206, R72 ;  /* 0x000000ce7834723c */ /* 0x040ff00000081048 */
[C---:B------:R-:W-:Y:S08]  /*135d0*/  HMMA.1688.F32.TF32 R72, R120.reuse, R222, R132 ;  /* 0x000000de7848723c */ /* 0x040ff00000081084 */
[----:B------:R-:W-:Y:S08]  /*135e0*/  HMMA.1688.F32.TF32 R68, R120, R226, R128 ;  /* 0x000000e27844723c */ /* 0x000ff00000081080 */
[C---:B------:R-:W-:Y:S01]  /*135f0*/  HMMA.1688.F32.TF32 R76, R116.reuse, R214, R152 ;  /* 0x000000d6744c723c */ /* 0x040fe20000081098 */
[----:B------:R-:W-:Y:S04]  /*13600*/  LDS R152, [R0+0x22000] ;  /* 0x0220000000987984 */ /* 0x000fe80000000800 */
[----:B------:R-:W-:Y:S03]  /*13610*/  LDS R154, [R0+0x22800] ;  /* 0x02280000009a7984 */ /* 0x000fe60000000800 */
[----:B------:R-:W-:Y:S01]  /*13620*/  HMMA.1688.F32.TF32 R84, R116, R210, R228 ;  /* 0x000000d27454723c */ /* 0x000fe200000810e4 */
[----:B------:R-:W-:Y:S04]  /*13630*/  LDS R228, [R143+0x21100] ;  /* 0x021100008fe47984 */ /* 0x000fe80000000800 */
[----:B------:R-:W-:Y:S04]  /*13640*/  LDS R230, [R143+0x21900] ;  /* 0x021900008fe67984 */ /* 0x000fe80000000800 */
[----:B------:R-:W-:Y:S04]  /*13650*/  LDS R229, [R2+0x21100] ;  /* 0x0211000002e57984 */ /* 0x000fe80000000800 */
[----:B------:R-:W1:Y:S04]  /*13660*/  LDS R231, [R2+0x21900] ;  /* 0x0219000002e77984 */ /* 0x000e680000000800 */
[----:B------:R-:W-:Y:S04]  /*13670*/  LDS R153, [R252+0x22000] ;  /* 0x02200000fc997984 */ /* 0x000fe80000000800 */
[----:B------:R-:W-:Y:S01]  /*13680*/  LDS R155, [R252+0x22800] ;  /* 0x02280000fc9b7984 */ /* 0x000fe20000000800 */
[----:B-1----:R-:W-:Y:S07]  /*13690*/  HMMA.1688.F32.TF32 R168, R228, R214, R20 ;  /* 0x000000d6e4a8723c */ /* 0x002fee0000081014 */
[----:B------:R-:W-:-:S02]  /*136a0*/  IMAD.MOV.U32 R20, RZ, RZ, R45 ;  /* 0x000000ffff147224 */ /* 0x000fc400078e002d */
[----:B------:R-:W-:Y:S02]  /*136b0*/  IMAD.MOV.U32 R21, RZ, RZ, R46 ;  /* 0x000000ffff157224 */ /* 0x000fe400078e002e */
[----:B------:R-:W-:Y:S01]  /*136c0*/  IMAD.MOV.U32 R22, RZ, RZ, R47 ;  /* 0x000000ffff167224 */ /* 0x000fe200078e002f */
[----:B------:R-:W-:Y:S01]  /*136d0*/  HMMA.1688.F32.TF32 R160, R228, R206, R16 ;  /* 0x000000cee4a0723c */ /* 0x000fe20000081010 */
[----:B------:R-:W-:Y:S02]  /*136e0*/  IMAD.MOV.U32 R23, RZ, RZ, R31 ;  /* 0x000000ffff177224 */ /* 0x000fe400078e001f */
[----:B----4-:R-:W-:-:S05]  /*136f0*/  IMAD R3, R3, 0x10000, R124 ;  /* 0x0001000003037824 */ /* 0x010fca00078e027c */
[----:B------:R-:W1:Y:S04]  /*13700*/  LDSM.16.M88.4 R124, [R3+0x6000] ;  /* 0x00600000037c783b */ /* 0x000e680000000200 */
[----:B------:R-:W2:Y:S04]  /*13710*/  LDSM.16.M88.4 R120, [R3+0x8000] ;  /* 0x008000000378783b */ /* 0x000ea80000000200 */
[----:B------:R-:W3:Y:S04]  /*13720*/  LDSM.16.M88.4 R116, [R3+0xa000] ;  /* 0x00a000000374783b */ /* 0x000ee80000000200 */
[----:B------:R-:W4:Y:S04]  /*13730*/  LDSM.16.M88.4 R144, [R3+0xc000] ;  /* 0x00c000000390783b */ /* 0x000f280000000200 */
[----:B------:R-:W5:Y:S04]  /*13740*/  LDSM.16.M88.4 R140, [R3+0xe000] ;  /* 0x00e00000038c783b */ /* 0x000f680000000200 */
[----:B------:R-:W-:Y:S04]  /*13750*/  LDSM.16.M88.4 R136, [R3] ;  /* 0x000000000388783b */ /* 0x000fe80000000200 */
[----:B------:R-:W4:Y:S04]  /*13760*/  LDSM.16.M88.4 R132, [R3+0x2000] ;  /* 0x002000000384783b */ /* 0x000f280000000200 */
[----:B------:R-:W5:Y:S04]  /*13770*/  LDSM.16.M88.4 R128, [R3+0x4000] ;  /* 0x004000000380783b */ /* 0x000f680000000200 */
[----:B-1----:R-:W-:Y:S04]  /*13780*/  STL [R1+0xbe8], R126 ;  /* 0x000be87e01007387 */ /* 0x002fe80000100800 */
[----:B------:R-:W-:Y:S04]  /*13790*/  STL [R1+0xbe4], R127 ;  /* 0x000be47f01007387 */ /* 0x000fe80000100800 */
[----:B--2---:R-:W-:Y:S04]  /*137a0*/  STL [R1+0xbd4], R122 ;  /* 0x000bd47a01007387 */ /* 0x004fe80000100800 */
[----:B------:R-:W-:Y:S04]  /*137b0*/  STL [R1+0xbd0], R123 ;  /* 0x000bd07b01007387 */ /* 0x000fe80000100800 */
[----:B---3--:R-:W-:Y:S04]  /*137c0*/  STL [R1+0xbdc], R118 ;  /* 0x000bdc7601007387 */ /* 0x008fe80000100800 */
[----:B------:R-:W-:Y:S04]  /*137d0*/  STL [R1+0xbd8], R119 ;  /* 0x000bd87701007387 */ /* 0x000fe80000100800 */
[----:B----4-:R-:W-:Y:S04]  /*137e0*/  STL [R1+0xbec], R146 ;  /* 0x000bec9201007387 */ /* 0x010fe80000100800 */
[----:B------:R-:W-:Y:S04]  /*137f0*/  STL [R1+0xbe0], R147 ;  /* 0x000be09301007387 */ /* 0x000fe80000100800 */
[----:B-----5:R-:W-:Y:S04]  /*13800*/  STL [R1+0xbf4], R142 ;  /* 0x000bf48e01007387 */ /* 0x020fe80000100800 */
[----:B------:R-:W-:Y:S04]  /*13810*/  STL [R1+0xbf0], R143 ;  /* 0x000bf08f01007387 */ /* 0x000fe80000100800 */
[----:B------:R1:W-:Y:S04]  /*13820*/  STL [R1+0x9c8], R3 ;  /* 0x0009c80301007387 */ /* 0x0003e80000100800 */
[----:B-1----:R-:W2:Y:S04]  /*13830*/  LDL R3, [R1+0x250] ;  /* 0x0002500001037983 */ /* 0x002ea80000100800 */
[----:B------:R-:W3:Y:S04]  /*13840*/  LDL.LU R45, [R1+0xc6c] ;  /* 0x000c6c00012d7983 */ /* 0x000ee80000300800 */
[----:B------:R-:W3:Y:S04]  /*13850*/  LDL.LU R46, [R1+0xc68] ;  /* 0x000c6800012e7983 */ /* 0x000ee80000300800 */
[----:B------:R-:W3:Y:S04]  /*13860*/  LDL.LU R47, [R1+0xc64] ;  /* 0x000c6400012f7983 */ /* 0x000ee80000300800 */
[----:B------:R-:W4:Y:S04]  /*13870*/  LDL.LU R31, [R1+0xc60] ;  /* 0x000c6000011f7983 */ /* 0x000f280000300800 */
[----:B------:R-:W5:Y:S04]  /*13880*/  LDL.LU R16, [R1] ;  /* 0x0000000001107983 */ /* 0x000f680000300800 */
[----:B------:R-:W5:Y:S01]  /*13890*/  LDL.LU R17, [R1+0x4] ;  /* 0x0000040001117983 */ /* 0x000f620000300800 */
[----:B------:R-:W-:Y:S01]  /*138a0*/  HMMA.1688.F32.TF32 R172, R228, R218, R36 ;  /* 0x000000dae4ac723c */ /* 0x000fe20000081024 */
[----:B------:R-:W-:-:S02]  /*138b0*/  IMAD.MOV.U32 R18, RZ, RZ, R217 ;  /* 0x000000ffff127224 */ /* 0x000fc400078e00d9 */
[----:B------:R-:W-:-:S05]  /*138c0*/  IMAD.MOV.U32 R19, RZ, RZ, R216 ;  /* 0x000000ffff137224 */ /* 0x000fca00078e00d8 */
[----:B------:R-:W-:Y:S08]  /*138d0*/  HMMA.1688.F32.TF32 R216, R156, R218, R12 ;  /* 0x000000da9cd8723c */ /* 0x000ff0000008100c */
[----:B------:R-:W-:Y:S08]  /*138e0*/  HMMA.1688.F32.TF32 R12, R152, R124, R240 ;  /* 0x0000007c980c723c */ /* 0x000ff000000810f0 */
[----:B------:R-:W-:Y:S08]  /*138f0*/  HMMA.1688.F32.TF32 R164, R228, R210, R40 ;  /* 0x000000d2e4a4723c */ /* 0x000ff00000081028 */
[----:B------:R-:W-:Y:S07]  /*13900*/  HMMA.1688.F32.TF32 R40, R152, R120, R244 ;  /* 0x000000789828723c */ /* 0x000fee00000810f4 */
[----:B------:R-:W-:Y:S04]  /*13910*/  STL [R1+0xc04], R12 ;  /* 0x000c040c01007387 */ /* 0x000fe80000100800 */
[----:B------:R-:W-:Y:S04]  /*13920*/  STL [R1+0xc00], R13 ;  /* 0x000c000d01007387 */ /* 0x000fe80000100800 */
[----:B------:R-:W-:Y:S04]  /*13930*/  STL [R1+0xbfc], R14 ;  /* 0x000bfc0e01007387 */ /* 0x000fe80000100800 */
[----:B------:R-:W-:Y:S04]  /*13940*/  STL [R1+0xbf8], R15 ;  /* 0x000bf80f01007387 */ /* 0x000fe80000100800 */
[----:B------:R-:W-:Y:S04]  /*13950*/  STL [R1+0xc14], R40 ;  /* 0x000c142801007387 */ /* 0x000fe80000100800 */
[----:B------:R-:W-:Y:S04]  /*13960*/  STL [R1+0xc10], R41 ;  /* 0x000c102901007387 */ /* 0x000fe80000100800 */
[----:B------:R-:W-:Y:S04]  /*13970*/  STL [R1+0xc0c], R42 ;  /* 0x000c0c2a01007387 */ /* 0x000fe80000100800 */
[----:B------:R1:W-:Y:S02]  /*13980*/  STL [R1+0xc08], R43 ;  /* 0x000c082b01007387 */ /* 0x0003e40000100800 */
[----:B-1----:R-:W-:Y:S02]  /*13990*/  HMMA.1688.F32.TF32 R40, R148, R132, R108 ;  /* 0x000000849428723c */ /* 0x002fe4000008106c */
[----:B------:R-:W-:Y:S04]  /*139a0*/  LDS R108, [R0+0x22080] ;  /* 0x02208000006c7984 */ /* 0x000fe80000000800 */
[----:B------:R-:W-:Y:S02]  /*139b0*/  LDS R110, [R0+0x22880] ;  /* 0x02288000006e7984 */ /* 0x000fe40000000800 */
[C---:B------:R-:W-:Y:S02]  /*139c0*/  HMMA.1688.F32.TF32 R24, R228.reuse, R198, R24 ;  /* 0x000000c6e418723c */ /* 0x040fe40000081018 */
[----:B------:R-:W-:Y:S04]  /*139d0*/  LDS R109, [R252+0x22080] ;  /* 0x02208000fc6d7984 */ /* 0x000fe80000000800 */
[----:B------:R-:W1:Y:S02]  /*139e0*/  LDS R111, [R252+0x22880] ;  /* 0x02288000fc6f7984 */ /* 0x000e640000000800 */
[----:B------:R-:W-:Y:S08]  /*139f0*/  HMMA.1688.F32.TF32 R32, R228, R222, R32 ;  /* 0x000000dee420723c */ /* 0x000ff00000081020 */
[C---:B------:R-:W-:Y:S08]  /*13a00*/  HMMA.1688.F32.TF32 R48, R152.reuse, R136, R48 ;  /* 0x000000889830723c */ /* 0x040ff00000081030 */
[C---:B------:R-:W-:Y:S08]  /*13a10*/  HMMA.1688.F32.TF32 R36, R152.reuse, R128, R236 ;  /* 0x000000809824723c */ /* 0x040ff000000810ec */
[C---:B------:R-:W-:Y:S08]  /*13a20*/  HMMA.1688.F32.TF32 R20, R152.reuse, R144, R20 ;  /* 0x000000909814723c */ /* 0x040ff00000081014 */
[----:B-----5:R-:W-:Y:S08]  /*13a30*/  HMMA.1688.F32.TF32 R16, R152, R116, R16 ;  /* 0x000000749810723c */ /* 0x020ff00000081010 */
[C---:B---3--:R-:W-:Y:S08]  /*13a40*/  HMMA.1688.F32.TF32 R44, R228.reuse, R194, R44 ;  /* 0x000000c2e42c723c */ /* 0x048ff0000008102c */
[----:B----4-:R-:W-:Y:S07]  /*13a50*/  HMMA.1688.F32.TF32 R28, R228, R226, R28 ;  /* 0x000000e2e41c723c */ /* 0x010fee000008101c */
[----:B------:R-:W-:-:S02]  /*13a60*/  IMAD.MOV.U32 R228, RZ, RZ, R213 ;  /* 0x000000ffffe47224 */ /* 0x000fc400078e00d5 */
[----:B------:R-:W-:Y:S02]  /*13a70*/  IMAD.MOV.U32 R229, RZ, RZ, R212 ;  /* 0x000000ffffe57224 */ /* 0x000fe400078e00d4 */
[----:B------:R-:W-:Y:S02]  /*13a80*/  IMAD.MOV.U32 R230, RZ, RZ, R205 ;  /* 0x000000ffffe67224 */ /* 0x000fe400078e00cd */
[----:B------:R-:W-:Y:S01]  /*13a90*/  IMAD.MOV.U32 R231, RZ, RZ, R204 ;  /* 0x000000ffffe77224 */ /* 0x000fe200078e00cc */
[----:B------:R-:W-:Y:S01]  /*13aa0*/  HMMA.1688.F32.TF32 R212, R156, R214, R8 ;  /* 0x000000d69cd4723c */ /* 0x000fe20000081008 */
[----:B------:R-:W-:Y:S04]  /*13ab0*/  STL [R1+0xc1c], R18 ;  /* 0x000c1c1201007387 */ /* 0x000fe80000100800 */
[----:B------:R-:W-:Y:S03]  /*13ac0*/  STL [R1+0xc18], R19 ;  /* 0x000c181301007387 */ /* 0x000fe60000100800 */
[C---:B------:R-:W-:Y:S01]  /*13ad0*/  HMMA.1688.F32.TF32 R8, R152.reuse, R132, R232 ;  /* 0x000000849808723c */ /* 0x040fe200000810e8 */
[----:B------:R3:W-:Y:S04]  /*13ae0*/  STL.64 [R1+0x180], R40 ;  /* 0x0001802801007387 */ /* 0x0007e80000100a00 */
[----:B------:R4:W-:Y:S03]  /*13af0*/  STL.64 [R1+0x188], R42 ;  /* 0x0001882a01007387 */ /* 0x0009e60000100a00 */
[----:B------:R-:W-:Y:S07]  /*13b00*/  HMMA.1688.F32.TF32 R152, R152, R140, R228 ;  /* 0x0000008c9898723c */ /* 0x000fee00000810e4 */
[----:B------:R-:W-:-:S02]  /*13b10*/  IMAD.MOV.U32 R228, RZ, RZ, R193 ;  /* 0x000000ffffe47224 */ /* 0x000fc400078e00c1 */
[----:B------:R-:W5:Y:S01]  /*13b20*/  LDL.LU R193, [R1+0xc5c] ;  /* 0x000c5c0001c17983 */ /* 0x000f620000300800 */
[----:B------:R-:W-:Y:S02]  /*13b30*/  IMAD.MOV.U32 R229, RZ, RZ, R197 ;  /* 0x000000ffffe57224 */ /* 0x000fe400078e00c5 */
[----:B------:R-:W-:Y:S01]  /*13b40*/  IMAD.MOV.U32 R230, RZ, RZ, R192 ;  /* 0x000000ffffe67224 */ /* 0x000fe200078e00c0 */
[----:B------:R-:W2:Y:S01]  /*13b50*/  LDL.LU R197, [R1+0xc58] ;  /* 0x000c580001c57983 */ /* 0x000ea20000300800 */
[----:B------:R-:W-:-:S03]  /*13b60*/  IMAD.MOV.U32 R231, RZ, RZ, R196 ;  /* 0x000000ffffe77224 */ /* 0x000fc600078e00c4 */
[----:B------:R-:W3:Y:S04]  /*13b70*/  LDL.LU R192, [R1+0xc54] ;  /* 0x000c540001c07983 */ /* 0x000ee80000300800 */
[----:B------:R-:W4:Y:S04]  /*13b80*/  LDL.LU R196, [R1+0xc50] ;  /* 0x000c500001c47983 */ /* 0x000f280000300800 */
[----:B------:R-:W5:Y:S04]  /*13b90*/  LDL.LU R240, [R1+0x60] ;  /* 0x0000600001f07983 */ /* 0x000f680000300800 */
[----:B------:R-:W5:Y:S04]  /*13ba0*/  LDL.LU R241, [R1+0x64] ;  /* 0x0000640001f17983 */ /* 0x000f680000300800 */
[----:B------:R-:W5:Y:S04]  /*13bb0*/  LDL.LU R242, [R1+0x68] ;  /* 0x0000680001f27983 */ /* 0x000f680000300800 */
[----:B------:R-:W5:Y:S01]  /*13bc0*/  LDL.LU R243, [R1+0x6c] ;  /* 0x00006c0001f37983 */ /* 0x000f620000300800 */
[----:B--2---:R-:W-:-:S02]  /*13bd0*/  IMAD.MOV.U32 R246, RZ, RZ, R197 ;  /* 0x000000fffff67224 */ /* 0x004fc400078e00c5 */
[----:B---3--:R-:W-:Y:S02]  /*13be0*/  IMAD.MOV.U32 R244, RZ, RZ, R192 ;  /* 0x000000fffff47224 */ /* 0x008fe400078e00c0 */
[----:B------:R-:W2:Y:S01]  /*13bf0*/  LDL.LU R192, [R1+0xc4c] ;  /* 0x000c4c0001c07983 */ /* 0x000ea20000300800 */
[----:B----4-:R-:W-:-:S03]  /*13c00*/  IMAD.MOV.U32 R245, RZ, RZ, R196 ;  /* 0x000000fffff57224 */ /* 0x010fc600078e00c4 */
[----:B------:R-:W3:Y:S04]  /*13c10*/  LDL.LU R196, [R1+0xc48] ;  /* 0x000c480001c47983 */ /* 0x000ee80000300800 */
[----:B------:R-:W4:Y:S01]  /*13c20*/  LDL.LU R197, [R1+0xc44] ;  /* 0x000c440001c57983 */ /* 0x000f220000300800 */
[----:B-----5:R-:W-:-:S03]  /*13c30*/  IMAD.MOV.U32 R247, RZ, RZ, R193 ;  /* 0x000000fffff77224 */ /* 0x020fc600078e00c1 */
[----:B------:R-:W5:Y:S01]  /*13c40*/  LDL.LU R193, [R1+0xc40] ;  /* 0x000c400001c17983 */ /* 0x000f620000300800 */
[----:B------:R-:W-:Y:S03]  /*13c50*/  HMMA.1688.F32.TF32 R176, R156, R206, R176 ;  /* 0x000000ce9cb0723c */ /* 0x000fe600000810b0 */
[----:B------:R-:W2:Y:S04]  /*13c60*/  LDL.LU R40, [R1+0x80] ;  /* 0x0000800001287983 */ /* 0x000ea80000300800 */
[----:B------:R-:W2:Y:S01]  /*13c70*/  LDL.LU R41, [R1+0x84] ;  /* 0x0000840001297983 */ /* 0x000ea20000300800 */
[----:B------:R-:W-:Y:S03]  /*13c80*/  HMMA.1688.F32.TF32 R204, R148, R136, R56 ;  /* 0x0000008894cc723c */ /* 0x000fe60000081038 */
[----:B------:R-:W2:Y:S04]  /*13c90*/  LDL.LU R42, [R1+0x88] ;  /* 0x00008800012a7983 */ /* 0x000ea80000300800 */
[----:B------:R-:W2:Y:S01]  /*13ca0*/  LDL.LU R43, [R1+0x8c] ;  /* 0x00008c00012b7983 */ /* 0x000ea20000300800 */
[----:B------:R-:W-:Y:S03]  /*13cb0*/  HMMA.1688.F32.TF32 R184, R156, R198, R184 ;  /* 0x000000c69cb8723c */ /* 0x000fe600000810b8 */
[----:B------:R-:W2:Y:S04]  /*13cc0*/  LDL.LU R232, [R1+0x10] ;  /* 0x0000100001e87983 */ /* 0x000ea80000300800 */
[----:B------:R-:W2:Y:S04]  /*13cd0*/  LDL.LU R233, [R1+0x14] ;  /* 0x0000140001e97983 */ /* 0x000ea80000300800 */
[----:B------:R-:W2:Y:S01]  /*13ce0*/  LDL.LU R234, [R1+0x18] ;  /* 0x0000180001ea7983 */ /* 0x000ea20000300800 */
[----:B------:R-:W-:Y:S03]  /*13cf0*/  HMMA.1688.F32.TF32 R12, R148, R128, R112 ;  /* 0x00000080940c723c */ /* 0x000fe60000081070 */
[----:B------:R-:W2:Y:S05]  /*13d00*/  LDL.LU R235, [R1+0x1c] ;  /* 0x00001c0001eb7983 */ /* 0x000eaa0000300800 */
[----:B-1----:R-:W-:Y:S07]  /*13d10*/  HMMA.1688.F32.TF32 R112, R108, R120, R228 ;  /* 0x000000786c70723c */ /* 0x002fee00000810e4 */
[----:B------:R-:W-:-:S02]  /*13d20*/  IMAD.MOV.U32 R230, RZ, RZ, R224 ;  /* 0x000000ffffe67224 */ /* 0x000fc400078e00e0 */
[----:B------:R-:W-:Y:S02]  /*13d30*/  IMAD.MOV.U32 R231, RZ, RZ, R225 ;  /* 0x000000ffffe77224 */ /* 0x000fe400078e00e1 */
[----:B---3--:R-:W-:Y:S02]  /*13d40*/  IMAD.MOV.U32 R57, RZ, RZ, R196 ;  /* 0x000000ffff397224 */ /* 0x008fe400078e00c4 */
[----:B----4-:R-:W-:Y:S02]  /*13d50*/  IMAD.MOV.U32 R56, RZ, RZ, R197 ;  /* 0x000000ffff387224 */ /* 0x010fe400078e00c5 */
[----:B------:R-:W-:Y:S08]  /*13d60*/  HMMA.1688.F32.TF32 R196, R148, R116, R64 ;  /* 0x0000007494c4723c */ /* 0x000ff00000081040 */
[----:B------:R-:W-:Y:S07]  /*13d70*/  HMMA.1688.F32.TF32 R64, R108, R124, R240 ;  /* 0x0000007c6c40723c */ /* 0x000fee00000810f0 */
[----:B------:R-:W-:-:S02]  /*13d80*/  IMAD.MOV.U32 R240, RZ, RZ, R248 ;  /* 0x000000fffff07224 */ /* 0x000fc400078e00f8 */
[----:B------:R-:W3:Y:S01]  /*13d90*/  LDL.LU R248, [R1+0xc3c] ;  /* 0x000c3c0001f87983 */ /* 0x000ee20000300800 */
[----:B------:R-:W-:Y:S02]  /*13da0*/  IMAD.MOV.U32 R241, RZ, RZ, R249 ;  /* 0x000000fffff17224 */ /* 0x000fe400078e00f9 */
[----:B------:R-:W-:Y:S01]  /*13db0*/  IMAD.MOV.U32 R242, RZ, RZ, R250 ;  /* 0x000000fffff27224 */ /* 0x000fe200078e00fa */
[----:B------:R-:W3:Y:S01]  /*13dc0*/  LDL.LU R249, [R1+0xc38] ;  /* 0x000c380001f97983 */ /* 0x000ee20000300800 */
[----:B------:R-:W-:-:S03]  /*13dd0*/  IMAD.MOV.U32 R243, RZ, RZ, R251 ;  /* 0x000000fffff37224 */ /* 0x000fc600078e00fb */
[----:B------:R-:W3:Y:S04]  /*13de0*/  LDL.LU R250, [R1+0xc34] ;  /* 0x000c340001fa7983 */ /* 0x000ee80000300800 */
[----:B------:R-:W3:Y:S04]  /*13df0*/  LDL.LU R251, [R1+0xc30] ;  /* 0x000c300001fb7983 */ /* 0x000ee80000300800 */
[----:B------:R-:W4:Y:S04]  /*13e00*/  LDL.LU R228, [R1+0xd0] ;  /* 0x0000d00001e47983 */ /* 0x000f280000300800 */
[----:B------:R-:W4:Y:S04]  /*13e10*/  LDL.LU R229, [R1+0xd4] ;  /* 0x0000d40001e57983 */ /* 0x000f280000300800 */
[----:B------:R-:W4:Y:S04]  /*13e20*/  LDL.LU R224, [R1+0xc2c] ;  /* 0x000c2c0001e07983 */ /* 0x000f280000300800 */
[----:B------:R-:W4:Y:S01]  /*13e30*/  LDL.LU R225, [R1+0xc28] ;  /* 0x000c280001e17983 */ /* 0x000f220000300800 */
[----:B------:R-:W-:Y:S01]  /*13e40*/  HMMA.1688.F32.TF32 R200, R156, R222, R200 ;  /* 0x000000de9cc8723c */ /* 0x000fe200000810c8 */
[----:B------:R-:W-:-:S02]  /*13e50*/  IMAD.MOV.U32 R236, RZ, RZ, R221 ;  /* 0x000000ffffec7224 */ /* 0x000fc400078e00dd */
[----:B------:R-:W-:Y:S01]  /*13e60*/  IMAD.MOV.U32 R237, RZ, RZ, R220 ;  /* 0x000000ffffed7224 */ /* 0x000fe200078e00dc */
[----:B------:R-:W-:Y:S04]  /*13e70*/  LDS R222, [R3+0x22880] ;  /* 0x0228800003de7984 */ /* 0x000fe80000000800 */
[----:B------:R-:W-:Y:S04]  /*13e80*/  LDS R220, [R3+0x22080] ;  /* 0x0220800003dc7984 */ /* 0x000fe80000000800 */
[----:B------:R-:W-:Y:S04]  /*13e90*/  LDS R221, [R2+0x22080] ;  /* 0x0220800002dd7984 */ /* 0x000fe80000000800 */
[----:B------:R-:W1:Y:S01]  /*13ea0*/  LDS R223, [R2+0x22880] ;  /* 0x0228800002df7984 */ /* 0x000e620000000800 */
[----:B------:R-:W-:-:S02]  /*13eb0*/  IMAD.MOV.U32 R118, RZ, RZ, R12 ;  /* 0x000000ffff767224 */ /* 0x000fc400078e000c */
[----:B------:R-:W-:Y:S02]  /*13ec0*/  IMAD.MOV.U32 R119, RZ, RZ, R13 ;  /* 0x000000ffff777224 */ /* 0x000fe400078e000d */
[----:B------:R-:W-:Y:S02]  /*13ed0*/  IMAD.MOV.U32 R122, RZ, RZ, R14 ;  /* 0x000000ffff7a7224 */ /* 0x000fe400078e000e */
[----:B------:R-:W-:Y:S02]  /*13ee0*/  IMAD.MOV.U32 R123, RZ, RZ, R15 ;  /* 0x000000ffff7b7224 */ /* 0x000fe400078e000f */
[C---:B------:R-:W-:Y:S08]  /*13ef0*/  HMMA.1688.F32.TF32 R12, R148.reuse, R124, R52 ;  /* 0x0000007c940c723c */ /* 0x040ff00000081034 */
[----:B------:R-:W-:Y:S01]  /*13f00*/  HMMA.1688.F32.TF32 R52, R148, R144, R68 ;  /* 0x000000909434723c */ /* 0x000fe20000081044 */
[----:B-----5:R-:W-:-:S02]  /*13f10*/  IMAD.MOV.U32 R58, RZ, RZ, R193 ;  /* 0x000000ffff3a7224 */ /* 0x020fc400078e00c1 */
[----:B--2---:R-:W-:Y:S02]  /*13f20*/  IMAD.MOV.U32 R59, RZ, RZ, R192 ;  /* 0x000000ffff3b7224 */ /* 0x004fe400078e00c0 */
[----:B------:R-:W-:Y:S02]  /*13f30*/  IMAD.MOV.U32 R238, RZ, RZ, R209 ;  /* 0x000000ffffee7224 */ /* 0x000fe400078e00d1 */
[----:B------:R-:W-:Y:S01]  /*13f40*/  IMAD.MOV.U32 R239, RZ, RZ, R208 ;  /* 0x000000ffffef7224 */ /* 0x000fe200078e00d0 */
[C---:B------:R-:W-:Y:S08]  /*13f50*/  HMMA.1688.F32.TF32 R4, R156.reuse, R210, R4 ;  /* 0x000000d29c04723c */ /* 0x040ff00000081004 */
[----:B------:R-:W-:Y:S01]  /*13f60*/  IMAD.MOV.U32 R127, RZ, RZ, R14 ;  /* 0x000000ffff7f7224 */ /* 0x000fe200078e000e */
[----:B------:R-:W-:Y:S01]  /*13f70*/  HMMA.1688.F32.TF32 R180, R156, R194, R180 ;  /* 0x000000c29cb4723c */ /* 0x000fe200000810b4 */
[----:B------:R-:W-:-:S06]  /*13f80*/  IMAD.MOV.U32 R147, RZ, RZ, R15 ;  /* 0x000000ffff937224 */ /* 0x000fcc00078e000f */
[----:B------:R-:W-:Y:S01]  /*13f90*/  IMAD.MOV.U32 R14, RZ, RZ, R52 ;  /* 0x000000ffff0e7224 */ /* 0x000fe200078e0034 */
[----:B------:R-:W-:Y:S01]  /*13fa0*/  HMMA.1688.F32.TF32 R192, R148, R120, R60 ;  /* 0x0000007894c0723c */ /* 0x000fe2000008103c */
[----:B------:R-:W-:Y:S02]  /*13fb0*/  IMAD.MOV.U32 R15, RZ, RZ, R53 ;  /* 0x000000ffff0f7224 */ /* 0x000fe400078e0035 */
[----:B------:R-:W-:Y:S02]  /*13fc0*/  IMAD.MOV.U32 R142, RZ, RZ, R54 ;  /* 0x000000ffff8e7224 */ /* 0x000fe400078e0036 */
[----:B------:R-:W-:-:S03]  /*13fd0*/  IMAD.MOV.U32 R143, RZ, RZ, R55 ;  /* 0x000000ffff8f7224 */ /* 0x000fc600078e0037 */
[----:B------:R-:W-:Y:S08]  /*13fe0*/  HMMA.1688.F32.TF32 R208, R148, R140, R72 ;  /* 0x0000008c94d0723c */ /* 0x000ff00000081048 */
[C---:B-1----:R-:W-:Y:S08]  /*13ff0*/  HMMA.1688.F32.TF32 R76, R220.reuse, R132, R76 ;  /* 0x00000084dc4c723c */ /* 0x042ff0000008104c */
[C---:B------:R-:W-:Y:S08]  /*14000*/  HMMA.1688.F32.TF32 R84, R220.reuse, R128, R84 ;  /* 0x00000080dc54723c */ /* 0x040ff00000081054 */
[----:B------:R-:W-:Y:S01]  /*14010*/  HMMA.1688.F32.TF32 R88, R220, R124, R88 ;  /* 0x0000007cdc58723c */ /* 0x000fe20000081058 */
[----:B------:R-:W-:Y:S01]  /*14020*/  IMAD.MOV.U32 R146, RZ, RZ, R12 ;  /* 0x000000ffff927224 */ /* 0x000fe200078e000c */
[----:B------:R-:W-:Y:S01]  /*14030*/  LDS R148, [R3+0x22100] ;  /* 0x0221000003947984 */ /* 0x000fe20000000800 */
[----:B------:R-:W-:-:S03]  /*14040*/  IMAD.MOV.U32 R126, RZ, RZ, R13 ;  /* 0x000000ffff7e7224 */ /* 0x000fc600078e000d */
[----:B------:R-:W-:Y:S02]  /*14050*/  LDS R150, [R3+0x22900] ;  /* 0x0229000003967984 */ /* 0x000fe40000000800 */
[C---:B------:R-:W-:Y:S02]  /*14060*/  HMMA.1688.F32.TF32 R52, R108.reuse, R136, R56 ;  /* 0x000000886c34723c */ /* 0x040fe40000081038 */
[----:B------:R-:W-:Y:S04]  /*14070*/  LDS R149, [R2+0x22100] ;  /* 0x0221000002957984 */ /* 0x000fe80000000800 */
[----:B------:R-:W-:Y:S02]  /*14080*/  LDS R151, [R2+0x22900] ;  /* 0x0229000002977984 */ /* 0x000fe40000000800 */
[C---:B------:R-:W-:Y:S08]  /*14090*/  HMMA.1688.F32.TF32 R56, R108.reuse, R132, R40 ;  /* 0x000000846c38723c */ /* 0x040ff00000081028 */
[C---:B------:R-:W-:Y:S08]  /*140a0*/  HMMA.1688.F32.TF32 R60, R108.reuse, R128, R244 ;  /* 0x000000806c3c723c */ /* 0x040ff000000810f4 */
[C---:B------:R-:W-:Y:S08]  /*140b0*/  HMMA.1688.F32.TF32 R68, R108.reuse, R116, R236 ;  /* 0x000000746c44723c */ /* 0x040ff000000810ec */
[C---:B------:R-:W-:Y:S08]  /*140c0*/  HMMA.1688.F32.TF32 R72, R108.reuse, R144, R232 ;  /* 0x000000906c48723c */ /* 0x040ff000000810e8 */
[----:B---3--:R-:W-:Y:S08]  /*140d0*/  HMMA.1688.F32.TF32 R108, R108, R140, R248 ;  /* 0x0000008c6c6c723c */ /* 0x008ff000000810f8 */
[----:B------:R-:W-:Y:S01]  /*140e0*/  HMMA.1688.F32.TF32 R248, R220, R136, R92 ;  /* 0x00000088dcf8723c */ /* 0x000fe2000008105c */
[----:B------:R-:W2:Y:S04]  /*140f0*/  LDL.LU R92, [R1+0x100] ;  /* 0x00010000015c7983 */ /* 0x000ea80000300800 */
[----:B------:R-:W2:Y:S02]  /*14100*/  LDL.LU R93, [R1+0x104] ;  /* 0x00010400015d7983 */ /* 0x000ea40000300800 */
[----:B----4-:R-:W-:-:S02]  /*14110*/  IMAD.MOV.U32 R94, RZ, RZ, R224 ;  /* 0x000000ffff5e7224 */ /* 0x010fc400078e00e0 */
[----:B------:R-:W3:Y:S01]  /*14120*/  LDL.LU R224, [R1+0xc24] ;  /* 0x000c240001e07983 */ /* 0x000ee20000300800 */
[----:B------:R-:W-:-:S03]  /*14130*/  IMAD.MOV.U32 R95, RZ, RZ, R225 ;  /* 0x000000ffff5f7224 */ /* 0x000fc600078e00e1 */
[----:B------:R-:W4:Y:S01]  /*14140*/  LDL.LU R225, [R1+0xc20] ;  /* 0x000c200001e17983 */ /* 0x000f220000300800 */
[----:B------:R-:W-:Y:S02]  /*14150*/  IMAD.MOV.U32 R42, RZ, RZ, R76 ;  /* 0x000000ffff2a7224 */ /* 0x000fe400078e004c */
[----:B------:R-:W-:Y:S01]  /*14160*/  IMAD.MOV.U32 R43, RZ, RZ, R77 ;  /* 0x000000ffff2b7224 */ /* 0x000fe200078e004d */
[----:B------:R-:W5:Y:S01]  /*14170*/  LDL.LU R76, [R1+0x140] ;  /* 0x00014000014c7983 */ /* 0x000f620000300800 */
[----:B------:R-:W-:Y:S02]  /*14180*/  IMAD.MOV.U32 R12, RZ, RZ, R78 ;  /* 0x000000ffff0c7224 */ /* 0x000fe400078e004e */
[----:B------:R-:W-:Y:S01]  /*14190*/  IMAD.MOV.U32 R13, RZ, RZ, R79 ;  /* 0x000000ffff0d7224 */ /* 0x000fe200078e004f */
[----:B------:R-:W5:Y:S01]  /*141a0*/  LDL.LU R77, [R1+0x144] ;  /* 0x00014400014d7983 */ /* 0x000f620000300800 */
[----:B------:R-:W-:Y:S01]  /*141b0*/  IMAD.MOV.U32 R18, RZ, RZ, R84 ;  /* 0x000000ffff127224 */ /* 0x000fe200078e0054 */
[----:B------:R-:W-:Y:S02]  /*141c0*/  HMMA.1688.F32.TF32 R188, R156, R226, R188 ;  /* 0x000000e29cbc723c */ /* 0x000fe400000810bc */
[----:B------:R-:W5:Y:S01]  /*141d0*/  LDL.LU R78, [R1+0x148] ;  /* 0x00014800014e7983 */ /* 0x000f620000300800 */
[----:B------:R-:W-:-:S03]  /*141e0*/  IMAD.MOV.U32 R19, RZ, RZ, R85 ;  /* 0x000000ffff137224 */ /* 0x000fc600078e0055 */
[----:B------:R-:W5:Y:S01]  /*141f0*/  LDL.LU R79, [R1+0x14c] ;  /* 0x00014c00014f7983 */ /* 0x000f620000300800 */
[----:B------:R-:W-:Y:S02]  /*14200*/  IMAD.MOV.U32 R40, RZ, RZ, R86 ;  /* 0x000000ffff287224 */ /* 0x000fe400078e0056 */
[----:B------:R-:W-:Y:S01]  /*14210*/  IMAD.MOV.U32 R227, RZ, RZ, R88 ;  /* 0x000000ffffe37224 */ /* 0x000fe200078e0058 */
[----:B------:R-:W2:Y:S01]  /*14220*/  LDL.LU R84, [R1+0x120] ;  /* 0x0001200001547983 */ /* 0x000ea20000300800 */
[----:B------:R-:W-:Y:S02]  /*14230*/  IMAD.MOV.U32 R41, RZ, RZ, R87 ;  /* 0x000000ffff297224 */ /* 0x000fe400078e0057 */
[----:B------:R-:W-:Y:S01]  /*14240*/  IMAD.MOV.U32 R226, RZ, RZ, R89 ;  /* 0x000000ffffe27224 */ /* 0x000fe200078e0059 */
[----:B------:R-:W2:Y:S01]  /*14250*/  LDL.LU R85, [R1+0x124] ;  /* 0x0001240001557983 */ /* 0x000ea20000300800 */
[C---:B------:R-:W-:Y:S03]  /*14260*/  HMMA.1688.F32.TF32 R244, R220.reuse, R120, R96 ;  /* 0x00000078dcf4723c */ /* 0x040fe60000081060 */
[----:B------:R-:W2:Y:S04]  /*14270*/  LDL.LU R88, [R1+0x110] ;  /* 0x0001100001587983 */ /* 0x000ea80000300800 */
[----:B------:R-:W2:Y:S01]  /*14280*/  LDL.LU R89, [R1+0x114] ;  /* 0x0001140001597983 */ /* 0x000ea20000300800 */
[----:B------:R-:W-:Y:S03]  /*14290*/  HMMA.1688.F32.TF32 R236, R220, R116, R100 ;  /* 0x00000074dcec723c */ /* 0x000fe60000081064 */
[----:B------:R-:W-:Y:S04]  /*142a0*/  LDS R156, [R0+0x22100] ;  /* 0x02210000009c7984 */ /* 0x000fe80000000800 */
[----:B------:R-:W-:Y:S04]  /*142b0*/  LDS R158, [R0+0x22900] ;  /* 0x02290000009e7984 */ /* 0x000fe80000000800 */
[----:B------:R-:W-:Y:S04]  /*142c0*/  LDS R157, [R252+0x22100] ;  /* 0x02210000fc9d7984 */ /* 0x000fe80000000800 */
[----:B------:R-:W5:Y:S01]  /*142d0*/  LDS R159, [R252+0x22900] ;  /* 0x02290000fc9f7984 */ /* 0x000f620000000800 */
[----:B---3--:R-:W-:-:S02]  /*142e0*/  IMAD.MOV.U32 R87, RZ, RZ, R224 ;  /* 0x000000ffff577224 */ /* 0x008fc400078e00e0 */
[----:B------:R-:W-:Y:S02]  /*142f0*/  IMAD.MOV.U32 R224, RZ, RZ, R91 ;  /* 0x000000ffffe07224 */ /* 0x000fe400078e005b */
[----:B----4-:R-:W-:Y:S02]  /*14300*/  IMAD.MOV.U32 R86, RZ, RZ, R225 ;  /* 0x000000ffff567224 */ /* 0x010fe400078e00e1 */
[----:B------:R-:W-:Y:S02]  /*14310*/  IMAD.MOV.U32 R225, RZ, RZ, R90 ;  /* 0x000000ffffe17224 */ /* 0x000fe400078e005a */
[----:B------:R-:W3:Y:S04]  /*14320*/  LDL.LU R90, [R1+0x118] ;  /* 0x00011800015a7983 */ /* 0x000ee80000300800 */
[----:B------:R-:W3:Y:S04]  /*14330*/  LDL.LU R91, [R1+0x11c] ;  /* 0x00011c00015b7983 */ /* 0x000ee80000300800 */
[----:B------:R-:W4:Y:S04]  /*14340*/  LDL.LU R96, [R1+0xf0] ;  /* 0x0000f00001607983 */ /* 0x000f280000300800 */
[----:B------:R-:W4:Y:S04]  /*14350*/  LDL.LU R97, [R1+0xf4] ;  /* 0x0000f40001617983 */ /* 0x000f280000300800 */
[----:B------:R-:W4:Y:S04]  /*14360*/  LDL.LU R98, [R1+0xf8] ;  /* 0x0000f80001627983 */ /* 0x000f280000300800 */
[----:B------:R-:W4:Y:S04]  /*14370*/  LDL.LU R99, [R1+0xfc] ;  /* 0x0000fc0001637983 */ /* 0x000f280000300800 */
[----:B------:R-:W4:Y:S04]  /*14380*/  LDL.LU R100, [R1+0x130] ;  /* 0x0001300001647983 */ /* 0x000f280000300800 */
[----:B------:R-:W4:Y:S04]  /*14390*/  LDL.LU R101, [R1+0x134] ;  /* 0x0001340001657983 */ /* 0x000f280000300800 */
[----:B------:R-:W4:Y:S04]  /*143a0*/  LDL.LU R102, [R1+0x138] ;  /* 0x0001380001667983 */ /* 0x000f280000300800 */
[----:B------:R-:W4:Y:S01]  /*143b0*/  LDL.LU R103, [R1+0x13c] ;  /* 0x00013c0001677983 */ /* 0x000f220000300800 */
[C---:B------:R-:W-:Y:S08]  /*143c0*/  HMMA.1688.F32.TF32 R232, R220.reuse, R144, R104 ;  /* 0x00000090dce8723c */ /* 0x040ff00000081068 */
[----:B------:R-:W-:Y:S08]  /*143d0*/  HMMA.1688.F32.TF32 R220, R220, R140, R80 ;  /* 0x0000008cdcdc723c */ /* 0x000ff00000081050 */
[C---:B-----5:R-:W-:Y:S08]  /*143e0*/  HMMA.1688.F32.TF32 R76, R156.reuse, R136, R76 ;  /* 0x000000889c4c723c */ /* 0x060ff0000008104c */
[C---:B--2---:R-:W-:Y:S08]  /*143f0*/  HMMA.1688.F32.TF32 R84, R156.reuse, R128, R84 ;  /* 0x000000809c54723c */ /* 0x044ff00000081054 */
[C---:B------:R-:W-:Y:S08]  /*14400*/  HMMA.1688.F32.TF32 R92, R156.reuse, R120, R92 ;  /* 0x000000789c5c723c */ /* 0x040ff0000008105c */
[----:B------:R-:W-:Y:S01]  /*14410*/  HMMA.1688.F32.TF32 R104, R156, R140, R228 ;  /* 0x0000008c9c68723c */ /* 0x000fe200000810e4 */
[----:B------:R-:W2:Y:S07]  /*14420*/  LDL.LU R228, [R1+0x1d0] ;  /* 0x0001d00001e47983 */ /* 0x000eae0000300800 */
[C---:B------:R-:W-:Y:S08]  /*14430*/  HMMA.1688.F32.TF32 R168, R148.reuse, R132, R168 ;  /* 0x0000008494a8723c */ /* 0x040ff000000810a8 */
[C---:B------:R-:W-:Y:S08]  /*14440*/  HMMA.1688.F32.TF32 R164, R148.reuse, R128, R164 ;  /* 0x0000008094a4723c */ /* 0x040ff000000810a4 */
[----:B------:R-:W-:Y:S08]  /*14450*/  HMMA.1688.F32.TF32 R24, R148, R116, R24 ;  /* 0x000000749418723c */ /* 0x000ff00000081018 */
[C---:B---3--:R-:W-:Y:S08]  /*14460*/  HMMA.1688.F32.TF32 R88, R156.reuse, R124, R88 ;  /* 0x0000007c9c58723c */ /* 0x048ff00000081058 */
[C---:B----4-:R-:W-:Y:S08]  /*14470*/  HMMA.1688.F32.TF32 R96, R156.reuse, R116, R96 ;  /* 0x000000749c60723c */ /* 0x050ff00000081060 */
[C---:B------:R-:W-:Y:S08]  /*14480*/  HMMA.1688.F32.TF32 R80, R156.reuse, R132, R100 ;  /* 0x000000849c50723c */ /* 0x040ff00000081064 */
[----:B------:R-:W-:Y:S01]  /*14490*/  HMMA.1688.F32.TF32 R100, R156, R144, R240 ;  /* 0x000000909c64723c */ /* 0x000fe200000810f0 */
[----:B------:R-:W-:Y:S04]  /*144a0*/  LDS R240, [R3+0x22180] ;  /* 0x0221800003f07984 */ /* 0x000fe80000000800 */
[----:B------:R-:W-:Y:S03]  /*144b0*/  LDS R242, [R3+0x22980] ;  /* 0x0229800003f27984 */ /* 0x000fe60000000800 */
[C---:B------:R-:W-:Y:S01]  /*144c0*/  HMMA.1688.F32.TF32 R156, R148.reuse, R136, R172 ;  /* 0x00000088949c723c */ /* 0x040fe200000810ac */
[----:B------:R-:W-:Y:S04]  /*144d0*/  LDS R241, [R2+0x22180] ;  /* 0x0221800002f17984 */ /* 0x000fe80000000800 */
[----:B------:R-:W1:Y:S04]  /*144e0*/  LDS R243, [R2+0x22980] ;  /* 0x0229800002f37984 */ /* 0x000e680000000800 */
[----:B------:R-:W-:Y:S04]  /*144f0*/  LDS R172, [R0+0x23080] ;  /* 0x0230800000ac7984 */ /* 0x000fe80000000800 */
[----:B------:R-:W-:Y:S04]  /*14500*/  LDS R174, [R0+0x23880] ;  /* 0x0238800000ae7984 */ /* 0x000fe80000000800 */
[----:B------:R-:W-:Y:S04]  /*14510*/  LDS R173, [R252+0x23080] ;  /* 0x02308000fcad7984 */ /* 0x000fe80000000800 */
[----:B------:R-:W-:Y:S04]  /*14520*/  LDS R175, [R252+0x23880] ;  /* 0x02388000fcaf7984 */ /* 0x000fe80000000800 */
[----:B------:R3:W-:Y:S04]  /*14530*/  STL.64 [R1+0x160], R156 ;  /* 0x0001609c01007387 */ /* 0x0007e80000100a00 */
[----:B------:R4:W-:Y:S04]  /*14540*/  STL.64 [R1+0x168], R158 ;  /* 0x0001689e01007387 */ /* 0x0009e80000100a00 */
[----:B------:R-:W2:Y:S04]  /*14550*/  LDL.LU R229, [R1+0x1d4] ;  /* 0x0001d40001e57983 */ /* 0x000ea80000300800 */
[----:B------:R-:W2:Y:S04]  /*14560*/  LDL.LU R230, [R1+0x1d8] ;  /* 0x0001d80001e67983 */ /* 0x000ea80000300800 */
[----:B------:R-:W2:Y:S04]  /*14570*/  LDL.LU R231, [R1+0x1dc] ;  /* 0x0001dc0001e77983 */ /* 0x000ea80000300800 */
[----:B---3--:R-:W3:Y:S04]  /*14580*/  LDL.LU R156, [R1+0x1f0] ;  /* 0x0001f000019c7983 */ /* 0x008ee80000300800 */
[----:B------:R-:W-:Y:S04]  /*14590*/  STL.64 [R1+0x150], R168 ;  /* 0x000150a801007387 */ /* 0x000fe80000100a00 */
[----:B------:R-:W-:Y:S04]  /*145a0*/  STL.64 [R1+0x158], R170 ;  /* 0x000158aa01007387 */ /* 0x000fe80000100a00 */
[----:B------:R-:W-:Y:S04]  /*145b0*/  STL.64 [R1+0x140], R164 ;  /* 0x000140a401007387 */ /* 0x000fe80000100a00 */
[----:B------:R5:W-:Y:S04]  /*145c0*/  STL.64 [R1+0x148], R166 ;  /* 0x000148a601007387 */ /* 0x000be80000100a00 */
[----:B------:R-:W3:Y:S04]  /*145d0*/  LDL.LU R157, [R1+0x1f4] ;  /* 0x0001f400019d7983 */ /* 0x000ee80000300800 */
[----:B----4-:R-:W3:Y:S01]  /*145e0*/  LDL.LU R158, [R1+0x1f8] ;  /* 0x0001f800019e7983 */ /* 0x010ee20000300800 */
[C---:B-----5:R-:W-:Y:S03]  /*145f0*/  HMMA.1688.F32.TF32 R164, R148.reuse, R124, R160 ;  /* 0x0000007c94a4723c */ /* 0x060fe600000810a0 */
[----:B------:R-:W3:Y:S04]  /*14600*/  LDL.LU R159, [R1+0x1fc] ;  /* 0x0001fc00019f7983 */ /* 0x000ee80000300800 */
[----:B------:R-:W4:Y:S04]  /*14610*/  LDL.LU R160, [R1+0x1e0] ;  /* 0x0001e00001a07983 */ /* 0x000f280000300800 */
[----:B------:R-:W-:Y:S04]  /*14620*/  LDS R168, [R0+0x23000] ;  /* 0x0230000000a87984 */ /* 0x000fe80000000800 */
[----:B------:R-:W-:Y:S04]  /*14630*/  LDS R170, [R0+0x23800] ;  /* 0x0238000000aa7984 */ /* 0x000fe80000000800 */
[----:B------:R-:W-:Y:S04]  /*14640*/  LDS R169, [R252+0x23000] ;  /* 0x02300000fca97984 */ /* 0x000fe80000000800 */
[----:B------:R-:W-:Y:S04]  /*14650*/  LDS R171, [R252+0x23800] ;  /* 0x02380000fcab7984 */ /* 0x000fe80000000800 */
[----:B------:R-:W-:Y:S04]  /*14660*/  STL.64 [R1+0x130], R164 ;  /* 0x000130a401007387 */ /* 0x000fe80000100a00 */
[----:B------:R5:W-:Y:S04]  /*14670*/  STL.64 [R1+0x138], R166 ;  /* 0x000138a601007387 */ /* 0x000be80000100a00 */
[----:B------:R-:W4:Y:S04]  /*14680*/  LDL.LU R161, [R1+0x1e4] ;  /* 0x0001e40001a17983 */ /* 0x000f280000300800 */
[----:B------:R-:W4:Y:S01]  /*14690*/  LDL.LU R162, [R1+0x1e8] ;  /* 0x0001e80001a27983 */ /* 0x000f220000300800 */
[C---:B-----5:R-:W-:Y:S03]  /*146a0*/  HMMA.1688.F32.TF32 R164, R148.reuse, R120, R44 ;  /* 0x0000007894a4723c */ /* 0x060fe6000008102c */
[----:B------:R-:W4:Y:S04]  /*146b0*/  LDL.LU R163, [R1+0x1ec] ;  /* 0x0001ec0001a37983 */ /* 0x000f280000300800 */
[----:B------:R-:W5:Y:S11]  /*146c0*/  LDL.LU R44, [R1+0x230] ;  /* 0x00023000012c7983 */ /* 0x000f760000300800 */
[----:B------:R-:W-:Y:S05]  /*146d0*/  @!UPT UIADD3 URZ, URZ, URZ, URZ ;  /* 0x0000003f3f3ff290 */ /* 0x000fea000fffe03f */
[----:B------:R-:W-:Y:S04]  /*146e0*/  STL.64 [R1+0x120], R164 ;  /* 0x000120a401007387 */ /* 0x000fe80000100a00 */
[----:B------:R1:W-:Y:S02]  /*146f0*/  STL.64 [R1+0x128], R166 ;  /* 0x000128a601007387 */ /* 0x0003e40000100a00 */
[C---:B-1----:R-:W-:Y:S02]  /*14700*/  HMMA.1688.F32.TF32 R164, R148.reuse, R144, R28 ;  /* 0x0000009094a4723c */ /* 0x042fe4000008101c */
[----:B------:R1:W-:Y:S06]  /*14710*/  STL.64 [R1+0x110], R24 ;  /* 0x0001101801007387 */ /* 0x0003ec0000100a00 */
[----:B------:R-:W-:Y:S01]  /*14720*/  HMMA.1688.F32.TF32 R148, R148, R140, R32 ;  /* 0x0000008c9494723c */ /* 0x000fe20000081020 */
[----:B------:R1:W-:Y:S04]  /*14730*/  STL.64 [R1+0x118], R26 ;  /* 0x0001181a01007387 */ /* 0x0003e80000100a00 */
[----:B------:R-:W5:Y:S04]  /*14740*/  LDL.LU R45, [R1+0x234] ;  /* 0x00023400012d7983 */ /* 0x000f680000300800 */
[----:B------:R-:W5:Y:S04]  /*14750*/  LDL.LU R46, [R1+0x238] ;  /* 0x00023800012e7983 */ /* 0x000f680000300800 */
[----:B------:R-:W5:Y:S04]  /*14760*/  LDL.LU R47, [R1+0x23c] ;  /* 0x00023c00012f7983 */ /* 0x000f680000300800 */
[----:B-1----:R-:W2:Y:S04]  /*14770*/  LDL.LU R24, [R1+0x200] ;  /* 0x0002000001187983 */ /* 0x002ea80000300800 */
[----:B------:R-:W2:Y:S04]  /*14780*/  LDL.LU R25, [R1+0x204] ;  /* 0x0002040001197983 */ /* 0x000ea80000300800 */
[----:B------:R-:W2:Y:S04]  /*14790*/  LDL.LU R26, [R1+0x208] ;  /* 0x00020800011a7983 */ /* 0x000ea80000300800 */
[----:B------:R-:W2:Y:S04]  /*147a0*/  LDL.LU R27, [R1+0x20c] ;  /* 0x00020c00011b7983 */ /* 0x000ea80000300800 */
[----:B------:R-:W2:Y:S04]  /*147b0*/  LDL.LU R28, [R1+0x210] ;  /* 0x00021000011c7983 */ /* 0x000ea80000300800 */
[----:B------:R-:W-:Y:S04]  /*147c0*/  STL.64 [R1+0x100], R164 ;  /* 0x000100a401007387 */ /* 0x000fe80000100a00 */
[----:B------:R-:W-:Y:S04]  /*147d0*/  STL.64 [R1+0x108], R166 ;  /* 0x000108a601007387 */ /* 0x000fe80000100a00 */
[----:B------:R-:W2:Y:S04]  /*147e0*/  LDL.LU R29, [R1+0x214] ;  /* 0x00021400011d7983 */ /* 0x000ea80000300800 */
[----:B------:R-:W2:Y:S04]  /*147f0*/  LDL.LU R30, [R1+0x218] ;  /* 0x00021800011e7983 */ /* 0x000ea80000300800 */
[----:B------:R-:W2:Y:S04]  /*14800*/  LDL.LU R31, [R1+0x21c] ;  /* 0x00021c00011f7983 */ /* 0x000ea80000300800 */
[----:B------:R-:W2:Y:S04]  /*14810*/  LDL.LU R32, [R1+0x240] ;  /* 0x0002400001207983 */ /* 0x000ea80000300800 */
[----:B------:R1:W-:Y:S04]  /*14820*/  STL.64 [R1+0xb0], R148 ;  /* 0x0000b09401007387 */ /* 0x0003e80000100a00 */
[----:B------:R1:W-:Y:S04]  /*14830*/  STL.64 [R1+0xb8], R150 ;  /* 0x0000b89601007387 */ /* 0x0003e80000100a00 */
[----:B------:R-:W2:Y:S04]  /*14840*/  LDL.LU R33, [R1+0x244] ;  /* 0x0002440001217983 */ /* 0x000ea80000300800 */
[----:B------:R-:W2:Y:S04]  /*14850*/  LDL.LU R34, [R1+0x248] ;  /* 0x0002480001227983 */ /* 0x000ea80000300800 */
[----:B------:R-:W2:Y:S04]  /*14860*/  LDL.LU R35, [R1+0x24c] ;  /* 0x00024c0001237983 */ /* 0x000ea80000300800 */
[----:B-1----:R-:W2:Y:S04]  /*14870*/  LDL.LU R148, [R1+0x220] ;  /* 0x0002200001947983 */ /* 0x002ea80000300800 */
[----:B------:R-:W2:Y:S04]  /*14880*/  LDL.LU R149, [R1+0x224] ;  /* 0x0002240001957983 */ /* 0x000ea80000300800 */
[----:B------:R-:W2:Y:S04]  /*14890*/  LDL.LU R150, [R1+0x228] ;  /* 0x0002280001967983 */ /* 0x000ea80000300800 */
[----:B------:R-:W2:Y:S04]  /*148a0*/  LDL.LU R151, [R1+0x22c] ;  /* 0x00022c0001977983 */ /* 0x000ea80000300800 */
[----:B------:R-:W-:Y:S04]  /*148b0*/  LDS R164, [R0+0x22180] ;  /* 0x0221800000a47984 */ /* 0x000fe80000000800 */
[----:B------:R-:W-:Y:S04]  /*148c0*/  LDS R166, [R0+0x22980] ;  /* 0x0229800000a67984 */ /* 0x000fe80000000800 */
[----:B------:R-:W-:Y:S04]  /*148d0*/  LDS R165, [R252+0x22180] ;  /* 0x02218000fca57984 */ /* 0x000fe80000000800 */
[----:B------:R-:W3:Y:S01]  /*148e0*/  LDS R167, [R252+0x22980] ;  /* 0x02298000fca77984 */ /* 0x000ee20000000800 */
[----:B------:R-:W-:Y:S08]  /*148f0*/  HMMA.1688.F32.TF32 R180, R240, R120, R180 ;  /* 0x00000078f0b4723c */ /* 0x000ff000000810b4 */
[C---:B---3--:R-:W-:Y:S08]  /*14900*/  HMMA.1688.F32.TF32 R156, R164.reuse, R116, R156 ;  /* 0x00000074a49c723c */ /* 0x048ff0000008109c */
[C---:B----4-:R-:W-:Y:S08]  /*14910*/  HMMA.1688.F32.TF32 R160, R164.reuse, R144, R160 ;  /* 0x00000090a4a0723c */ /* 0x050ff000000810a0 */
[C---:B-----5:R-:W-:Y:S08]  /*14920*/  HMMA.1688.F32.TF32 R44, R164.reuse, R132, R44 ;  /* 0x00000084a42c723c */ /* 0x060ff0000008102c */
[C---:B--2---:R-:W-:Y:S08]  /*14930*/  HMMA.1688.F32.TF32 R24, R164.reuse, R120, R24 ;  /* 0x00000078a418723c */ /* 0x044ff00000081018 */
[C---:B------:R-:W-:Y:S08]  /*14940*/  HMMA.1688.F32.TF32 R28, R164.reuse, R124, R28 ;  /* 0x0000007ca41c723c */ /* 0x040ff0000008101c */
[C---:B------:R-:W-:Y:S08]  /*14950*/  HMMA.1688.F32.TF32 R32, R164.reuse, R136, R32 ;  /* 0x00000088a420723c */ /* 0x040ff00000081020 */
[C---:B------:R-:W-:Y:S08]  /*14960*/  HMMA.1688.F32.TF32 R148, R164.reuse, R128, R148 ;  /* 0x00000080a494723c */ /* 0x040ff00000081094 */
[----:B------:R-:W-:Y:S08]  /*14970*/  HMMA.1688.F32.TF32 R164, R164, R140, R228 ;  /* 0x0000008ca4a4723c */ /* 0x000ff000000810e4 */
[C---:B------:R-:W-:Y:S08]  /*14980*/  HMMA.1688.F32.TF32 R228, R240.reuse, R136, R216 ;  /* 0x00000088f0e4723c */ /* 0x040ff000000810d8 */
[C---:B------:R-:W-:Y:S08]  /*14990*/  HMMA.1688.F32.TF32 R216, R240.reuse, R132, R212 ;  /* 0x00000084f0d8723c */ /* 0x040ff000000810d4 */
[C---:B------:R-:W-:Y:S08]  /*149a0*/  HMMA.1688.F32.TF32 R212, R240.reuse, R128, R4 ;  /* 0x00000080f0d4723c */ /* 0x040ff00000081004 */
[C---:B------:R-:W-:Y:S01]  /*149b0*/  HMMA.1688.F32.TF32 R4, R240.reuse, R124, R176 ;  /* 0x0000007cf004723c */ /* 0x040fe200000810b0 */
[----:B------:R-:W-:Y:S04]  /*149c0*/  STL.64 [R1+0x90], R228 ;  /* 0x000090e401007387 */ /* 0x000fe80000100a00 */
[----:B------:R1:W-:Y:S04]  /*149d0*/  STL.64 [R1+0x98], R230 ;  /* 0x000098e601007387 */ /* 0x0003e80000100a00 */
[----:B------:R-:W-:Y:S01]  /*149e0*/  STL.64 [R1+0x70], R216 ;  /* 0x000070d801007387 */ /* 0x000fe20000100a00 */
[----:B------:R-:W-:Y:S03]  /*149f0*/  HMMA.1688.F32.TF32 R176, R240, R116, R184 ;  /* 0x00000074f0b0723c */ /* 0x000fe600000810b8 */
[----:B------:R-:W-:Y:S04]  /*14a00*/  STL.64 [R1+0x78], R218 ;  /* 0x000078da01007387 */ /* 0x000fe80000100a00 */
[----:B------:R-:W-:Y:S04]  /*14a10*/  STL.64 [R1+0x60], R212 ;  /* 0x000060d401007387 */ /* 0x000fe80000100a00 */
[----:B------:R-:W-:Y:S04]  /*14a20*/  STL.64 [R1+0x68], R214 ;  /* 0x000068d601007387 */ /* 0x000fe80000100a00 */
[----:B------:R-:W-:Y:S04]  /*14a30*/  STL.64 [R1+0x50], R4 ;  /* 0x0000500401007387 */ /* 0x000fe80000100a00 */
[----:B------:R2:W-:Y:S01]  /*14a40*/  STL.64 [R1+0x58], R6 ;  /* 0x0000580601007387 */ /* 0x0005e20000100a00 */
[----:B-1----:R-:W-:Y:S08]  /*14a50*/  HMMA.1688.F32.TF32 R228, R168, R138, R48 ;  /* 0x0000008aa8e4723c */ /* 0x002ff00000081030 */
[C---:B--2---:R-:W-:Y:S08]  /*14a60*/  HMMA.1688.F32.TF32 R4, R240.reuse, R144, R188 ;  /* 0x00000090f004723c */ /* 0x044ff000000810bc */
[----:B------:R-:W-:Y:S01]  /*14a70*/  HMMA.1688.F32.TF32 R240, R240, R140, R200 ;  /* 0x0000008cf0f0723c */ /* 0x000fe200000810c8 */
[----:B------:R-:W-:Y:S04]  /*14a80*/  STL.64 [R1+0x40], R180 ;  /* 0x000040b401007387 */ /* 0x000fe80000100a00 */
[----:B------:R-:W-:Y:S04]  /*14a90*/  STL.64 [R1+0x48], R182 ;  /* 0x000048b601007387 */ /* 0x000fe80000100a00 */
[----:B------:R-:W-:Y:S04]  /*14aa0*/  STL.64 [R1+0x20], R176 ;  /* 0x000020b001007387 */ /* 0x000fe80000100a00 */
[----:B------:R-:W-:Y:S04]  /*14ab0*/  STL.64 [R1+0x28], R178 ;  /* 0x000028b201007387 */ /* 0x000fe80000100a00 */
[----:B------:R-:W-:Y:S01]  /*14ac0*/  STL [R1], R4 ;  /* 0x0000000401007387 */ /* 0x000fe20000100800 */
[----:B------:R-:W-:Y:S01]  /*14ad0*/  HMMA.1688.F32.TF32 R216, R168, R130, R36 ;  /* 0x00000082a8d8723c */ /* 0x000fe20000081024 */
[----:B------:R-:W-:-:S02]  /*14ae0*/  IMAD.MOV.U32 R212, RZ, RZ, R14 ;  /* 0x000000ffffd47224 */ /* 0x000fc400078e000e */
[----:B------:R-:W-:Y:S01]  /*14af0*/  IMAD.MOV.U32 R213, RZ, RZ, R15 ;  /* 0x000000ffffd57224 */ /* 0x000fe200078e000f */
[----:B------:R-:W-:Y:S04]  /*14b00*/  LDS R201, [R252+0x23180] ;  /* 0x02318000fcc97984 */ /* 0x000fe80000000800 */
[----:B------:R1:W-:Y:S01]  /*14b10*/  STL.64 [R1+0xaf8], R242 ;  /* 0x000af8f201007387 */ /* 0x0003e20000100a00 */
[----:B------:R-:W-:Y:S02]  /*14b20*/  IMAD.MOV.U32 R214, RZ, RZ, R142 ;  /* 0x000000ffffd67224 */ /* 0x000fe400078e008e */
[----:B------:R-:W-:Y:S01]  /*14b30*/  IMAD.MOV.U32 R215, RZ, RZ, R143 ;  /* 0x000000ffffd77224 */ /* 0x000fe200078e008f */
[----:B------:R-:W-:Y:S04]  /*14b40*/  LDS R203, [R252+0x23980] ;  /* 0x02398000fccb7984 */ /* 0x000fe80000000800 */
[----:B-1----:R-:W2:Y:S04]  /*14b50*/  LDL R242, [R1+0x254] ;  /* 0x0002540001f27983 */ /* 0x002ea80000100800 */
[----:B------:R-:W3:Y:S04]  /*14b60*/  LDL R243, [R1+0x258] ;  /* 0x0002580001f37983 */ /* 0x000ee80000100800 */
[----:B------:R1:W-:Y:S04]  /*14b70*/  STL.64 [R1+0xaf0], R240 ;  /* 0x000af0f001007387 */ /* 0x0003e80000100a00 */
[----:B-1----:R-:W4:Y:S04]  /*14b80*/  LDL R241, [R1+0x250] ;  /* 0x0002500001f17983 */ /* 0x002f280000100800 */
[----:B------:R1:W-:Y:S04]  /*14b90*/  STL.64 [R1+0xb08], R230 ;  /* 0x000b08e601007387 */ /* 0x0003e80000100a00 */
[----:B------:R5:W-:Y:S01]  /*14ba0*/  STL.64 [R1+0xb00], R228 ;  /* 0x000b00e401007387 */ /* 0x000be20000100a00 */
[----:B-1----:R-:W-:-:S02]  /*14bb0*/  IMAD.MOV.U32 R230, RZ, RZ, R225 ;  /* 0x000000ffffe67224 */ /* 0x002fc400078e00e1 */
[----:B------:R-:W-:Y:S02]  /*14bc0*/  IMAD.MOV.U32 R231, RZ, RZ, R224 ;  /* 0x000000ffffe77224 */ /* 0x000fe400078e00e0 */
[----:B-----5:R-:W-:Y:S02]  /*14bd0*/  IMAD.MOV.U32 R228, RZ, RZ, R227 ;  /* 0x000000ffffe47224 */ /* 0x020fe400078e00e3 */
[----:B------:R-:W-:Y:S02]  /*14be0*/  IMAD.MOV.U32 R229, RZ, RZ, R226 ;  /* 0x000000ffffe57224 */ /* 0x000fe400078e00e2 */
[----:B------:R-:W-:Y:S01]  /*14bf0*/  HMMA.1688.F32.TF32 R224, R168, R134, R8 ;  /* 0x00000086a8e0723c */ /* 0x000fe20000081008 */
[----:B------:R-:W-:Y:S02]  /*14c00*/  IMAD.MOV.U32 R188, RZ, RZ, R146 ;  /* 0x000000ffffbc7224 */ /* 0x000fe400078e0092 */
[----:B------:R-:W-:Y:S11]  /*14c10*/  IMAD.MOV.U32 R189, RZ, RZ, R126 ;  /* 0x000000ffffbd7224 */ /* 0x000ff600078e007e */
[----:B------:R-:W-:Y:S09]  /*14c20*/  @!UPT UIADD3 URZ, URZ, URZ, URZ ;  /* 0x0000003f3f3ff290 */ /* 0x000ff2000fffe03f */
[----:B------:R1:W-:Y:S04]  /*14c30*/  STL.64 [R1+0xb18], R226 ;  /* 0x000b18e201007387 */ /* 0x0003e80000100a00 */
[----:B------:R5:W-:Y:S01]  /*14c40*/  STL.64 [R1+0xb10], R224 ;  /* 0x000b10e001007387 */ /* 0x000be20000100a00 */
[----:B-1----:R-:W-:Y:S02]  /*14c50*/  IMAD.MOV.U32 R226, RZ, RZ, R40 ;  /* 0x000000ffffe27224 */ /* 0x002fe400078e0028 */
[----:B-----5:R-:W-:Y:S02]  /*14c60*/  IMAD.MOV.U32 R224, RZ, RZ, R18 ;  /* 0x000000ffffe07224 */ /* 0x020fe400078e0012 */
[----:B------:R-:W5:Y:S01]  /*14c70*/  LDL.LU R18, [R1+0xc1c] ;  /* 0x000c1c0001127983 */ /* 0x000f620000300800 */
[----:B------:R-:W-:-:S02]  /*14c80*/  IMAD.MOV.U32 R225, RZ, RZ, R19 ;  /* 0x000000ffffe17224 */ /* 0x000fc400078e0013 */
[----:B------:R-:W-:Y:S01]  /*14c90*/  IMAD.MOV.U32 R227, RZ, RZ, R41 ;  /* 0x000000ffffe37224 */ /* 0x000fe200078e0029 */
[----:B------:R-:W5:Y:S04]  /*14ca0*/  LDL.LU R19, [R1+0xc18] ;  /* 0x000c180001137983 */ /* 0x000f680000300800 */
[----:B------:R-:W5:Y:S04]  /*14cb0*/  LDL.LU R40, [R1+0xc14] ;  /* 0x000c140001287983 */ /* 0x000f680000300800 */
[----:B------:R-:W5:Y:S04]  /*14cc0*/  LDL.LU R41, [R1+0xc10] ;  /* 0x000c100001297983 */ /* 0x000f680000300800 */
[----:B------:R1:W-:Y:S04]  /*14cd0*/  STL.64 [R1+0xb28], R218 ;  /* 0x000b28da01007387 */ /* 0x0003e80000100a00 */
[----:B------:R1:W-:Y:S02]  /*14ce0*/  STL.64 [R1+0xb20], R216 ;  /* 0x000b20d801007387 */ /* 0x0003e40000100a00 */
[----:B-1----:R-:W-:-:S02]  /*14cf0*/  IMAD.MOV.U32 R218, RZ, RZ, R12 ;  /* 0x000000ffffda7224 */ /* 0x002fc400078e000c */
[----:B------:R-:W-:Y:S02]  /*14d00*/  IMAD.MOV.U32 R216, RZ, RZ, R42 ;  /* 0x000000ffffd87224 */ /* 0x000fe400078e002a */
[----:B------:R-:W5:Y:S01]  /*14d10*/  LDL.LU R42, [R1+0xc0c] ;  /* 0x000c0c00012a7983 */ /* 0x000f620000300800 */
[----:B------:R-:W-:Y:S02]  /*14d20*/  IMAD.MOV.U32 R217, RZ, RZ, R43 ;  /* 0x000000ffffd97224 */ /* 0x000fe400078e002b */
[----:B------:R-:W-:Y:S01]  /*14d30*/  IMAD.MOV.U32 R219, RZ, RZ, R13 ;  /* 0x000000ffffdb7224 */ /* 0x000fe200078e000d */
[----:B------:R-:W5:Y:S04]  /*14d40*/  LDL.LU R43, [R1+0xc08] ;  /* 0x000c0800012b7983 */ /* 0x000f680000300800 */
[----:B------:R-:W5:Y:S04]  /*14d50*/  LDL.LU R12, [R1+0xc04] ;  /* 0x000c0400010c7983 */ /* 0x000f680000300800 */
[----:B------:R-:W5:Y:S04]  /*14d60*/  LDL.LU R13, [R1+0xc00] ;  /* 0x000c0000010d7983 */ /* 0x000f680000300800 */
[----:B------:R-:W5:Y:S04]  /*14d70*/  LDL.LU R14, [R1+0xbfc] ;  /* 0x000bfc00010e7983 */ /* 0x000f680000300800 */
[----:B------:R-:W5:Y:S01]  /*14d80*/  LDL.LU R15, [R1+0xbf8] ;  /* 0x000bf800010f7983 */ /* 0x000f620000300800 */
[----:B------:R-:W-:-:S03]  /*14d90*/  IMAD.MOV.U32 R190, RZ, RZ, R127 ;  /* 0x000000ffffbe7224 */ /* 0x000fc600078e007f */
[----:B------:R-:W5:Y:S04]  /*14da0*/  LDL.LU R142, [R1+0xbf4] ;  /* 0x000bf400018e7983 */ /* 0x000f680000300800 */
[----:B------:R-:W5:Y:S04]  /*14db0*/  LDL.LU R143, [R1+0xbf0] ;  /* 0x000bf000018f7983 */ /* 0x000f680000300800 */
[----:B------:R-:W5:Y:S04]  /*14dc0*/  LDL.LU R146, [R1+0xbec] ;  /* 0x000bec0001927983 */ /* 0x000f680000300800 */
[----:B------:R-:W5:Y:S04]  /*14dd0*/  LDL.LU R126, [R1+0xbe8] ;  /* 0x000be800017e7983 */ /* 0x000f680000300800 */
[----:B------:R-:W5:Y:S01]  /*14de0*/  LDL.LU R127, [R1+0xbe4] ;  /* 0x000be400017f7983 */ /* 0x000f620000300800 */
[----:B------:R-:W-:-:S02]  /*14df0*/  IMAD.MOV.U32 R191, RZ, RZ, R147 ;  /* 0x000000ffffbf7224 */ /* 0x000fc400078e0093 */
[----:B------:R-:W-:Y:S01]  /*14e00*/  IMAD.MOV.U32 R184, RZ, RZ, R118 ;  /* 0x000000ffffb87224 */ /* 0x000fe200078e0076 */
[----:B------:R-:W5:Y:S01]  /*14e10*/  LDL.LU R147, [R1+0xbe0] ;  /* 0x000be00001937983 */ /* 0x000f620000300800 */
[----:B------:R-:W-:Y:S02]  /*14e20*/  IMAD.MOV.U32 R185, RZ, RZ, R119 ;  /* 0x000000ffffb97224 */ /* 0x000fe400078e0077 */
[----:B------:R-:W-:Y:S01]  /*14e30*/  IMAD.MOV.U32 R186, RZ, RZ, R122 ;  /* 0x000000ffffba7224 */ /* 0x000fe200078e007a */
[----:B------:R-:W5:Y:S01]  /*14e40*/  LDL.LU R118, [R1+0xbdc] ;  /* 0x000bdc0001767983 */ /* 0x000f620000300800 */
[----:B------:R-:W-:-:S03]  /*14e50*/  IMAD.MOV.U32 R187, RZ, RZ, R123 ;  /* 0x000000ffffbb7224 */ /* 0x000fc600078e007b */
[----:B------:R-:W5:Y:S04]  /*14e60*/  LDL.LU R119, [R1+0xbd8] ;  /* 0x000bd80001777983 */ /* 0x000f680000300800 */
[----:B------:R-:W5:Y:S04]  /*14e70*/  LDL.LU R122, [R1+0xbd4] ;  /* 0x000bd400017a7983 */ /* 0x000f680000300800 */
[----:B------:R-:W5:Y:S01]  /*14e80*/  LDL.LU R123, [R1+0xbd0] ;  /* 0x000bd000017b7983 */ /* 0x000f620000300800 */
[----:B------:R-:W-:Y:S02]  /*14e90*/  IMAD.MOV.U32 R3, RZ, RZ, R5 ;  /* 0x000000ffff037224 */ /* 0x000fe400078e0005 */
[----:B------:R-:W-:-:S02]  /*14ea0*/  IMAD.MOV.U32 R2, RZ, RZ, R6 ;  /* 0x000000ffff027224 */ /* 0x000fc400078e0006 */
[----:B------:R-:W-:Y:S02]  /*14eb0*/  IMAD.MOV.U32 R0, RZ, RZ, R7 ;  /* 0x000000ffff007224 */ /* 0x000fe400078e0007 */
[C---:B------:R-:W-:Y:S01]  /*14ec0*/  HMMA.1688.F32.TF32 R4, R172.reuse, R138, R52 ;  /* 0x0000008aac04723c */ /* 0x040fe20000081034 */
[----:B------:R-:W-:Y:S04]  /*14ed0*/  LDS R53, [R252+0x23100] ;  /* 0x02310000fc357984 */ /* 0x000fe80000000800 */
[----:B------:R-:W-:Y:S04]  /*14ee0*/  LDS R55, [R252+0x23900] ;  /* 0x02390000fc377984 */ /* 0x000fe80000000800 */
[----:B--2---:R-:W-:Y:S04]  /*14ef0*/  LDS R37, [R242+0x23080] ;  /* 0x02308000f2257984 */ /* 0x004fe80000000800 */
[----:B------:R-:W-:Y:S04]  /*14f00*/  LDS R39, [R242+0x23880] ;  /* 0x02388000f2277984 */ /* 0x000fe80000000800 */
[----:B---3--:R-:W-:Y:S04]  /*14f10*/  LDS R200, [R243+0x23180] ;  /* 0x02318000f3c87984 */ /* 0x008fe80000000800 */
[----:B------:R-:W-:Y:S04]  /*14f20*/  LDS R202, [R243+0x23980] ;  /* 0x02398000f3ca7984 */ /* 0x000fe80000000800 */
[----:B------:R-:W-:Y:S04]  /*14f30*/  LDS R49, [R242+0x23000] ;  /* 0x02300000f2317984 */ /* 0x000fe80000000800 */
[----:B----4-:R-:W-:Y:S04]  /*14f40*/  LDS R36, [R241+0x23080] ;  /* 0x02308000f1247984 */ /* 0x010fe80000000800 */
[----:B------:R-:W1:Y:S04]  /*14f50*/  LDS R38, [R241+0x23880] ;  /* 0x02388000f1267984 */ /* 0x000e680000000800 */
[----:B------:R-:W-:Y:S04]  /*14f60*/  LDS R48, [R241+0x23000] ;  /* 0x02300000f1307984 */ /* 0x000fe80000000800 */
[----:B------:R-:W-:Y:S04]  /*14f70*/  LDS R50, [R241+0x23800] ;  /* 0x02380000f1327984 */ /* 0x000fe80000000800 */
[----:B------:R-:W2:Y:S01]  /*14f80*/  LDS R51, [R242+0x23800] ;  /* 0x02380000f2337984 */ /* 0x000ea20000000800 */
[----:B------:R-:W-:Y:S03]  /*14f90*/  HMMA.1688.F32.TF32 R8, R172, R134, R56 ;  /* 0x00000086ac08723c */ /* 0x000fe60000081038 */
[----:B------:R-:W-:Y:S04]  /*14fa0*/  LDS R52, [R243+0x23100] ;  /* 0x02310000f3347984 */ /* 0x000fe80000000800 */
[----:B------:R-:W3:Y:S01]  /*14fb0*/  LDS R54, [R243+0x23900] ;  /* 0x02390000f3367984 */ /* 0x000ee20000000800 */
[C---:B-----5:R-:W-:Y:S11]  /*14fc0*/  HMMA.1688.F32.TF32 R12, R168.reuse, R126, R12 ;  /* 0x0000007ea80c723c */ /* 0x060ff6000008100c */
[----:B------:R-:W-:Y:S11]  /*14fd0*/  @!UPT UIADD3 URZ, URZ, URZ, URZ ;  /* 0x0000003f3f3ff290 */ /* 0x000ff6000fffe03f */
[----:B------:R-:W-:Y:S01]  /*14fe0*/  @!UPT UIADD3 URZ, URZ, URZ, URZ ;  /* 0x0000003f3f3ff290 */ /* 0x000fe2000fffe03f */
[----:B------:R-:W-:Y:S04]  /*14ff0*/  STL.64 [R1+0xb38], R14 ;  /* 0x000b380e01007387 */ /* 0x000fe80000100a00 */
[----:B------:R4:W-:Y:S04]  /*15000*/  STL.64 [R1+0xb30], R12 ;  /* 0x000b300c01007387 */ /* 0x0009e80000100a00 */
[----:B----4-:R-:W2:Y:S04]  /*15010*/  LDL.LU R12, [R1+0x180] ;  /* 0x00018000010c7983 */ /* 0x010ea80000300800 */
[----:B------:R-:W2:Y:S04]  /*15020*/  LDL.LU R13, [R1+0x184] ;  /* 0x00018400010d7983 */ /* 0x000ea80000300800 */
[----:B------:R-:W2:Y:S04]  /*15030*/  LDL.LU R14, [R1+0x188] ;  /* 0x00018800010e7983 */ /* 0x000ea80000300800 */
[----:B------:R-:W2:Y:S01]  /*15040*/  LDL.LU R15, [R1+0x18c] ;  /* 0x00018c00010f7983 */ /* 0x000ea20000300800 */
[C---:B------:R-:W-:Y:S08]  /*15050*/  HMMA.1688.F32.TF32 R40, R168.reuse, R122, R40 ;  /* 0x0000007aa828723c */ /* 0x040ff00000081028 */
[C---:B------:R-:W-:Y:S08]  /*15060*/  HMMA.1688.F32.TF32 R16, R168.reuse, R118, R16 ;  /* 0x00000076a810723c */ /* 0x040ff00000081010 */
[C---:B------:R-:W-:Y:S08]  /*15070*/  HMMA.1688.F32.TF32 R20, R168.reuse, R146, R20 ;  /* 0x00000092a814723c */ /* 0x040ff00000081014 */
[----:B------:R-:W-:Y:S01]  /*15080*/  HMMA.1688.F32.TF32 R152, R168, R142, R152 ;  /* 0x0000008ea898723c */ /* 0x000fe20000081098 */
[----:B------:R-:W-:Y:S04]  /*15090*/  STL.64 [R1+0xb48], R42 ;  /* 0x000b482a01007387 */ /* 0x000fe80000100a00 */
[----:B------:R-:W-:Y:S04]  /*150a0*/  STL.64 [R1+0xb40], R40 ;  /* 0x000b402801007387 */ /* 0x000fe80000100a00 */
        /* <DEDUP_REMOVED lines=12> */
[C---:B-1----:R-:W-:Y:S11]  /*15170*/  HMMA.1688.F32.TF32 R4, R36.reuse, R134, R216 ;  /* 0x000000862404723c */ /* 0x042ff600000810d8 */
[----:B------:R-:W-:Y:S11]  /*15180*/  @!UPT UIADD3 URZ, URZ, URZ, URZ ;  /* 0x0000003f3f3ff290 */ /* 0x000ff6000fffe03f */
[----:B------:R-:W-:Y:S02]  /*15190*/  @!UPT UIADD3 URZ, URZ, URZ, URZ ;  /* 0x0000003f3f3ff290 */ /* 0x000fe4000fffe03f */
[----:B------:R-:W-:Y:S02]  /*151a0*/  IMAD.MOV.U32 R116, RZ, RZ, R4 ;  /* 0x000000ffff747224 */ /* 0x000fe400078e0004 */
[----:B------:R-:W-:Y:S02]  /*151b0*/  IMAD.MOV.U32 R117, RZ, RZ, R5 ;  /* 0x000000ffff757224 */ /* 0x000fe400078e0005 */
[----:B------:R-:W-:Y:S02]  /*151c0*/  IMAD.MOV.U32 R137, RZ, RZ, R6 ;  /* 0x000000ffff897224 */ /* 0x000fe400078e0006 */
[----:B------:R-:W-:Y:S02]  /*151d0*/  IMAD.MOV.U32 R136, RZ, RZ, R7 ;  /* 0x000000ffff887224 */ /* 0x000fe400078e0007 */
[C---:B------:R-:W-:Y:S11]  /*151e0*/  HMMA.1688.F32.TF32 R4, R36.reuse, R130, R224 ;  /* 0x000000822404723c */ /* 0x040ff600000810e0 */
[----:B------:R-:W-:Y:S11]  /*151f0*/  @!UPT UIADD3 URZ, URZ, URZ, URZ ;  /* 0x0000003f3f3ff290 */ /* 0x000ff6000fffe03f */
[----:B------:R-:W-:Y:S02]  /*15200*/  @!UPT UIADD3 URZ, URZ, URZ, URZ ;  /* 0x0000003f3f3ff290 */ /* 0x000fe4000fffe03f */
[----:B------:R-:W-:Y:S02]  /*15210*/  IMAD.MOV.U32 R120, RZ, RZ, R4 ;  /* 0x000000ffff787224 */ /* 0x000fe400078e0004 */
[----:B------:R-:W-:Y:S02]  /*15220*/  IMAD.MOV.U32 R121, RZ, RZ, R5 ;  /* 0x000000ffff797224 */ /* 0x000fe400078e0005 */
[----:B------:R-:W-:Y:S02]  /*15230*/  IMAD.MOV.U32 R141, RZ, RZ, R6 ;  /* 0x000000ffff8d7224 */ /* 0x000fe400078e0006 */
[----:B------:R-:W-:Y:S02]  /*15240*/  IMAD.MOV.U32 R140, RZ, RZ, R7 ;  /* 0x000000ffff8c7224 */ /* 0x000fe400078e0007 */
[----:B------:R-:W-:Y:S08]  /*15250*/  HMMA.1688.F32.TF32 R4, R36, R126, R228 ;  /* 0x0000007e2404723c */ /* 0x000ff000000810e4 */
[C---:B------:R-:W-:Y:S08]  /*15260*/  HMMA.1688.F32.TF32 R60, R172.reuse, R130, R60 ;  /* 0x00000082ac3c723c */ /* 0x040ff0000008103c */
[----:B------:R-:W-:Y:S08]  /*15270*/  HMMA.1688.F32.TF32 R64, R172, R126, R64 ;  /* 0x0000007eac40723c */ /* 0x000ff00000081040 */
[----:B------:R-:W-:-:S02]  /*15280*/  IMAD.MOV.U32 R124, RZ, RZ, R4 ;  /* 0x000000ffff7c7224 */ /* 0x000fc400078e0004 */
[----:B------:R-:W-:Y:S02]  /*15290*/  IMAD.MOV.U32 R125, RZ, RZ, R5 ;  /* 0x000000ffff7d7224 */ /* 0x000fe400078e0005 */
[----:B------:R-:W-:Y:S02]  /*152a0*/  IMAD.MOV.U32 R145, RZ, RZ, R6 ;  /* 0x000000ffff917224 */ /* 0x000fe400078e0006 */
[----:B------:R-:W-:Y:S02]  /*152b0*/  IMAD.MOV.U32 R144, RZ, RZ, R7 ;  /* 0x000000ffff907224 */ /* 0x000fe400078e0007 */
[-C--:B------:R-:W-:Y:S08]  /*152c0*/  HMMA.1688.F32.TF32 R4, R36, R122.reuse, R244 ;  /* 0x0000007a2404723c */ /* 0x080ff000000810f4 */
[C---:B------:R-:W-:Y:S08]  /*152d0*/  HMMA.1688.F32.TF32 R112, R172.reuse, R122, R112 ;  /* 0x0000007aac70723c */ /* 0x040ff00000081070 */
[C---:B------:R-:W-:Y:S08]  /*152e0*/  HMMA.1688.F32.TF32 R68, R172.reuse, R118, R68 ;  /* 0x00000076ac44723c */ /* 0x040ff00000081044 */
[C---:B------:R-:W-:Y:S08]  /*152f0*/  HMMA.1688.F32.TF32 R168, R172.reuse, R146, R72 ;  /* 0x00000092aca8723c */ /* 0x040ff00000081048 */
[----:B------:R-:W-:Y:S01]  /*15300*/  HMMA.1688.F32.TF32 R108, R172, R142, R108 ;  /* 0x0000008eac6c723c */ /* 0x000fe2000008106c */
[----:B------:R-:W-:Y:S01]  /*15310*/  STL [R1+0xaec], R8 ;  /* 0x000aec0801007387 */ /* 0x000fe20000100800 */
[----:B------:R-:W-:-:S03]  /*15320*/  IMAD.MOV.U32 R128, RZ, RZ, R4 ;  /* 0x000000ffff807224 */ /* 0x000fc600078e0004 */
[----:B------:R-:W-:Y:S01]  /*15330*/  STL [R1+0xae8], R9 ;  /* 0x000ae80901007387 */ /* 0x000fe20000100800 */
[----:B------:R-:W-:-:S03]  /*15340*/  IMAD.MOV.U32 R129, RZ, RZ, R5 ;  /* 0x000000ffff817224 */ /* 0x000fc600078e0005 */
[----:B------:R-:W-:Y:S01]  /*15350*/  STL [R1+0xae4], R10 ;  /* 0x000ae40a01007387 */ /* 0x000fe20000100800 */
[----:B------:R-:W-:Y:S01]  /*15360*/  HMMA.1688.F32.TF32 R172, R200, R138, R32 ;  /* 0x0000008ac8ac723c */ /* 0x000fe20000081020 */
[----:B------:R-:W-:Y:S02]  /*15370*/  IMAD.MOV.U32 R154, RZ, RZ, R6 ;  /* 0x000000ffff9a7224 */ /* 0x000fe400078e0006 */
[----:B------:R1:W-:Y:S01]  /*15380*/  STL [R1+0xae0], R11 ;  /* 0x000ae00b01007387 */ /* 0x0003e20000100800 */
[----:B------:R-:W-:-:S03]  /*15390*/  IMAD.MOV.U32 R155, RZ, RZ, R7 ;  /* 0x000000ffff9b7224 */ /* 0x000fc600078e0007 */
[----:B------:R-:W-:Y:S01]  /*153a0*/  STL.64 [R1+0xb78], R62 ;  /* 0x000b783e01007387 */ /* 0x000fe20000100a00 */
[C---:B------:R-:W-:Y:S03]  /*153b0*/  HMMA.1688.F32.TF32 R44, R200.reuse, R134, R44 ;  /* 0x00000086c82c723c */ /* 0x040fe6000008102c */
[----:B------:R-:W-:Y:S05]  /*153c0*/  STL.64 [R1+0xb70], R60 ;  /* 0x000b703c01007387 */ /* 0x000fea0000100a00 */
[C---:B------:R-:W-:Y:S01]  /*153d0*/  HMMA.1688.F32.TF32 R148, R200.reuse, R130, R148 ;  /* 0x00000082c894723c */ /* 0x040fe20000081094 */
[----:B------:R-:W-:Y:S04]  /*153e0*/  STL.64 [R1+0xb88], R66 ;  /* 0x000b884201007387 */ /* 0x000fe80000100a00 */
[----:B------:R-:W-:Y:S03]  /*153f0*/  STL.64 [R1+0xb80], R64 ;  /* 0x000b804001007387 */ /* 0x000fe60000100a00 */
[C---:B------:R-:W-:Y:S01]  /*15400*/  HMMA.1688.F32.TF32 R176, R200.reuse, R126, R28 ;  /* 0x0000007ec8b0723c */ /* 0x040fe2000008101c */
[----:B------:R-:W-:Y:S04]  /*15410*/  STL.64 [R1+0xb98], R114 ;  /* 0x000b987201007387 */ /* 0x000fe80000100a00 */
[----:B------:R-:W-:Y:S03]  /*15420*/  LDS R244, [R243+0x24000] ;  /* 0x02400000f3f47984 */ /* 0x000fe60000000800 */
        /* <DEDUP_REMOVED lines=9> */
[----:B------:R-:W-:Y:S01]  /*154c0*/  HMMA.1688.F32.TF32 R200, R200, R142, R164 ;  /* 0x0000008ec8c8723c */ /* 0x000fe200000810a4 */
[----:B------:R-:W-:Y:S07]  /*154d0*/  STL.64 [R1+0xbb8], R170 ;  /* 0x000bb8aa01007387 */ /* 0x000fee0000100a00 */
[C---:B------:R-:W-:Y:S01]  /*154e0*/  HMMA.1688.F32.TF32 R4, R36.reuse, R118, R236 ;  /* 0x000000762404723c */ /* 0x040fe200000810ec */
[----:B------:R-:W-:Y:S07]  /*154f0*/  STL.64 [R1+0xbb0], R168 ;  /* 0x000bb0a801007387 */ /* 0x000fee0000100a00 */
[----:B-1----:R-:W-:Y:S08]  /*15500*/  HMMA.1688.F32.TF32 R8, R36, R146, R232 ;  /* 0x000000922408723c */ /* 0x002ff000000810e8 */
[----:B--2---:R-:W-:Y:S01]  /*15510*/  HMMA.1688.F32.TF32 R164, R48, R134, R12 ;  /* 0x0000008630a4723c */ /* 0x004fe2000008100c */
[----:B------:R-:W-:Y:S04]  /*15520*/  STL.64 [R1+0xbc8], R110 ;  /* 0x000bc86e01007387 */ /* 0x000fe80000100a00 */
[----:B------:R-:W-:Y:S03]  /*15530*/  LDS R232, [R241+0x23100] ;  /* 0x02310000f1e87984 */ /* 0x000fe60000000800 */
[----:B------:R-:W-:Y:S01]  /*15540*/  HMMA.1688.F32.TF32 R12, R36, R142, R220 ;  /* 0x0000008e240c723c */ /* 0x000fe200000810dc */
[----:B------:R-:W-:Y:S04]  /*15550*/  STL.64 [R1+0xbc0], R108 ;  /* 0x000bc06c01007387 */ /* 0x000fe80000100a00 */
[----:B------:R-:W-:Y:S04]  /*15560*/  LDS R234, [R241+0x23900] ;  /* 0x02390000f1ea7984 */ /* 0x000fe80000000800 */
[----:B------:R-:W-:Y:S04]  /*15570*/  LDS R236, [R241+0x23180] ;  /* 0x02318000f1ec7984 */ /* 0x000fe80000000800 */
[----:B------:R1:W-:Y:S04]  /*15580*/  LDS R238, [R241+0x23980] ;  /* 0x02398000f1ee7984 */ /* 0x0003e80000000800 */
[----:B------:R-:W2:Y:S04]  /*15590*/  LDL.LU R240, [R1+0x20] ;  /* 0x0000200001f07983 */ /* 0x000ea80000300800 */
[----:B------:R-:W-:Y:S04]  /*155a0*/  LDS R233, [R242+0x23100] ;  /* 0x02310000f2e97984 */ /* 0x000fe80000000800 */
[----:B------:R-:W-:Y:S04]  /*155b0*/  LDS R235, [R242+0x23900] ;  /* 0x02390000f2eb7984 */ /* 0x000fe80000000800 */
[----:B------:R-:W-:Y:S04]  /*155c0*/  LDS R237, [R242+0x23180] ;  /* 0x02318000f2ed7984 */ /* 0x000fe80000000800 */
[----:B------:R4:W5:Y:S04]  /*155d0*/  LDS R239, [R242+0x23980] ;  /* 0x02398000f2ef7984 */ /* 0x0009680000000800 */
[----:B-1----:R-:W2:Y:S04]  /*155e0*/  LDL.LU R241, [R1+0x24] ;  /* 0x0000240001f17983 */ /* 0x002ea80000300800 */
[----:B------:R-:W-:Y:S04]  /*155f0*/  LDS R220, [R243+0x24080] ;  /* 0x02408000f3dc7984 */ /* 0x000fe80000000800 */
[----:B------:R1:W-:Y:S04]  /*15600*/  LDS R222, [R243+0x24880] ;  /* 0x02488000f3de7984 */ /* 0x0003e80000000800 */
[----:B----4-:R-:W2:Y:S04]  /*15610*/  LDL.LU R242, [R1+0x28] ;  /* 0x0000280001f27983 */ /* 0x010ea80000300800 */
[----:B-1----:R-:W2:Y:S04]  /*15620*/  LDL.LU R243, [R1+0x2c] ;  /* 0x00002c0001f37983 */ /* 0x002ea80000300800 */
[----:B------:R-:W5:Y:S04]  /*15630*/  LDL.LU R228, [R1+0x40] ;  /* 0x0000400001e47983 */ /* 0x000f680000300800 */
[----:B------:R-:W5:Y:S04]  /*15640*/  LDL.LU R229, [R1+0x44] ;  /* 0x0000440001e57983 */ /* 0x000f680000300800 */
[----:B------:R-:W5:Y:S04]  /*15650*/  LDL.LU R230, [R1+0x48] ;  /* 0x0000480001e67983 */ /* 0x000f680000300800 */
[----:B------:R-:W5:Y:S04]  /*15660*/  LDL.LU R231, [R1+0x4c] ;  /* 0x00004c0001e77983 */ /* 0x000f680000300800 */
[----:B------:R-:W4:Y:S04]  /*15670*/  LDL.LU R224, [R1+0x50] ;  /* 0x0000500001e07983 */ /* 0x000f280000300800 */
[----:B------:R-:W4:Y:S01]  /*15680*/  LDL.LU R225, [R1+0x54] ;  /* 0x0000540001e17983 */ /* 0x000f220000300800 */
[----:B------:R-:W-:-:S03]  /*15690*/  IMAD.MOV.U32 R132, RZ, RZ, R4 ;  /* 0x000000ffff847224 */ /* 0x000fc600078e0004 */
[----:B------:R-:W4:Y:S01]  /*156a0*/  LDL.LU R226, [R1+0x58] ;  /* 0x0000580001e27983 */ /* 0x000f220000300800 */
[----:B------:R-:W-:-:S03]  /*156b0*/  IMAD.MOV.U32 R133, RZ, RZ, R5 ;  /* 0x000000ffff857224 */ /* 0x000fc600078e0005 */
[----:B------:R-:W4:Y:S01]  /*156c0*/  LDL.LU R227, [R1+0x5c] ;  /* 0x00005c0001e37983 */ /* 0x000f220000300800 */
[----:B------:R-:W-:-:S03]  /*156d0*/  IMAD.MOV.U32 R4, RZ, RZ, R8 ;  /* 0x000000ffff047224 */ /* 0x000fc600078e0008 */
[----:B------:R-:W4:Y:S01]  /*156e0*/  LDL.LU R216, [R1+0x60] ;  /* 0x0000600001d87983 */ /* 0x000f220000300800 */
[----:B------:R-:W-:-:S03]  /*156f0*/  IMAD.MOV.U32 R152, RZ, RZ, R6 ;  /* 0x000000ffff987224 */ /* 0x000fc600078e0006 */
[----:B------:R-:W4:Y:S01]  /*15700*/  LDL.LU R217, [R1+0x64] ;  /* 0x0000640001d97983 */ /* 0x000f220000300800 */
[----:B------:R-:W-:Y:S02]  /*15710*/  IMAD.MOV.U32 R5, RZ, RZ, R9 ;  /* 0x000000ffff057224 */ /* 0x000fe400078e0009 */
[----:B------:R-:W-:Y:S01]  /*15720*/  IMAD.MOV.U32 R8, RZ, RZ, R12 ;  /* 0x000000ffff087224 */ /* 0x000fe200078e000c */
[----:B------:R-:W4:Y:S01]  /*15730*/  LDL.LU R218, [R1+0x68] ;  /* 0x0000680001da7983 */ /* 0x000f220000300800 */
[----:B------:R-:W-:Y:S02]  /*15740*/  IMAD.MOV.U32 R153, RZ, RZ, R7 ;  /* 0x000000ffff997224 */ /* 0x000fe400078e0007 */
[----:B------:R-:W-:Y:S01]  /*15750*/  IMAD.MOV.U32 R6, RZ, RZ, R10 ;  /* 0x000000ffff067224 */ /* 0x000fe200078e000a */
[----:B------:R-:W4:Y:S01]  /*15760*/  LDL.LU R219, [R1+0x6c] ;  /* 0x00006c0001db7983 */ /* 0x000f220000300800 */
[----:B------:R-:W-:Y:S02]  /*15770*/  IMAD.MOV.U32 R9, RZ, RZ, R13 ;  /* 0x000000ffff097224 */ /* 0x000fe400078e000d */
[----:B------:R-:W-:Y:S01]  /*15780*/  IMAD.MOV.U32 R7, RZ, RZ, R11 ;  /* 0x000000ffff077224 */ /* 0x000fe200078e000b */
[----:B------:R-:W4:Y:S01]  /*15790*/  LDL.LU R12, [R1+0x70] ;  /* 0x00007000010c7983 */ /* 0x000f220000300800 */
[----:B------:R-:W-:-:S02]  /*157a0*/  IMAD.MOV.U32 R10, RZ, RZ, R14 ;  /* 0x000000ffff0a7224 */ /* 0x000fc400078e000e */
[----:B------:R-:W-:Y:S01]  /*157b0*/  IMAD.MOV.U32 R11, RZ, RZ, R15 ;  /* 0x000000ffff0b7224 */ /* 0x000fe200078e000f */
[----:B------:R-:W4:Y:S04]  /*157c0*/  LDL.LU R13, [R1+0x74] ;  /* 0x00007400010d7983 */ /* 0x000f280000300800 */
[----:B------:R-:W4:Y:S04]  /*157d0*/  LDL.LU R14, [R1+0x78] ;  /* 0x00007800010e7983 */ /* 0x000f280000300800 */
[----:B------:R-:W4:Y:S04]  /*157e0*/  LDL.LU R15, [R1+0x7c] ;  /* 0x00007c00010f7983 */ /* 0x000f280000300800 */
[----:B------:R-:W4:Y:S04]  /*157f0*/  LDL.LU R40, [R1+0x90] ;  /* 0x0000900001287983 */ /* 0x000f280000300800 */
[----:B------:R-:W4:Y:S04]  /*15800*/  LDL.LU R41, [R1+0x94] ;  /* 0x0000940001297983 */ /* 0x000f280000300800 */
[----:B------:R-:W4:Y:S04]  /*15810*/  LDL.LU R42, [R1+0x98] ;  /* 0x00009800012a7983 */ /* 0x000f280000300800 */
[----:B------:R-:W4:Y:S01]  /*15820*/  LDL.LU R43, [R1+0x9c] ;  /* 0x00009c00012b7983 */ /* 0x000f220000300800 */
[C---:B---3--:R-:W-:Y:S03]  /*15830*/  HMMA.1688.F32.TF32 R76, R52.reuse, R138, R76 ;  /* 0x0000008a344c723c */ /* 0x048fe6000008104c */
[----:B------:R-:W3:Y:S04]  /*15840*/  LDL.LU R16, [R1+0xb0] ;  /* 0x0000b00001107983 */ /* 0x000ee80000300800 */
[----:B------:R-:W3:Y:S01]  /*15850*/  LDL.LU R17, [R1+0xb4] ;  /* 0x0000b40001117983 */ /* 0x000ee20000300800 */
[C---:B------:R-:W-:Y:S03]  /*15860*/  HMMA.1688.F32.TF32 R80, R52.reuse, R134, R80 ;  /* 0x000000863450723c */ /* 0x040fe60000081050 */
[----:B------:R-:W3:Y:S04]  /*15870*/  LDL.LU R18, [R1+0xb8] ;  /* 0x0000b80001127983 */ /* 0x000ee80000300800 */
[----:B------:R-:W3:Y:S01]  /*15880*/  LDL.LU R19, [R1+0xbc] ;  /* 0x0000bc0001137983 */ /* 0x000ee20000300800 */
[C---:B------:R-:W-:Y:S03]  /*15890*/  HMMA.1688.F32.TF32 R84, R52.reuse, R130, R84 ;  /* 0x000000823454723c */ /* 0x040fe60000081054 */
[----:B------:R-:W-:Y:S04]  /*158a0*/  LDS R221, [R252+0x24080] ;  /* 0x02408000fcdd7984 */ /* 0x000fe80000000800 */
[----:B------:R-:W-:Y:S01]  /*158b0*/  LDS R223, [R252+0x24880] ;  /* 0x02488000fcdf7984 */ /* 0x000fe20000000800 */
[C---:B------:R-:W-:Y:S08]  /*158c0*/  HMMA.1688.F32.TF32 R88, R52.reuse, R126, R88 ;  /* 0x0000007e3458723c */ /* 0x040ff00000081058 */
[C---:B------:R-:W-:Y:S08]  /*158d0*/  HMMA.1688.F32.TF32 R92, R52.reuse, R122, R92 ;  /* 0x0000007a345c723c */ /* 0x040ff0000008105c */
[C---:B------:R-:W-:Y:S08]  /*158e0*/  HMMA.1688.F32.TF32 R96, R52.reuse, R118, R96 ;  /* 0x000000763460723c */ /* 0x040ff00000081060 */
[C---:B------:R-:W-:Y:S08]  /*158f0*/  HMMA.1688.F32.TF32 R100, R52.reuse, R146, R100 ;  /* 0x000000923464723c */ /* 0x040ff00000081064 */
[----:B------:R-:W-:Y:S01]  /*15900*/  HMMA.1688.F32.TF32 R104, R52, R142, R104 ;  /* 0x0000008e3468723c */ /* 0x000fe20000081068 */
        /* <DEDUP_REMOVED lines=29> */
[-C--:B------:R-:W-:Y:S08]  /*15ae0*/  HMMA.1688.F32.TF32 R248, R36, R138.reuse, R248 ;  /* 0x0000008a24f8723c */ /* 0x080ff000000810f8 */
[C---:B------:R-:W-:Y:S08]  /*15af0*/  HMMA.1688.F32.TF32 R204, R48.reuse, R138, R204 ;  /* 0x0000008a30cc723c */ /* 0x040ff000000810cc */
[C---:B------:R-:W-:Y:S08]  /*15b00*/  HMMA.1688.F32.TF32 R184, R48.reuse, R130, R184 ;  /* 0x0000008230b8723c */ /* 0x040ff000000810b8 */
[C---:B------:R-:W-:Y:S08]  /*15b10*/  HMMA.1688.F32.TF32 R188, R48.reuse, R126, R188 ;  /* 0x0000007e30bc723c */ /* 0x040ff000000810bc */
[C---:B------:R-:W-:Y:S08]  /*15b20*/  HMMA.1688.F32.TF32 R192, R48.reuse, R122, R192 ;  /* 0x0000007a30c0723c */ /* 0x040ff000000810c0 */
[C---:B------:R-:W-:Y:S08]  /*15b30*/  HMMA.1688.F32.TF32 R196, R48.reuse, R118, R196 ;  /* 0x0000007630c4723c */ /* 0x040ff000000810c4 */
[C---:B------:R-:W-:Y:S08]  /*15b40*/  HMMA.1688.F32.TF32 R212, R48.reuse, R146, R212 ;  /* 0x0000009230d4723c */ /* 0x040ff000000810d4 */
[----:B------:R-:W-:Y:S08]  /*15b50*/  HMMA.1688.F32.TF32 R208, R48, R142, R208 ;  /* 0x0000008e30d0723c */ /* 0x000ff000000810d0 */
[C---:B-----5:R-:W-:Y:S08]  /*15b60*/  HMMA.1688.F32.TF32 R228, R236.reuse, R122, R228 ;  /* 0x0000007aece4723c */ /* 0x060ff000000810e4 */
[C---:B--2---:R-:W-:Y:S08]  /*15b70*/  HMMA.1688.F32.TF32 R240, R236.reuse, R118, R240 ;  /* 0x00000076ecf0723c */ /* 0x044ff000000810f0 */
[C---:B----4-:R-:W-:Y:S08]  /*15b80*/  HMMA.1688.F32.TF32 R224, R236.reuse, R126, R224 ;  /* 0x0000007eece0723c */ /* 0x050ff000000810e0 */
[C---:B------:R-:W-:Y:S08]  /*15b90*/  HMMA.1688.F32.TF32 R216, R236.reuse, R130, R216 ;  /* 0x00000082ecd8723c */ /* 0x040ff000000810d8 */
[----:B------:R-:W-:Y:S01]  /*15ba0*/  HMMA.1688.F32.TF32 R12, R236, R134, R12 ;  /* 0x00000086ec0c723c */ /* 0x000fe2000008100c */
[----:B---3--:R-:W1:Y:S04]  /*15bb0*/  LDSM.16.M88.4 R72, [R55+0x80] ;  /* 0x000080003748783b */ /* 0x008e680000000200 */
[----:B------:R-:W2:Y:S04]  /*15bc0*/  LDSM.16.M88.4 R24, [R55+0x2080] ;  /* 0x002080003718783b */ /* 0x000ea80000000200 */
[----:B------:R-:W3:Y:S04]  /*15bd0*/  LDSM.16.M88.4 R28, [R55+0x4080] ;  /* 0x00408000371c783b */ /* 0x000ee80000000200 */
[----:B------:R-:W4:Y:S04]  /*15be0*/  LDSM.16.M88.4 R32, [R55+0x6080] ;  /* 0x006080003720783b */ /* 0x000f280000000200 */
[----:B------:R-:W5:Y:S04]  /*15bf0*/  LDSM.16.M88.4 R36, [R55+0x8080] ;  /* 0x008080003724783b */ /* 0x000f680000000200 */
[----:B------:R-:W3:Y:S04]  /*15c00*/  LDSM.16.M88.4 R56, [R55+0xa080] ;  /* 0x00a080003738783b */ /* 0x000ee80000000200 */
[----:B------:R-:W3:Y:S04]  /*15c10*/  LDSM.16.M88.4 R48, [R55+0xc080] ;  /* 0x00c080003730783b */ /* 0x000ee80000000200 */
[----:B------:R-:W3:Y:S04]  /*15c20*/  LDSM.16.M88.4 R52, [R55+0xe080] ;  /* 0x00e080003734783b */ /* 0x000ee80000000200 */
[----:B-1----:R-:W-:Y:S04]  /*15c30*/  STL [R1+0xa94], R74 ;  /* 0x000a944a01007387 */ /* 0x002fe80000100800 */
[----:B------:R-:W-:Y:S04]  /*15c40*/  STL [R1+0xa90], R75 ;  /* 0x000a904b01007387 */ /* 0x000fe80000100800 */
[----:B--2---:R-:W-:Y:S01]  /*15c50*/  STL [R1+0xa88], R26 ;  /* 0x000a881a01007387 */ /* 0x004fe20000100800 */
[C---:B------:R-:W-:Y:S03]  /*15c60*/  HMMA.1688.F32.TF32 R112, R232.reuse, R126, R112 ;  /* 0x0000007ee870723c */ /* 0x040fe60000081070 */
[----:B------:R-:W-:Y:S04]  /*15c70*/  STL [R1+0xa84], R27 ;  /* 0x000a841b01007387 */ /* 0x000fe80000100800 */
[----:B---3--:R-:W-:Y:S04]  /*15c80*/  STL [R1+0xa8c], R30 ;  /* 0x000a8c1e01007387 */ /* 0x008fe80000100800 */
[----:B------:R-:W-:Y:S01]  /*15c90*/  STL [R1+0xa80], R31 ;  /* 0x000a801f01007387 */ /* 0x000fe20000100800 */
[C---:B------:R-:W-:Y:S03]  /*15ca0*/  HMMA.1688.F32.TF32 R68, R232.reuse, R130, R68 ;  /* 0x00000082e844723c */ /* 0x040fe60000081044 */
[----:B----4-:R-:W-:Y:S04]  /*15cb0*/  STL [R1+0xa9c], R34 ;  /* 0x000a9c2201007387 */ /* 0x010fe80000100800 */
[----:B------:R-:W-:Y:S01]  /*15cc0*/  STL [R1+0xa98], R35 ;  /* 0x000a982301007387 */ /* 0x000fe20000100800 */
[C---:B------:R-:W-:Y:S03]  /*15cd0*/  HMMA.1688.F32.TF32 R168, R232.reuse, R134, R168 ;  /* 0x00000086e8a8723c */ /* 0x040fe600000810a8 */
[----:B-----5:R-:W-:Y:S05]  /*15ce0*/  STL [R1+0xaa4], R38 ;  /* 0x000aa42601007387 */ /* 0x020fea0000100800 */
[C---:B------:R-:W-:Y:S01]  /*15cf0*/  HMMA.1688.F32.TF32 R108, R232.reuse, R138, R108 ;  /* 0x0000008ae86c723c */ /* 0x040fe2000008106c */
[----:B------:R-:W-:Y:S04]  /*15d00*/  STL [R1+0xaa0], R39 ;  /* 0x000aa02701007387 */ /* 0x000fe80000100800 */
[----:B------:R-:W-:Y:S04]  /*15d10*/  STL [R1+0xaac], R58 ;  /* 0x000aac3a01007387 */ /* 0x000fe80000100800 */
[----:B------:R-:W-:Y:S01]  /*15d20*/  STL [R1+0xaa8], R59 ;  /* 0x000aa83b01007387 */ /* 0x000fe20000100800 */
[C---:B------:R-:W-:Y:S03]  /*15d30*/  HMMA.1688.F32.TF32 R60, R232.reuse, R118, R60 ;  /* 0x00000076e83c723c */ /* 0x040fe6000008103c */
[----:B------:R-:W-:Y:S05]  /*15d40*/  STL [R1+0xab4], R50 ;  /* 0x000ab43201007387 */ /* 0x000fea0000100800 */
[C---:B------:R-:W-:Y:S01]  /*15d50*/  HMMA.1688.F32.TF32 R64, R232.reuse, R122, R64 ;  /* 0x0000007ae840723c */ /* 0x040fe20000081040 */
[----:B------:R-:W-:Y:S04]  /*15d60*/  STL [R1+0xab0], R51 ;  /* 0x000ab03301007387 */ /* 0x000fe80000100800 */
[----:B------:R-:W-:Y:S04]  /*15d70*/  STL [R1+0xabc], R54 ;  /* 0x000abc3601007387 */ /* 0x000fe80000100800 */
[----:B------:R-:W-:Y:S01]  /*15d80*/  STL [R1+0xab8], R55 ;  /* 0x000ab83701007387 */ /* 0x000fe20000100800 */
[C---:B------:R-:W-:Y:S03]  /*15d90*/  HMMA.1688.F32.TF32 R20, R232.reuse, R146, R20 ;  /* 0x00000092e814723c */ /* 0x040fe60000081014 */
[----:B------:R-:W-:Y:S04]  /*15da0*/  STL.64 [R1+0x1f0], R108 ;  /* 0x0001f06c01007387 */ /* 0x000fe80000100a00 */
[----:B------:R1:W-:Y:S01]  /*15db0*/  STL.64 [R1+0x1f8], R110 ;  /* 0x0001f86e01007387 */ /* 0x0003e20000100a00 */
[----:B------:R-:W-:Y:S03]  /*15dc0*/  HMMA.1688.F32.TF32 R232, R232, R142, R16 ;  /* 0x0000008ee8e8723c */ /* 0x000fe60000081010 */
[----:B-1----:R-:W2:Y:S04]  /*15dd0*/  LDL.LU.64 R110, [R1+0xbc8] ;  /* 0x000bc800016e7983 */ /* 0x002ea80000300a00 */
[----:B------:R-:W2:Y:S04]  /*15de0*/  LDL.LU.64 R108, [R1+0xbc0] ;  /* 0x000bc000016c7983 */ /* 0x000ea80000300a00 */
[----:B------:R-:W-:Y:S04]  /*15df0*/  STL.64 [R1+0x1e0], R168 ;  /* 0x0001e0a801007387 */ /* 0x000fe80000100a00 */
[----:B------:R1:W-:Y:S01]  /*15e00*/  STL.64 [R1+0x1e8], R170 ;  /* 0x0001e8aa01007387 */ /* 0x0003e20000100a00 */
[----:B------:R-:W-:Y:S03]  /*15e10*/  HMMA.1688.F32.TF32 R40, R236, R138, R40 ;  /* 0x0000008aec28723c */ /* 0x000fe60000081028 */
[----:B-1----:R-:W3:Y:S04]  /*15e20*/  LDL.LU.64 R170, [R1+0xbb8] ;  /* 0x000bb80001aa7983 */ /* 0x002ee80000300a00 */
[----:B------:R-:W3:Y:S04]  /*15e30*/  LDL.LU.64 R168, [R1+0xbb0] ;  /* 0x000bb00001a87983 */ /* 0x000ee80000300a00 */
[----:B------:R-:W-:Y:S04]  /*15e40*/  STL.64 [R1+0x1d0], R68 ;  /* 0x0001d04401007387 */ /* 0x000fe80000100a00 */
[----:B------:R1:W-:Y:S04]  /*15e50*/  STL.64 [R1+0x1d8], R70 ;  /* 0x0001d84601007387 */ /* 0x0003e80000100a00 */
[----:B-1----:R-:W4:Y:S04]  /*15e60*/  LDL.LU.64 R70, [R1+0xba8] ;  /* 0x000ba80001467983 */ /* 0x002f280000300a00 */
[----:B------:R-:W4:Y:S04]  /*15e70*/  LDL.LU.64 R68, [R1+0xba0] ;  /* 0x000ba00001447983 */ /* 0x000f280000300a00 */
[----:B------:R-:W-:Y:S04]  /*15e80*/  STL.64 [R1+0x1c0], R112 ;  /* 0x0001c07001007387 */ /* 0x000fe80000100a00 */
[----:B------:R1:W-:Y:S04]  /*15e90*/  STL.64 [R1+0x1c8], R114 ;  /* 0x0001c87201007387 */ /* 0x0003e80000100a00 */
[----:B-1----:R-:W5:Y:S04]  /*15ea0*/  LDL.LU.64 R114, [R1+0xb98] ;  /* 0x000b980001727983 */ /* 0x002f680000300a00 */
[----:B------:R-:W5:Y:S04]  /*15eb0*/  LDL.LU.64 R112, [R1+0xb90] ;  /* 0x000b900001707983 */ /* 0x000f680000300a00 */
[----:B------:R-:W-:Y:S04]  /*15ec0*/  STL.64 [R1+0x1b0], R64 ;  /* 0x0001b04001007387 */ /* 0x000fe80000100a00 */
[----:B------:R1:W-:Y:S04]  /*15ed0*/  STL.64 [R1+0x1b8], R66 ;  /* 0x0001b84201007387 */ /* 0x0003e80000100a00 */
[----:B-1----:R-:W2:Y:S04]  /*15ee0*/  LDL.LU.64 R66, [R1+0xb88] ;  /* 0x000b880001427983 */ /* 0x002ea80000300a00 */
[----:B------:R-:W2:Y:S04]  /*15ef0*/  LDL.LU.64 R64, [R1+0xb80] ;  /* 0x000b800001407983 */ /* 0x000ea80000300a00 */
        /* <DEDUP_REMOVED lines=8> */
[----:B------:R-:W2:Y:S04]  /*15f80*/  LDL.LU.64 R18, [R1+0xb58] ;  /* 0x000b580001127983 */ /* 0x000ea80000300a00 */
[----:B------:R-:W2:Y:S04]  /*15f90*/  LDL.LU.64 R16, [R1+0xb50] ;  /* 0x000b500001107983 */ /* 0x000ea80000300a00 */
[----:B------:R1:W-:Y:S04]  /*15fa0*/  STL.64 [R1+0x180], R232 ;  /* 0x000180e801007387 */ /* 0x0003e80000100a00 */
[----:B------:R-:W-:Y:S04]  /*15fb0*/  STL.64 [R1+0x188], R234 ;  /* 0x000188ea01007387 */ /* 0x000fe80000100a00 */
[----:B-1----:R-:W2:Y:S04]  /*15fc0*/  LDL.LU R232, [R1] ;  /* 0x0000000001e87983 */ /* 0x002ea80000300800 */
[----:B------:R-:W-:Y:S04]  /*15fd0*/  STL.64 [R1+0x170], R40 ;  /* 0x0001702801007387 */ /* 0x000fe80000100a00 */
[----:B------:R1:W-:Y:S04]  /*15fe0*/  STL.64 [R1+0x178], R42 ;  /* 0x0001782a01007387 */ /* 0x0003e80000100a00 */
[----:B-1----:R-:W3:Y:S04]  /*15ff0*/  LDL.LU.64 R42, [R1+0xb48] ;  /* 0x000b4800012a7983 */ /* 0x002ee80000300a00 */
[----:B------:R-:W3:Y:S04]  /*16000*/  LDL.LU.64 R40, [R1+0xb40] ;  /* 0x000b400001287983 */ /* 0x000ee80000300a00 */
        /* <DEDUP_REMOVED lines=18> */
[----:B-1----:R-:W5:Y:S04]  /*16130*/  LDL.LU.64 R242, [R1+0xaf8] ;  /* 0x000af80001f27983 */ /* 0x002f680000300a00 */
[----:B------:R-:W5:Y:S01]  /*16140*/  LDL.LU.64 R240, [R1+0xaf0] ;  /* 0x000af00001f07983 */ /* 0x000f620000300a00 */
[----:B------:R-:W-:-:S02]  /*16150*/  IMAD.MOV.U32 R233, RZ, RZ, R3 ;  /* 0x000000ffffe97224 */ /* 0x000fc400078e0003 */
[----:B------:R-:W-:Y:S02]  /*16160*/  IMAD.MOV.U32 R234, RZ, RZ, R2 ;  /* 0x000000ffffea7224 */ /* 0x000fe400078e0002 */
[----:B------:R-:W-:Y:S02]  /*16170*/  IMAD.MOV.U32 R235, RZ, RZ, R0 ;  /* 0x000000ffffeb7224 */ /* 0x000fe400078e0000 */
[----:B------:R-:W-:Y:S02]  /*16180*/  IMAD.MOV.U32 R134, RZ, RZ, R152 ;  /* 0x000000ffff867224 */ /* 0x000fe400078e0098 */
[----:B------:R-:W-:Y:S02]  /*16190*/  IMAD.MOV.U32 R135, RZ, RZ, R153 ;  /* 0x000000ffff877224 */ /* 0x000fe400078e0099 */
[----:B------:R-:W-:Y:S02]  /*161a0*/  IMAD.MOV.U32 R130, RZ, RZ, R154 ;  /* 0x000000ffff827224 */ /* 0x000fe400078e009a */
[----:B------:R-:W-:Y:S01]  /*161b0*/  IMAD.MOV.U32 R131, RZ, RZ, R155 ;  /* 0x000000ffff837224 */ /* 0x000fe200078e009b */
[----:B--2---:R-:W-:Y:S11]  /*161c0*/  HMMA.1688.F32.TF32 R232, R236, R146, R232 ;  /* 0x00000092ece8723c */ /* 0x004ff600000810e8 */
[----:B------:R-:W-:Y:S11]  /*161d0*/  @!UPT UIADD3 URZ, URZ, URZ, URZ ;  /* 0x0000003f3f3ff290 */ /* 0x000ff6000fffe03f */
[----:B------:R-:W-:Y:S01]  /*161e0*/  @!UPT UIADD3 URZ, URZ, URZ, URZ ;  /* 0x0000003f3f3ff290 */ /* 0x000fe2000fffe03f */
[----:B------:R-:W-:Y:S04]  /*161f0*/  STL.64 [R1+0x60], R232 ;  /* 0x000060e801007387 */ /* 0x000fe80000100a00 */
[----:B------:R1:W-:Y:S01]  /*16200*/  STL.64 [R1+0x68], R234 ;  /* 0x000068ea01007387 */ /* 0x0003e20000100a00 */
[C---:B---3--:R-:W-:Y:S08]  /*16210*/  HMMA.1688.F32.TF32 R216, R244.reuse, R28, R216 ;  /* 0x0000001cf4d8723c */ /* 0x048ff000000810d8 */
[C---:B----4-:R-:W-:Y:S08]  /*16220*/  HMMA.1688.F32.TF32 R224, R244.reuse, R24, R224 ;  /* 0x00000018f4e0723c */ /* 0x050ff000000810e0 */
[----:B-----5:R-:W-:Y:S08]  /*16230*/  HMMA.1688.F32.TF32 R228, R244, R72, R228 ;  /* 0x00000048f4e4723c */ /* 0x020ff000000810e4 */
[----:B-1----:R-:W-:Y:S01]  /*16240*/  HMMA.1688.F32.TF32 R232, R236, R142, R240 ;  /* 0x0000008eece8723c */ /* 0x002fe200000810f0 */
[----:B------:R-:W-:-:S06]  /*16250*/  IMAD.MOV.U32 R54, RZ, RZ, R218 ;  /* 0x000000ffff367224 */ /* 0x000fcc00078e00da */
[----:B------:R-:W-:Y:S02]  /*16260*/  IMAD.MOV.U32 R236, RZ, RZ, R8 ;  /* 0x000000ffffec7224 */ /* 0x000fe400078e0008 */
[----:B------:R-:W-:Y:S02]  /*16270*/  IMAD.MOV.U32 R237, RZ, RZ, R9 ;  /* 0x000000ffffed7224 */ /* 0x000fe400078e0009 */
[----:B------:R-:W-:Y:S02]  /*16280*/  IMAD.MOV.U32 R238, RZ, RZ, R10 ;  /* 0x000000ffffee7224 */ /* 0x000fe400078e000a */
[----:B------:R-:W-:-:S10]  /*16290*/  IMAD.MOV.U32 R239, RZ, RZ, R11 ;  /* 0x000000ffffef7224 */ /* 0x000fd400078e000b */
[----:B------:R-:W-:Y:S04]  /*162a0*/  STL.64 [R1+0x50], R232 ;  /* 0x000050e801007387 */ /* 0x000fe80000100a00 */
[----:B------:R-:W-:Y:S04]  /*162b0*/  STL [R1+0x58], R234 ;  /* 0x000058ea01007387 */ /* 0x000fe80000100800 */
[----:B------:R-:W-:Y:S04]  /*162c0*/  STL.64 [R1+0x110], R228 ;  /* 0x000110e401007387 */ /* 0x000fe80000100a00 */
[----:B------:R-:W-:Y:S04]  /*162d0*/  STL.64 [R1+0x118], R230 ;  /* 0x000118e601007387 */ /* 0x000fe80000100a00 */
[----:B------:R-:W-:Y:S04]  /*162e0*/  STL.64 [R1+0x100], R224 ;  /* 0x000100e001007387 */ /* 0x000fe80000100a00 */
[----:B------:R-:W-:Y:S04]  /*162f0*/  STL.64 [R1+0x108], R226 ;  /* 0x000108e201007387 */ /* 0x000fe80000100a00 */
[----:B------:R1:W-:Y:S04]  /*16300*/  STL.64 [R1+0xb0], R216 ;  /* 0x0000b0d801007387 */ /* 0x0003e80000100a00 */
[----:B------:R-:W2:Y:S04]  /*16310*/  LDL R243, [R1+0x258] ;  /* 0x0002580001f37983 */ /* 0x000ea80000100800 */
[----:B------:R-:W3:Y:S04]  /*16320*/  LDL R241, [R1+0x250] ;  /* 0x0002500001f17983 */ /* 0x000ee80000100800 */
[----:B------:R-:W4:Y:S01]  /*16330*/  LDL R242, [R1+0x254] ;  /* 0x0002540001f27983 */ /* 0x000f220000100800 */
[----:B-1----:R-:W-:-:S03]  /*16340*/  IMAD.MOV.U32 R216, RZ, RZ, R4 ;  /* 0x000000ffffd87224 */ /* 0x002fc600078e0004 */
[----:B------:R-:W5:Y:S01]  /*16350*/  LDL.LU R8, [R1+0xaec] ;  /* 0x000aec0001087983 */ /* 0x000f620000300800 */
[----:B------:R-:W-:-:S03]  /*16360*/  IMAD.MOV.U32 R217, RZ, RZ, R5 ;  /* 0x000000ffffd97224 */ /* 0x000fc600078e0005 */
[----:B------:R-:W5:Y:S01]  /*16370*/  LDL.LU R9, [R1+0xae8] ;  /* 0x000ae80001097983 */ /* 0x000f620000300800 */
[----:B------:R-:W-:-:S03]  /*16380*/  IMAD.MOV.U32 R55, RZ, RZ, R219 ;  /* 0x000000ffff377224 */ /* 0x000fc600078e00db */
[----:B------:R-:W5:Y:S01]  /*16390*/  LDL.LU R10, [R1+0xae4] ;  /* 0x000ae400010a7983 */ /* 0x000f620000300800 */
[----:B------:R-:W-:-:S03]  /*163a0*/  IMAD.MOV.U32 R218, RZ, RZ, R6 ;  /* 0x000000ffffda7224 */ /* 0x000fc600078e0006 */
[----:B------:R-:W5:Y:S01]  /*163b0*/  LDL.LU R11, [R1+0xae0] ;  /* 0x000ae000010b7983 */ /* 0x000f620000300800 */
[----:B------:R-:W-:-:S03]  /*163c0*/  IMAD.MOV.U32 R219, RZ, RZ, R7 ;  /* 0x000000ffffdb7224 */ /* 0x000fc600078e0007 */
        /* <DEDUP_REMOVED lines=8> */
[C---:B------:R-:W-:Y:S11]  /*16450*/  HMMA.1688.F32.TF32 R12, R244.reuse, R32, R12 ;  /* 0x00000020f40c723c */ /* 0x040ff6000008100c */
        /* <DEDUP_REMOVED lines=13> */
[----:B------:R-:W-:Y:S01]  /*16530*/  HMMA.1688.F32.TF32 R12, R244, R56, R16 ;  /* 0x00000038f40c723c */ /* 0x000fe20000081010 */
[----:B------:R-:W-:Y:S02]  /*16540*/  IMAD.MOV.U32 R126, RZ, RZ, R145 ;  /* 0x000000ffff7e7224 */ /* 0x000fe400078e0091 */
[----:B------:R-:W-:-:S02]  /*16550*/  IMAD.MOV.U32 R127, RZ, RZ, R144 ;  /* 0x000000ffff7f7224 */ /* 0x000fc400078e0090 */
[----:B------:R-:W-:Y:S11]  /*16560*/  IMAD.MOV.U32 R3, RZ, RZ, R235 ;  /* 0x000000ffff037224 */ /* 0x000ff600078e00eb */
[----:B------:R-:W-:Y:S08]  /*16570*/  @!UPT UIADD3 URZ, URZ, URZ, URZ ;  /* 0x0000003f3f3ff290 */ /* 0x000ff0000fffe03f */
[----:B------:R-:W-:Y:S02]  /*16580*/  IMAD.MOV.U32 R38, RZ, RZ, R12 ;  /* 0x000000ffff267224 */ /* 0x000fe400078e000c */
[----:B------:R-:W-:Y:S02]  /*16590*/  IMAD.MOV.U32 R39, RZ, RZ, R13 ;  /* 0x000000ffff277224 */ /* 0x000fe400078e000d */
[----:B------:R-:W-:Y:S02]  /*165a0*/  IMAD.MOV.U32 R34, RZ, RZ, R14 ;  /* 0x000000ffff227224 */ /* 0x000fe400078e000e */
[----:B------:R-:W-:Y:S02]  /*165b0*/  IMAD.MOV.U32 R35, RZ, RZ, R15 ;  /* 0x000000ffff237224 */ /* 0x000fe400078e000f */
[----:B------:R-:W-:Y:S01]  /*165c0*/  HMMA.1688.F32.TF32 R12, R244, R48, R20 ;  /* 0x00000030f40c723c */ /* 0x000fe20000081014 */
[----:B------:R-:W-:Y:S02]  /*165d0*/  IMAD.MOV.U32 R122, RZ, RZ, R141 ;  /* 0x000000ffff7a7224 */ /* 0x000fe400078e008d */
[----:B------:R-:W-:Y:S11]  /*165e0*/  IMAD.MOV.U32 R123, RZ, RZ, R140 ;  /* 0x000000ffff7b7224 */ /* 0x000ff600078e008c */
[----:B------:R-:W-:Y:S10]  /*165f0*/  @!UPT UIADD3 URZ, URZ, URZ, URZ ;  /* 0x0000003f3f3ff290 */ /* 0x000ff4000fffe03f */
[----:B------:R-:W-:Y:S02]  /*16600*/  IMAD.MOV.U32 R27, RZ, RZ, R12 ;  /* 0x000000ffff1b7224 */ /* 0x000fe400078e000c */
[----:B------:R-:W-:Y:S02]  /*16610*/  IMAD.MOV.U32 R31, RZ, RZ, R13 ;  /* 0x000000ffff1f7224 */ /* 0x000fe400078e000d */
[----:B------:R-:W-:Y:S01]  /*16620*/  IMAD.MOV.U32 R2, RZ, RZ, R14 ;  /* 0x000000ffff027224 */ /* 0x000fe200078e000e */
[----:B------:R-:W-:Y:S01]  /*16630*/  LDS R13, [R252+0x24180] ;  /* 0x02418000fc0d7984 */ /* 0x000fe20000000800 */
[----:B------:R-:W-:-:S03]  /*16640*/  IMAD.MOV.U32 R0, RZ, RZ, R15 ;  /* 0x000000ffff007224 */ /* 0x000fc600078e000f */
[----:B------:R-:W-:Y:S01]  /*16650*/  LDS R15, [R252+0x24980] ;  /* 0x02498000fc0f7984 */ /* 0x000fe20000000800 */
[----:B------:R-:W-:Y:S01]  /*16660*/  HMMA.1688.F32.TF32 R224, R220, R28, R60 ;  /* 0x0000001cdce0723c */ /* 0x000fe2000008103c */
[----:B------:R-:W-:Y:S02]  /*16670*/  IMAD.MOV.U32 R118, RZ, RZ, R137 ;  /* 0x000000ffff767224 */ /* 0x000fe400078e0089 */
[----:B------:R-:W-:-:S05]  /*16680*/  IMAD.MOV.U32 R119, RZ, RZ, R136 ;  /* 0x000000ffff777224 */ /* 0x000fca00078e0088 */
[C---:B------:R-:W-:Y:S01]  /*16690*/  HMMA.1688.F32.TF32 R64, R220.reuse, R32, R64 ;  /* 0x00000020dc40723c */ /* 0x040fe20000081040 */
[----:B--2---:R-:W-:Y:S04]  /*166a0*/  LDS R12, [R243+0x24180] ;  /* 0x02418000f30c7984 */ /* 0x004fe80000000800 */
[----:B---3--:R-:W-:Y:S04]  /*166b0*/  LDS R144, [R241+0x24000] ;  /* 0x02400000f1907984 */ /* 0x008fe80000000800 */
[----:B------:R-:W-:Y:S04]  /*166c0*/  LDS R146, [R241+0x24800] ;  /* 0x02480000f1927984 */ /* 0x000fe80000000800 */
[----:B----4-:R-:W-:Y:S04]  /*166d0*/  LDS R145, [R242+0x24000] ;  /* 0x02400000f2917984 */ /* 0x010fe80000000800 */
[----:B------:R-:W1:Y:S04]  /*166e0*/  LDS R147, [R242+0x24800] ;  /* 0x02480000f2937984 */ /* 0x000e680000000800 */
[----:B------:R-:W-:Y:S01]  /*166f0*/  LDS R14, [R243+0x24980] ;  /* 0x02498000f30e7984 */ /* 0x000fe20000000800 */
[C---:B-----5:R-:W-:Y:S03]  /*16700*/  HMMA.1688.F32.TF32 R228, R220.reuse, R24, R8 ;  /* 0x00000018dce4723c */ /* 0x060fe60000081008 */
[----:B------:R-:W-:Y:S04]  /*16710*/  LDS R8, [R243+0x24100] ;  /* 0x02410000f3087984 */ /* 0x000fe80000000800 */
[----:B------:R-:W-:Y:S04]  /*16720*/  LDS R10, [R243+0x24900] ;  /* 0x02490000f30a7984 */ /* 0x000fe80000000800 */
[----:B------:R-:W-:Y:S04]  /*16730*/  LDS R9, [R252+0x24100] ;  /* 0x02410000fc097984 */ /* 0x000fe80000000800 */
[----:B------:R-:W-:Y:S01]  /*16740*/  LDS R11, [R252+0x24900] ;  /* 0x02490000fc0b7984 */ /* 0x000fe20000000800 */
[----:B------:R-:W-:Y:S03]  /*16750*/  HMMA.1688.F32.TF32 R232, R220, R72, R4 ;  /* 0x00000048dce8723c */ /* 0x000fe60000081004 */
[----:B------:R-:W-:Y:S04]  /*16760*/  LDS R4, [R241+0x24080] ;  /* 0x02408000f1047984 */ /* 0x000fe80000000800 */
[----:B------:R-:W-:Y:S04]  /*16770*/  LDS R6, [R241+0x24880] ;  /* 0x02488000f1067984 */ /* 0x000fe80000000800 */
[----:B------:R-:W-:Y:S04]  /*16780*/  LDS R5, [R242+0x24080] ;  /* 0x02408000f2057984 */ /* 0x000fe80000000800 */
[----:B------:R-:W2:Y:S01]  /*16790*/  LDS R7, [R242+0x24880] ;  /* 0x02488000f2077984 */ /* 0x000ea20000000800 */
[----:B------:R-:W-:Y:S03]  /*167a0*/  HMMA.1688.F32.TF32 R244, R244, R52, R152 ;  /* 0x00000034f4f4723c */ /* 0x000fe60000081098 */
[----:B------:R-:W-:Y:S05]  /*167b0*/  LDS R240, [R243+0x25080] ;  /* 0x02508000f3f07984 */ /* 0x000fea0000000800 */
[C---:B-1----:R-:W-:Y:S08]  /*167c0*/  HMMA.1688.F32.TF32 R140, R144.reuse, R72, R204 ;  /* 0x00000048908c723c */ /* 0x042ff000000810cc */
[C---:B------:R-:W-:Y:S08]  /*167d0*/  HMMA.1688.F32.TF32 R164, R144.reuse, R24, R164 ;  /* 0x0000001890a4723c */ /* 0x040ff000000810a4 */
[C---:B------:R-:W-:Y:S08]  /*167e0*/  HMMA.1688.F32.TF32 R184, R144.reuse, R28, R184 ;  /* 0x0000001c90b8723c */ /* 0x040ff000000810b8 */
[C---:B------:R-:W-:Y:S08]  /*167f0*/  HMMA.1688.F32.TF32 R188, R144.reuse, R32, R188 ;  /* 0x0000002090bc723c */ /* 0x040ff000000810bc */
[C---:B------:R-:W-:Y:S08]  /*16800*/  HMMA.1688.F32.TF32 R192, R144.reuse, R36, R192 ;  /* 0x0000002490c0723c */ /* 0x040ff000000810c0 */
[C---:B------:R-:W-:Y:S08]  /*16810*/  HMMA.1688.F32.TF32 R152, R144.reuse, R56, R196 ;  /* 0x000000389098723c */ /* 0x040ff000000810c4 */
[----:B------:R-:W-:Y:S08]  /*16820*/  HMMA.1688.F32.TF32 R136, R144, R48, R212 ;  /* 0x000000309088723c */ /* 0x000ff000000810d4 */
[----:B--2---:R-:W-:Y:S01]  /*16830*/  HMMA.1688.F32.TF32 R60, R4, R72, R248 ;  /* 0x00000048043c723c */ /* 0x004fe200000810f8 */
[----:B------:R-:W-:Y:S04]  /*16840*/  STL.64 [R1+0xa48], R246 ;  /* 0x000a48f601007387 */ /* 0x000fe80000100a00 */
[----:B------:R-:W-:Y:S03]  /*16850*/  LDS R196, [R241+0x24180] ;  /* 0x02418000f1c47984 */ /* 0x000fe60000000800 */
[----:B------:R-:W-:Y:S08]  /*16860*/  HMMA.1688.F32.TF32 R144, R144, R52, R208 ;  /* 0x000000349090723c */ /* 0x000ff000000810d0 */
[C---:B------:R-:W-:Y:S01]  /*16870*/  HMMA.1688.F32.TF32 R116, R4.reuse, R24, R116 ;  /* 0x000000180474723c */ /* 0x040fe20000081074 */
[----:B------:R-:W-:Y:S07]  /*16880*/  STL.64 [R1+0xa40], R244 ;  /* 0x000a40f401007387 */ /* 0x000fee0000100a00 */
[C---:B------:R-:W-:Y:S01]  /*16890*/  HMMA.1688.F32.TF32 R120, R4.reuse, R28, R120 ;  /* 0x0000001c0478723c */ /* 0x040fe20000081078 */
[----:B------:R-:W-:Y:S07]  /*168a0*/  STL.64 [R1+0xa58], R234 ;  /* 0x000a58ea01007387 */ /* 0x000fee0000100a00 */
[C---:B------:R-:W-:Y:S01]  /*168b0*/  HMMA.1688.F32.TF32 R124, R4.reuse, R32, R124 ;  /* 0x00000020047c723c */ /* 0x040fe2000008107c */
[----:B------:R-:W-:Y:S04]  /*168c0*/  STL.64 [R1+0xa50], R232 ;  /* 0x000a50e801007387 */ /* 0x000fe80000100a00 */
[----:B------:R-:W-:Y:S03]  /*168d0*/  STL.64 [R1+0xa68], R230 ;  /* 0x000a68e601007387 */ /* 0x000fe60000100a00 */
[C---:B------:R-:W-:Y:S01]  /*168e0*/  HMMA.1688.F32.TF32 R128, R4.reuse, R36, R128 ;  /* 0x000000240480723c */ /* 0x040fe20000081080 */
[----:B------:R1:W-:Y:S04]  /*168f0*/  STL.64 [R1+0xa60], R228 ;  /* 0x000a60e401007387 */ /* 0x0003e80000100a00 */
[----:B------:R-:W-:Y:S03]  /*16900*/  STL.64 [R1+0xa78], R226 ;  /* 0x000a78e201007387 */ /* 0x000fe60000100a00 */
[----:B------:R-:W-:Y:S01]  /*16910*/  HMMA.1688.F32.TF32 R132, R4, R56, R132 ;  /* 0x000000380484723c */ /* 0x000fe20000081084 */
[----:B------:R-:W-:Y:S04]  /*16920*/  STL.64 [R1+0xa70], R224 ;  /* 0x000a70e001007387 */ /* 0x000fe80000100a00 */
[----:B------:R-:W-:Y:S03]  /*16930*/  STL.64 [R1+0xa38], R66 ;  /* 0x000a384201007387 */ /* 0x000fe60000100a00 */
[C---:B------:R-:W-:Y:S01]  /*16940*/  HMMA.1688.F32.TF32 R76, R8.reuse, R72, R76 ;  /* 0x00000048084c723c */ /* 0x040fe2000008104c */
[----:B------:R2:W-:Y:S07]  /*16950*/  STL.64 [R1+0xa30], R64 ;  /* 0x000a304001007387 */ /* 0x0005ee0000100a00 */
[C---:B------:R-:W-:Y:S01]  /*16960*/  HMMA.1688.F32.TF32 R80, R8.reuse, R24, R80 ;  /* 0x000000180850723c */ /* 0x040fe20000081050 */
[----:B------:R-:W-:Y:S07]  /*16970*/  STL [R1+0xa28], R145 ;  /* 0x000a289101007387 */ /* 0x000fee0000100800 */
[C---:B------:R-:W-:Y:S01]  /*16980*/  HMMA.1688.F32.TF32 R84, R8.reuse, R28, R84 ;  /* 0x0000001c0854723c */ /* 0x040fe20000081054 */
[----:B------:R-:W-:Y:S07]  /*16990*/  STL [R1+0xa24], R146 ;  /* 0x000a249201007387 */ /* 0x000fee0000100800 */
[C---:B------:R-:W-:Y:S01]  /*169a0*/  HMMA.1688.F32.TF32 R88, R8.reuse, R32, R88 ;  /* 0x000000200858723c */ /* 0x040fe20000081058 */
[----:B------:R-:W-:Y:S07]  /*169b0*/  STL [R1+0xa20], R147 ;  /* 0x000a209301007387 */ /* 0x000fee0000100800 */
[C---:B------:R-:W-:Y:S08]  /*169c0*/  HMMA.1688.F32.TF32 R92, R8.reuse, R36, R92 ;  /* 0x00000024085c723c */ /* 0x040ff0000008105c */
[C---:B------:R-:W-:Y:S08]  /*169d0*/  HMMA.1688.F32.TF32 R96, R8.reuse, R56, R96 ;  /* 0x000000380860723c */ /* 0x040ff00000081060 */
[C---:B------:R-:W-:Y:S08]  /*169e0*/  HMMA.1688.F32.TF32 R100, R8.reuse, R48, R100 ;  /* 0x000000300864723c */ /* 0x040ff00000081064 */
[----:B------:R-:W-:Y:S01]  /*169f0*/  HMMA.1688.F32.TF32 R104, R8, R52, R104 ;  /* 0x000000340868723c */ /* 0x000fe20000081068 */
[----:B------:R-:W-:Y:S04]  /*16a00*/  STL [R1+0xa1c], R61 ;  /* 0x000a1c3d01007387 */ /* 0x000fe80000100800 */
[----:B------:R-:W-:Y:S03]  /*16a10*/  LDS R198, [R241+0x24980] ;  /* 0x02498000f1c67984 */ /* 0x000fe60000000800 */
[C---:B------:R-:W-:Y:S01]  /*16a20*/  HMMA.1688.F32.TF32 R172, R12.reuse, R72, R172 ;  /* 0x000000480cac723c */ /* 0x040fe200000810ac */
[----:B------:R-:W-:Y:S04]  /*16a30*/  LDS R197, [R242+0x24180] ;  /* 0x02418000f2c57984 */ /* 0x000fe80000000800 */
[----:B------:R-:W3:Y:S03]  /*16a40*/  LDS R199, [R242+0x24980] ;  /* 0x02498000f2c77984 */ /* 0x000ee60000000800 */
[C---:B------:R-:W-:Y:S08]  /*16a50*/  HMMA.1688.F32.TF32 R8, R12.reuse, R24, R44 ;  /* 0x000000180c08723c */ /* 0x040ff0000008102c */
[C---:B------:R-:W-:Y:S08]  /*16a60*/  HMMA.1688.F32.TF32 R148, R12.reuse, R28, R148 ;  /* 0x0000001c0c94723c */ /* 0x040ff00000081094 */
[C---:B------:R-:W-:Y:S08]  /*16a70*/  HMMA.1688.F32.TF32 R176, R12.reuse, R32, R176 ;  /* 0x000000200cb0723c */ /* 0x040ff000000810b0 */
[C---:B------:R-:W-:Y:S08]  /*16a80*/  HMMA.1688.F32.TF32 R180, R12.reuse, R36, R180 ;  /* 0x000000240cb4723c */ /* 0x040ff000000810b4 */
[C---:B------:R-:W-:Y:S08]  /*16a90*/  HMMA.1688.F32.TF32 R156, R12.reuse, R56, R156 ;  /* 0x000000380c9c723c */ /* 0x040ff0000008109c */
[C---:B------:R-:W-:Y:S08]  /*16aa0*/  HMMA.1688.F32.TF32 R160, R12.reuse, R48, R160 ;  /* 0x000000300ca0723c */ /* 0x040ff000000810a0 */
[----:B------:R-:W-:Y:S01]  /*16ab0*/  HMMA.1688.F32.TF32 R200, R12, R52, R200 ;  /* 0x000000340cc8723c */ /* 0x000fe200000810c8 */
[----:B------:R-:W-:Y:S07]  /*16ac0*/  STL [R1+0xa18], R62 ;  /* 0x000a183e01007387 */ /* 0x000fee0000100800 */
[C---:B------:R-:W-:Y:S01]  /*16ad0*/  HMMA.1688.F32.TF32 R12, R4.reuse, R48, R216 ;  /* 0x00000030040c723c */ /* 0x040fe200000810d8 */
[----:B------:R-:W-:Y:S07]  /*16ae0*/  STL [R1+0xa14], R63 ;  /* 0x000a143f01007387 */ /* 0x000fee0000100800 */
[----:B------:R-:W-:Y:S01]  /*16af0*/  HMMA.1688.F32.TF32 R4, R4, R52, R236 ;  /* 0x000000340404723c */ /* 0x000fe200000810ec */
        /* <DEDUP_REMOVED lines=17> */
[----:B------:R-:W3:Y:S04]  /*16c10*/  LDL.LU R20, [R1+0x170] ;  /* 0x0001700001147983 */ /* 0x000ee80000300800 */
[----:B------:R-:W3:Y:S04]  /*16c20*/  LDL.LU R21, [R1+0x174] ;  /* 0x0001740001157983 */ /* 0x000ee80000300800 */
[----:B------:R-:W3:Y:S04]  /*16c30*/  LDL.LU R22, [R1+0x178] ;  /* 0x0001780001167983 */ /* 0x000ee80000300800 */
[----:B------:R-:W3:Y:S04]  /*16c40*/  LDL.LU R23, [R1+0x17c] ;  /* 0x00017c0001177983 */ /* 0x000ee80000300800 */
[----:B------:R-:W4:Y:S04]  /*16c50*/  LDL.LU R216, [R1+0x190] ;  /* 0x0001900001d87983 */ /* 0x000f280000300800 */
[----:B------:R-:W4:Y:S04]  /*16c60*/  LDL.LU R217, [R1+0x194] ;  /* 0x0001940001d97983 */ /* 0x000f280000300800 */
[----:B------:R-:W4:Y:S04]  /*16c70*/  LDL.LU R218, [R1+0x198] ;  /* 0x0001980001da7983 */ /* 0x000f280000300800 */
[----:B------:R-:W4:Y:S04]  /*16c80*/  LDL.LU R219, [R1+0x19c] ;  /* 0x00019c0001db7983 */ /* 0x000f280000300800 */
[----:B-1----:R-:W5:Y:S04]  /*16c90*/  LDL.LU R228, [R1+0x1b0] ;  /* 0x0001b00001e47983 */ /* 0x002f680000300800 */
[----:B------:R-:W5:Y:S04]  /*16ca0*/  LDL.LU R229, [R1+0x1b4] ;  /* 0x0001b40001e57983 */ /* 0x000f680000300800 */
[----:B------:R-:W5:Y:S04]  /*16cb0*/  LDL.LU R230, [R1+0x1b8] ;  /* 0x0001b80001e67983 */ /* 0x000f680000300800 */
[----:B------:R-:W5:Y:S04]  /*16cc0*/  LDL.LU R231, [R1+0x1bc] ;  /* 0x0001bc0001e77983 */ /* 0x000f680000300800 */
[----:B------:R-:W4:Y:S04]  /*16cd0*/  LDL.LU R44, [R1+0x1d0] ;  /* 0x0001d000012c7983 */ /* 0x000f280000300800 */
        /* <DEDUP_REMOVED lines=23> */
[----:B--2---:R-:W2:Y:S04]  /*16e50*/  LDL.LU R64, [R1+0x150] ;  /* 0x0001500001407983 */ /* 0x004ea80000300800 */
[----:B------:R-:W2:Y:S04]  /*16e60*/  LDL.LU R65, [R1+0x154] ;  /* 0x0001540001417983 */ /* 0x000ea80000300800 */
        /* <DEDUP_REMOVED lines=13> */
[----:B------:R-:W2:Y:S01]  /*16f40*/  LDL.LU R247, [R1+0x13c] ;  /* 0x00013c0001f77983 */ /* 0x000ea20000300800 */
[C---:B------:R-:W-:Y:S03]  /*16f50*/  HMMA.1688.F32.TF32 R112, R220.reuse, R36, R112 ;  /* 0x00000024dc70723c */ /* 0x040fe60000081070 */
[----:B------:R-:W-:Y:S04]  /*16f60*/  LDS R236, [R243+0x25000] ;  /* 0x02500000f3ec7984 */ /* 0x000fe80000000800 */
[----:B------:R-:W-:Y:S01]  /*16f70*/  LDS R238, [R243+0x25800] ;  /* 0x02580000f3ee7984 */ /* 0x000fe20000000800 */
[C---:B------:R-:W-:Y:S03]  /*16f80*/  HMMA.1688.F32.TF32 R68, R220.reuse, R56, R68 ;  /* 0x00000038dc44723c */ /* 0x040fe60000081044 */
[----:B------:R-:W-:Y:S04]  /*16f90*/  LDS R237, [R252+0x25000] ;  /* 0x02500000fced7984 */ /* 0x000fe80000000800 */
[----:B------:R-:W-:Y:S01]  /*16fa0*/  LDS R239, [R252+0x25800] ;  /* 0x02580000fcef7984 */ /* 0x000fe20000000800 */
[C---:B------:R-:W-:Y:S08]  /*16fb0*/  HMMA.1688.F32.TF32 R168, R220.reuse, R48, R168 ;  /* 0x00000030dca8723c */ /* 0x040ff000000810a8 */
[----:B------:R-:W-:Y:S01]  /*16fc0*/  HMMA.1688.F32.TF32 R108, R220, R52, R108 ;  /* 0x00000034dc6c723c */ /* 0x000fe2000008106c */
[----:B------:R-:W-:Y:S04]  /*16fd0*/  LDS R220, [R241+0x24100] ;  /* 0x02410000f1dc7984 */ /* 0x000fe80000000800 */
[----:B------:R-:W-:Y:S04]  /*16fe0*/  LDS R222, [R241+0x24900] ;  /* 0x02490000f1de7984 */ /* 0x000fe80000000800 */
[----:B------:R-:W-:Y:S04]  /*16ff0*/  LDS R221, [R242+0x24100] ;  /* 0x02410000f2dd7984 */ /* 0x000fe80000000800 */
[----:B------:R-:W5:Y:S04]  /*17000*/  LDS R223, [R242+0x24900] ;  /* 0x02490000f2df7984 */ /* 0x000f680000000800 */
[----:B------:R-:W-:Y:S04]  /*17010*/  LDS R242, [R243+0x25880] ;  /* 0x02588000f3f27984 */ /* 0x000fe80000000800 */
[----:B------:R-:W-:Y:S04]  /*17020*/  LDS R241, [R252+0x25080] ;  /* 0x02508000fcf17984 */ /* 0x000fe80000000800 */
[----:B------:R-:W1:Y:S01]  /*17030*/  LDS R243, [R252+0x25880] ;  /* 0x02588000fcf37984 */ /* 0x000e620000000800 */
[----:B---3--:R-:W-:Y:S08]  /*17040*/  HMMA.1688.F32.TF32 R20, R196, R72, R20 ;  /* 0x00000048c414723c */ /* 0x008ff00000081014 */
[C---:B-----5:R-:W-:Y:S08]  /*17050*/  HMMA.1688.F32.TF32 R208, R220.reuse, R36, R228 ;  /* 0x00000024dcd0723c */ /* 0x060ff000000810e4 */
[C---:B----4-:R-:W-:Y:S08]  /*17060*/  HMMA.1688.F32.TF32 R16, R220.reuse, R72, R16 ;  /* 0x00000048dc10723c */ /* 0x050ff00000081010 */
[C---:B------:R-:W-:Y:S08]  /*17070*/  HMMA.1688.F32.TF32 R44, R220.reuse, R28, R44 ;  /* 0x0000001cdc2c723c */ /* 0x040ff0000008102c */
[----:B------:R-:W-:Y:S07]  /*17080*/  HMMA.1688.F32.TF32 R40, R220, R24, R40 ;  /* 0x00000018dc28723c */ /* 0x000fee0000081028 */
[----:B------:R-:W-:Y:S04]  /*17090*/  STL [R1+0x9cc], R19 ;  /* 0x0009cc1301007387 */ /* 0x000fe80000100800 */
[----:B------:R-:W3:Y:S04]  /*170a0*/  LDL.LU R228, [R1+0x120] ;  /* 0x0001200001e47983 */ /* 0x000ee80000300800 */
[----:B------:R-:W3:Y:S04]  /*170b0*/  LDL.LU R229, [R1+0x124] ;  /* 0x0001240001e57983 */ /* 0x000ee80000300800 */
[----:B------:R-:W3:Y:S04]  /*170c0*/  LDL.LU R230, [R1+0x128] ;  /* 0x0001280001e67983 */ /* 0x000ee80000300800 */
[----:B------:R-:W3:Y:S01]  /*170d0*/  LDL.LU R231, [R1+0x12c] ;  /* 0x00012c0001e77983 */ /* 0x000ee20000300800 */
[C---:B--2---:R-:W-:Y:S08]  /*170e0*/  HMMA.1688.F32.TF32 R64, R196.reuse, R28, R64 ;  /* 0x0000001cc440723c */ /* 0x044ff00000081040 */
[C---:B------:R-:W-:Y:S11]  /*170f0*/  HMMA.1688.F32.TF32 R248, R196.reuse, R24, R248 ;  /* 0x00000018c4f8723c */ /* 0x040ff600000810f8 */
[----:B------:R-:W-:Y:S05]  /*17100*/  @!UPT UIADD3 URZ, URZ, URZ, URZ ;  /* 0x0000003f3f3ff290 */ /* 0x000fea000fffe03f */
[----:B------:R-:W-:Y:S02]  /*17110*/  IMAD.MOV.U32 R29, RZ, RZ, R64 ;  /* 0x000000ffff1d7224 */ /* 0x000fe400078e0040 */
[----:B------:R-:W-:Y:S02]  /*17120*/  IMAD.MOV.U32 R28, RZ, RZ, R65 ;  /* 0x000000ffff1c7224 */ /* 0x000fe400078e0041 */
[----:B------:R-:W-:Y:S02]  /*17130*/  IMAD.MOV.U32 R25, RZ, RZ, R66 ;  /* 0x000000ffff197224 */ /* 0x000fe400078e0042 */
[----:B------:R-:W-:Y:S02]  /*17140*/  IMAD.MOV.U32 R24, RZ, RZ, R67 ;  /* 0x000000ffff187224 */ /* 0x000fe400078e0043 */
[-C--:B------:R-:W-:Y:S08]  /*17150*/  HMMA.1688.F32.TF32 R64, R196, R32.reuse, R224 ;  /* 0x00000020c440723c */ /* 0x080ff000000810e0 */
[C---:B------:R-:W-:Y:S08]  /*17160*/  HMMA.1688.F32.TF32 R204, R220.reuse, R32, R204 ;  /* 0x00000020dccc723c */ /* 0x040ff000000810cc */
[C---:B------:R-:W-:Y:S08]  /*17170*/  HMMA.1688.F32.TF32 R212, R220.reuse, R56, R212 ;  /* 0x00000038dcd4723c */ /* 0x040ff000000810d4 */
[----:B------:R-:W-:Y:S01]  /*17180*/  HMMA.1688.F32.TF32 R216, R220, R48, R216 ;  /* 0x00000030dcd8723c */ /* 0x000fe200000810d8 */
[----:B------:R-:W-:-:S02]  /*17190*/  IMAD.MOV.U32 R73, RZ, RZ, R64 ;  /* 0x000000ffff497224 */ /* 0x000fc400078e0040 */
[----:B------:R-:W-:-:S05]  /*171a0*/  IMAD.MOV.U32 R72, RZ, RZ, R65 ;  /* 0x000000ffff487224 */ /* 0x000fca00078e0041 */
[----:B------:R-:W-:Y:S01]  /*171b0*/  HMMA.1688.F32.TF32 R220, R220, R52, R232 ;  /* 0x00000034dcdc723c */ /* 0x000fe200000810e8 */
[----:B------:R-:W2:Y:S01]  /*171c0*/  LDL.LU R232, [R1+0x60] ;  /* 0x0000600001e87983 */ /* 0x000ea20000300800 */
[----:B------:R-:W-:-:S03]  /*171d0*/  IMAD.MOV.U32 R33, RZ, RZ, R66 ;  /* 0x000000ffff217224 */ /* 0x000fc600078e0042 */
[----:B------:R-:W2:Y:S01]  /*171e0*/  LDL.LU R233, [R1+0x64] ;  /* 0x0000640001e97983 */ /* 0x000ea20000300800 */
[----:B------:R-:W-:-:S03]  /*171f0*/  IMAD.MOV.U32 R32, RZ, RZ, R67 ;  /* 0x000000ffff207224 */ /* 0x000fc600078e0043 */
[----:B------:R-:W2:Y:S01]  /*17200*/  LDL.LU R234, [R1+0x68] ;  /* 0x0000680001ea7983 */ /* 0x000ea20000300800 */
[----:B------:R-:W-:Y:S03]  /*17210*/  HMMA.1688.F32.TF32 R64, R196, R36, R244 ;  /* 0x00000024c440723c */ /* 0x000fe600000810f4 */
[----:B------:R-:W2:Y:S04]  /*17220*/  LDL.LU R235, [R1+0x6c] ;  /* 0x00006c0001eb7983 */ /* 0x000ea80000300800 */
[----:B------:R4:W-:Y:S04]  /*17230*/  STL [R1+0x9c4], R22 ;  /* 0x0009c41601007387 */ /* 0x0009e80000100800 */
[----:B------:R5:W-:Y:S04]  /*17240*/  STL [R1+0x9c0], R23 ;  /* 0x0009c01701007387 */ /* 0x000be80000100800 */
[----:B------:R-:W2:Y:S04]  /*17250*/  LDL.LU R244, [R1+0x50] ;  /* 0x0000500001f47983 */ /* 0x000ea80000300800 */
[----:B------:R-:W2:Y:S04]  /*17260*/  LDL.LU R245, [R1+0x54] ;  /* 0x0000540001f57983 */ /* 0x000ea80000300800 */
[----:B------:R-:W2:Y:S01]  /*17270*/  LDL.LU R246, [R1+0x58] ;  /* 0x0000580001f67983 */ /* 0x000ea20000300800 */
[----:B----4-:R-:W-:-:S02]  /*17280*/  IMAD.MOV.U32 R22, RZ, RZ, R64 ;  /* 0x000000ffff167224 */ /* 0x010fc400078e0040 */
[----:B-----5:R-:W-:Y:S01]  /*17290*/  IMAD.MOV.U32 R23, RZ, RZ, R65 ;  /* 0x000000ffff177224 */ /* 0x020fe200078e0041 */
[----:B------:R-:W4:Y:S01]  /*172a0*/  LDL.LU R224, [R1+0x110] ;  /* 0x0001100001e07983 */ /* 0x000f220000300800 */
[----:B------:R-:W-:Y:S02]  /*172b0*/  IMAD.MOV.U32 R37, RZ, RZ, R66 ;  /* 0x000000ffff257224 */ /* 0x000fe400078e0042 */
[----:B------:R-:W-:Y:S01]  /*172c0*/  IMAD.MOV.U32 R36, RZ, RZ, R67 ;  /* 0x000000ffff247224 */ /* 0x000fe200078e0043 */
[----:B------:R-:W4:Y:S01]  /*172d0*/  LDL.LU R225, [R1+0x114] ;  /* 0x0001140001e17983 */ /* 0x000f220000300800 */
[----:B------:R-:W-:-:S03]  /*172e0*/  IMAD.MOV.U32 R247, RZ, RZ, R3 ;  /* 0x000000fffff77224 */ /* 0x000fc600078e0003 */
[----:B------:R-:W4:Y:S04]  /*172f0*/  LDL.LU R226, [R1+0x118] ;  /* 0x0001180001e27983 */ /* 0x000f280000300800 */
[----:B------:R-:W4:Y:S04]  /*17300*/  LDL.LU R227, [R1+0x11c] ;  /* 0x00011c0001e37983 */ /* 0x000f280000300800 */
[----:B------:R-:W5:Y:S04]  /*17310*/  LDL.LU R120, [R1+0x100] ;  /* 0x0001000001787983 */ /* 0x000f680000300800 */
[----:B------:R-:W5:Y:S04]  /*17320*/  LDL.LU R121, [R1+0x104] ;  /* 0x0001040001797983 */ /* 0x000f680000300800 */
[----:B------:R-:W5:Y:S04]  /*17330*/  LDL.LU R122, [R1+0x108] ;  /* 0x00010800017a7983 */ /* 0x000f680000300800 */
[----:B------:R-:W5:Y:S01]  /*17340*/  LDL.LU R123, [R1+0x10c] ;  /* 0x00010c00017b7983 */ /* 0x000f620000300800 */
[----:B---3--:R-:W-:Y:S03]  /*17350*/  HMMA.1688.F32.TF32 R64, R196, R56, R228 ;  /* 0x00000038c440723c */ /* 0x008fe600000810e4 */
[----:B------:R-:W3:Y:S04]  /*17360*/  LDL.LU R228, [R1+0xb0] ;  /* 0x0000b00001e47983 */ /* 0x000ee80000300800 */
[----:B------:R-:W3:Y:S11]  /*17370*/  LDL.LU R229, [R1+0xb4] ;  /* 0x0000b40001e57983 */ /* 0x000ef60000300800 */
[----:B------:R-:W-:Y:S06]  /*17380*/  @!UPT UIADD3 URZ, URZ, URZ, URZ ;  /* 0x0000003f3f3ff290 */ /* 0x000fec000fffe03f */
[----:B------:R-:W-:Y:S02]  /*17390*/  IMAD.MOV.U32 R19, RZ, RZ, R64 ;  /* 0x000000ffff137224 */ /* 0x000fe400078e0040 */
[----:B------:R-:W-:Y:S02]  /*173a0*/  IMAD.MOV.U32 R3, RZ, RZ, R65 ;  /* 0x000000ffff037224 */ /* 0x000fe400078e0041 */
[----:B------:R-:W-:Y:S02]  /*173b0*/  IMAD.MOV.U32 R57, RZ, RZ, R66 ;  /* 0x000000ffff397224 */ /* 0x000fe400078e0042 */
[----:B------:R-:W-:Y:S02]  /*173c0*/  IMAD.MOV.U32 R56, RZ, RZ, R67 ;  /* 0x000000ffff387224 */ /* 0x000fe400078e0043 */
[----:B------:R-:W-:Y:S02]  /*173d0*/  IMAD.MOV.U32 R230, RZ, RZ, R54 ;  /* 0x000000ffffe67224 */ /* 0x000fe400078e0036 */
[----:B------:R-:W3:Y:S01]  /*173e0*/  LDL.LU R54, [R1+0xabc] ;  /* 0x000abc0001367983 */ /* 0x000ee20000300800 */
[----:B------:R-:W-:-:S03]  /*173f0*/  IMAD.MOV.U32 R231, RZ, RZ, R55 ;  /* 0x000000ffffe77224 */ /* 0x000fc600078e0037 */
[----:B------:R-:W3:Y:S01]  /*17400*/  LDL.LU R55, [R1+0xab8] ;  /* 0x000ab80001377983 */ /* 0x000ee20000300800 */
[C---:B--2---:R-:W-:Y:S08]  /*17410*/  HMMA.1688.F32.TF32 R64, R196.reuse, R48, R232 ;  /* 0x00000030c440723c */ /* 0x044ff000000810e8 */
[----:B------:R-:W-:Y:S01]  /*17420*/  HMMA.1688.F32.TF32 R196, R196, R52, R244 ;  /* 0x00000034c4c4723c */ /* 0x000fe200000810f4 */
[----:B------:R-:W-:-:S02]  /*17430*/  IMAD.MOV.U32 R232, RZ, RZ, R50 ;  /* 0x000000ffffe87224 */ /* 0x000fc400078e0032 */
[----:B------:R-:W2:Y:S01]  /*17440*/  LDL.LU R50, [R1+0xab4] ;  /* 0x000ab40001327983 */ /* 0x000ea20000300800 */
[----:B------:R-:W-:Y:S02]  /*17450*/  IMAD.MOV.U32 R233, RZ, RZ, R51 ;  /* 0x000000ffffe97224 */ /* 0x000fe400078e0033 */
[----:B------:R-:W-:Y:S01]  /*17460*/  IMAD.MOV.U32 R234, RZ, RZ, R58 ;  /* 0x000000ffffea7224 */ /* 0x000fe200078e003a */
[----:B------:R-:W2:Y:S09]  /*17470*/  LDL.LU R51, [R1+0xab0] ;  /* 0x000ab00001337983 */ /* 0x000eb20000300800 */
[----:B------:R-:W-:-:S02]  /*17480*/  IMAD.MOV.U32 R15, RZ, RZ, R64 ;  /* 0x000000ffff0f7224 */ /* 0x000fc400078e0040 */
[----:B------:R-:W-:Y:S01]  /*17490*/  IMAD.MOV.U32 R235, RZ, RZ, R59 ;  /* 0x000000ffffeb7224 */ /* 0x000fe200078e003b */
[----:B------:R-:W3:Y:S01]  /*174a0*/  LDL.LU R58, [R1+0xaac] ;  /* 0x000aac00013a7983 */ /* 0x000ee20000300800 */
[----:B------:R-:W-:Y:S02]  /*174b0*/  IMAD.MOV.U32 R7, RZ, RZ, R65 ;  /* 0x000000ffff077224 */ /* 0x000fe400078e0041 */
[----:B------:R-:W-:Y:S01]  /*174c0*/  IMAD.MOV.U32 R64, RZ, RZ, R38 ;  /* 0x000000ffff407224 */ /* 0x000fe200078e0026 */
[----:B------:R-:W3:Y:S01]  /*174d0*/  LDL.LU R59, [R1+0xaa8] ;  /* 0x000aa800013b7983 */ /* 0x000ee20000300800 */
[----:B------:R-:W-:Y:S02]  /*174e0*/  IMAD.MOV.U32 R49, RZ, RZ, R66 ;  /* 0x000000ffff317224 */ /* 0x000fe400078e0042 */
[----:B------:R-:W-:Y:S01]  /*174f0*/  IMAD.MOV.U32 R65, RZ, RZ, R39 ;  /* 0x000000ffff417224 */ /* 0x000fe200078e0027 */
[----:B------:R-:W4:Y:S01]  /*17500*/  LDL.LU R38, [R1+0xaa4] ;  /* 0x000aa40001267983 */ /* 0x000f220000300800 */
[----:B------:R-:W-:-:S02]  /*17510*/  IMAD.MOV.U32 R48, RZ, RZ, R67 ;  /* 0x000000ffff307224 */ /* 0x000fc400078e0043 */
[----:B------:R-:W-:Y:S01]  /*17520*/  IMAD.MOV.U32 R66, RZ, RZ, R34 ;  /* 0x000000ffff427224 */ /* 0x000fe200078e0022 */
[----:B------:R-:W4:Y:S01]  /*17530*/  LDL.LU R39, [R1+0xaa0] ;  /* 0x000aa00001277983 */ /* 0x000f220000300800 */
[----:B------:R-:W-:Y:S02]  /*17540*/  IMAD.MOV.U32 R67, RZ, RZ, R35 ;  /* 0x000000ffff437224 */ /* 0x000fe400078e0023 */
[----:B------:R-:W-:Y:S01]  /*17550*/  IMAD.MOV.U32 R135, RZ, RZ, R196 ;  /* 0x000000ffff877224 */ /* 0x000fe200078e00c4 */
[----:B------:R-:W5:Y:S01]  /*17560*/  LDL.LU R34, [R1+0xa9c] ;  /* 0x000a9c0001227983 */ /* 0x000f620000300800 */
[----:B------:R-:W-:Y:S02]  /*17570*/  IMAD.MOV.U32 R14, RZ, RZ, R197 ;  /* 0x000000ffff0e7224 */ /* 0x000fe400078e00c5 */
[----:B------:R-:W-:Y:S01]  /*17580*/  IMAD.MOV.U32 R196, RZ, RZ, R74 ;  /* 0x000000ffffc47224 */ /* 0x000fe200078e004a */
[----:B------:R-:W5:Y:S01]  /*17590*/  LDL.LU R35, [R1+0xa98] ;  /* 0x000a980001237983 */ /* 0x000f620000300800 */
[----:B------:R-:W-:-:S02]  /*175a0*/  IMAD.MOV.U32 R53, RZ, RZ, R198 ;  /* 0x000000ffff357224 */ /* 0x000fc400078e00c6 */
[----:B------:R-:W-:Y:S01]  /*175b0*/  IMAD.MOV.U32 R197, RZ, RZ, R75 ;  /* 0x000000ffffc57224 */ /* 0x000fe200078e004b */
[----:B------:R-:W5:Y:S01]  /*175c0*/  LDL.LU R74, [R1+0xa94] ;  /* 0x000a9400014a7983 */ /* 0x000f620000300800 */
[----:B------:R-:W-:Y:S02]  /*175d0*/  IMAD.MOV.U32 R52, RZ, RZ, R199 ;  /* 0x000000ffff347224 */ /* 0x000fe400078e00c7 */
        /* <DEDUP_REMOVED lines=10> */
[----:B------:R-:W-:-:S07]  /*17680*/  IMAD.MOV.U32 R247, RZ, RZ, R0 ;  /* 0x000000fffff77224 */ /* 0x000fce00078e0000 */
[C---:B--2---:R-:W-:Y:S08]  /*17690*/  HMMA.1688.F32.TF32 R244, R236.reuse, R50, R244 ;  /* 0x00000032ecf4723c */ /* 0x044ff000000810f4 */
[C---:B---3--:R-:W-:Y:S08]  /*176a0*/  HMMA.1688.F32.TF32 R64, R236.reuse, R58, R64 ;  /* 0x0000003aec40723c */ /* 0x048ff00000081040 */
[C---:B----4-:R-:W-:Y:S08]  /*176b0*/  HMMA.1688.F32.TF32 R196, R236.reuse, R38, R196 ;  /* 0x00000026ecc4723c */ /* 0x050ff000000810c4 */
[C---:B-----5:R-:W-:Y:S08]  /*176c0*/  HMMA.1688.F32.TF32 R232, R236.reuse, R34, R232 ;  /* 0x00000022ece8723c */ /* 0x060ff000000810e8 */
[C---:B------:R-:W-:Y:S08]  /*176d0*/  HMMA.1688.F32.TF32 R224, R236.reuse, R74, R224 ;  /* 0x0000004aece0723c */ /* 0x040ff000000810e0 */
[C---:B------:R-:W-:Y:S08]  /*176e0*/  HMMA.1688.F32.TF32 R120, R236.reuse, R26, R120 ;  /* 0x0000001aec78723c */ /* 0x040ff00000081078 */
[----:B------:R-:W-:Y:S08]  /*176f0*/  HMMA.1688.F32.TF32 R228, R236, R30, R228 ;  /* 0x0000001eece4723c */ /* 0x000ff000000810e4 */
[----:B------:R-:W-:-:S02]  /*17700*/  IMAD.MOV.U32 R133, RZ, RZ, R226 ;  /* 0x000000ffff857224 */ /* 0x000fc400078e00e2 */
[----:B------:R-:W-:Y:S02]  /*17710*/  IMAD.MOV.U32 R134, RZ, RZ, R227 ;  /* 0x000000ffff867224 */ /* 0x000fe400078e00e3 */
[----:B------:R-:W-:Y:S01]  /*17720*/  IMAD.MOV.U32 R130, RZ, RZ, R224 ;  /* 0x000000ffff827224 */ /* 0x000fe200078e00e0 */
[----:B------:R-:W2:Y:S01]  /*17730*/  LDL.LU.64 R226, [R1+0xa78] ;  /* 0x000a780001e27983 */ /* 0x000ea20000300a00 */
[----:B------:R-:W-:-:S03]  /*17740*/  IMAD.MOV.U32 R131, RZ, RZ, R225 ;  /* 0x000000ffff837224 */ /* 0x000fc600078e00e1 */
[----:B------:R-:W2:Y:S01]  /*17750*/  LDL.LU.64 R224, [R1+0xa70] ;  /* 0x000a700001e07983 */ /* 0x000ea20000300a00 */
[----:B------:R-:W-:Y:S02]  /*17760*/  IMAD.MOV.U32 R127, RZ, RZ, R122 ;  /* 0x000000ffff7f7224 */ /* 0x000fe400078e007a */
[----:B------:R-:W-:Y:S02]  /*17770*/  IMAD.MOV.U32 R129, RZ, RZ, R123 ;  /* 0x000000ffff817224 */ /* 0x000fe400078e007b */
[----:B------:R-:W-:Y:S02]  /*17780*/  IMAD.MOV.U32 R125, RZ, RZ, R120 ;  /* 0x000000ffff7d7224 */ /* 0x000fe400078e0078 */
[----:B------:R-:W-:Y:S02]  /*17790*/  IMAD.MOV.U32 R126, RZ, RZ, R121 ;  /* 0x000000ffff7e7224 */ /* 0x000fe400078e0079 */
[----:B------:R-:W-:Y:S02]  /*177a0*/  IMAD.MOV.U32 R122, RZ, RZ, R230 ;  /* 0x000000ffff7a7224 */ /* 0x000fe400078e00e6 */
[----:B------:R-:W-:-:S02]  /*177b0*/  IMAD.MOV.U32 R123, RZ, RZ, R231 ;  /* 0x000000ffff7b7224 */ /* 0x000fc400078e00e7 */
[----:B------:R-:W-:Y:S01]  /*177c0*/  IMAD.MOV.U32 R120, RZ, RZ, R228 ;  /* 0x000000ffff787224 */ /* 0x000fe200078e00e4 */
[----:B------:R-:W3:Y:S01]  /*177d0*/  LDL.LU.64 R230, [R1+0xa68] ;  /* 0x000a680001e67983 */ /* 0x000ee20000300a00 */
[----:B------:R-:W-:Y:S02]  /*177e0*/  IMAD.MOV.U32 R121, RZ, RZ, R229 ;  /* 0x000000ffff797224 */ /* 0x000fe400078e00e5 */
[----:B------:R-:W-:Y:S01]  /*177f0*/  IMAD.MOV.U32 R63, RZ, RZ, R234 ;  /* 0x000000ffff3f7224 */ /* 0x000fe200078e00ea */
[----:B------:R-:W3:Y:S01]  /*17800*/  LDL.LU.64 R228, [R1+0xa60] ;  /* 0x000a600001e47983 */ /* 0x000ee20000300a00 */
[----:B------:R-:W-:Y:S02]  /*17810*/  IMAD.MOV.U32 R119, RZ, RZ, R235 ;  /* 0x000000ffff777224 */ /* 0x000fe400078e00eb */
[----:B------:R-:W-:Y:S01]  /*17820*/  IMAD.MOV.U32 R146, RZ, RZ, R198 ;  /* 0x000000ffff927224 */ /* 0x000fe200078e00c6 */
[----:B------:R-:W1:Y:S01]  /*17830*/  LDL.LU.64 R234, [R1+0xa58] ;  /* 0x000a580001ea7983 */ /* 0x000e620000300a00 */
[----:B------:R-:W-:-:S02]  /*17840*/  IMAD.MOV.U32 R61, RZ, RZ, R232 ;  /* 0x000000ffff3d7224 */ /* 0x000fc400078e00e8 */
[----:B------:R-:W-:Y:S02]  /*17850*/  IMAD.MOV.U32 R62, RZ, RZ, R233 ;  /* 0x000000ffff3e7224 */ /* 0x000fe400078e00e9 */
[----:B------:R-:W-:Y:S01]  /*17860*/  IMAD.MOV.U32 R145, RZ, RZ, R197 ;  /* 0x000000ffff917224 */ /* 0x000fe200078e00c5 */
[----:B------:R-:W1:Y:S01]  /*17870*/  LDL.LU.64 R232, [R1+0xa50] ;  /* 0x000a500001e87983 */ /* 0x000e620000300a00 */
[----:B------:R-:W-:Y:S02]  /*17880*/  IMAD.MOV.U32 R147, RZ, RZ, R199 ;  /* 0x000000ffff937224 */ /* 0x000fe400078e00c7 */
[----:B------:R-:W-:Y:S02]  /*17890*/  IMAD.MOV.U32 R198, RZ, RZ, R65 ;  /* 0x000000ffffc67224 */ /* 0x000fe400078e0041 */
[----:B------:R-:W-:Y:S02]  /*178a0*/  IMAD.MOV.U32 R199, RZ, RZ, R64 ;  /* 0x000000ffffc77224 */ /* 0x000fe400078e0040 */
[----:B------:R-:W-:-:S02]  /*178b0*/  IMAD.MOV.U32 R197, RZ, RZ, R66 ;  /* 0x000000ffffc57224 */ /* 0x000fc400078e0042 */
[----:B------:R-:W-:Y:S02]  /*178c0*/  IMAD.MOV.U32 R65, RZ, RZ, R246 ;  /* 0x000000ffff417224 */ /* 0x000fe400078e00f6 */
[----:B------:R-:W-:Y:S02]  /*178d0*/  IMAD.MOV.U32 R2, RZ, RZ, R247 ;  /* 0x000000ffff027224 */ /* 0x000fe400078e00f7 */
[----:B------:R-:W-:Y:S01]  /*178e0*/  IMAD.MOV.U32 R66, RZ, RZ, R245 ;  /* 0x000000ffff427224 */ /* 0x000fe200078e00f5 */
[----:B------:R-:W4:Y:S01]  /*178f0*/  LDL.LU.64 R246, [R1+0xa48] ;  /* 0x000a480001f67983 */ /* 0x000f220000300a00 */
[----:B------:R-:W-:-:S03]  /*17900*/  IMAD.MOV.U32 R64, RZ, RZ, R244 ;  /* 0x000000ffff407224 */ /* 0x000fc600078e00f4 */
[----:B------:R-:W4:Y:S01]  /*17910*/  LDL.LU.64 R244, [R1+0xa40] ;  /* 0x000a400001f47983 */ /* 0x000f220000300a00 */
[----:B------:R-:W-:Y:S02]  /*17920*/  IMAD.MOV.U32 R0, RZ, RZ, R196 ;  /* 0x000000ffff007224 */ /* 0x000fe400078e00c4 */
[----:B------:R-:W-:Y:S01]  /*17930*/  IMAD.MOV.U32 R196, RZ, RZ, R67 ;  /* 0x000000ffffc47224 */ /* 0x000fe200078e0043 */
[----:B----4-:R-:W-:Y:S11]  /*17940*/  HMMA.1688.F32.TF32 R244, R236, R54, R244 ;  /* 0x00000036ecf4723c */ /* 0x010ff600000810f4 */
[----:B------:R-:W-:Y:S11]  /*17950*/  @!UPT UIADD3 URZ, URZ, URZ, URZ ;  /* 0x0000003f3f3ff290 */ /* 0x000ff6000fffe03f */
[----:B------:R-:W-:Y:S02]  /*17960*/  @!UPT UIADD3 URZ, URZ, URZ, URZ ;  /* 0x0000003f3f3ff290 */ /* 0x000fe4000fffe03f */
[----:B------:R-:W-:Y:S02]  /*17970*/  IMAD.MOV.U32 R238, RZ, RZ, R245 ;  /* 0x000000ffffee7224 */ /* 0x000fe400078e00f5 */
[----:B------:R-:W-:Y:S02]  /*17980*/  IMAD.MOV.U32 R237, RZ, RZ, R246 ;  /* 0x000000ffffed7224 */ /* 0x000fe400078e00f6 */
[----:B------:R-:W-:Y:S02]  /*17990*/  IMAD.MOV.U32 R236, RZ, RZ, R247 ;  /* 0x000000ffffec7224 */ /* 0x000fe400078e00f7 */
[----:B------:R-:W-:Y:S02]  /*179a0*/  IMAD.MOV.U32 R246, RZ, RZ, R66 ;  /* 0x000000fffff67224 */ /* 0x000fe400078e0042 */
[----:B------:R-:W-:Y:S02]  /*179b0*/  IMAD.MOV.U32 R247, RZ, RZ, R65 ;  /* 0x000000fffff77224 */ /* 0x000fe400078e0041 */
[----:B------:R-:W-:-:S02]  /*179c0*/  IMAD.MOV.U32 R245, RZ, RZ, R64 ;  /* 0x000000fffff57224 */ /* 0x000fc400078e0040 */
[C---:B-1----:R-:W-:Y:S11]  /*179d0*/  HMMA.1688.F32.TF32 R64, R240.reuse, R74, R232 ;  /* 0x0000004af040723c */ /* 0x042ff600000810e8 */
[----:B------:R-:W-:Y:S11]  /*179e0*/  @!UPT UIADD3 URZ, URZ, URZ, URZ ;  /* 0x0000003f3f3ff290 */ /* 0x000ff6000fffe03f */
[----:B------:R-:W-:Y:S02]  /*179f0*/  @!UPT UIADD3 URZ, URZ, URZ, URZ ;  /* 0x0000003f3f3ff290 */ /* 0x000fe4000fffe03f */
[----:B------:R-:W-:Y:S02]  /*17a00*/  IMAD.MOV.U32 R235, RZ, RZ, R64 ;  /* 0x000000ffffeb7224 */ /* 0x000fe400078e0040 */
[----:B------:R-:W-:Y:S02]  /*17a10*/  IMAD.MOV.U32 R234, RZ, RZ, R65 ;  /* 0x000000ffffea7224 */ /* 0x000fe400078e0041 */
[----:B------:R-:W-:Y:S02]  /*17a20*/  IMAD.MOV.U32 R233, RZ, RZ, R66 ;  /* 0x000000ffffe97224 */ /* 0x000fe400078e0042 */
[----:B------:R-:W-:Y:S02]  /*17a30*/  IMAD.MOV.U32 R232, RZ, RZ, R67 ;  /* 0x000000ffffe87224 */ /* 0x000fe400078e0043 */
[----:B---3--:R-:W-:Y:S03]  /*17a40*/  HMMA.1688.F32.TF32 R64, R240, R26, R228 ;  /* 0x0000001af040723c */ /* 0x008fe600000810e4 */
[----:B------:R-:W-:Y:S04]  /*17a50*/  STL [R1+0x9b8], R232 ;  /* 0x0009b8e801007387 */ /* 0x000fe80000100800 */
[----:B------:R-:W-:Y:S04]  /*17a60*/  STL [R1+0x9b4], R234 ;  /* 0x0009b4ea01007387 */ /* 0x000fe80000100800 */
[----:B------:R-:W-:Y:S04]  /*17a70*/  STL [R1+0x9b0], R235 ;  /* 0x0009b0eb01007387 */ /* 0x000fe80000100800 */
[----:B------:R-:W-:Y:S08]  /*17a80*/  STL [R1+0x9ac], R233 ;  /* 0x0009ace901007387 */ /* 0x000ff00000100800 */
[----:B------:R2:W-:Y:S01]  /*17a90*/  STL [R1+0x130], R64 ;  /* 0x0001304001007387 */ /* 0x0005e20000100800 */
[----:B------:R-:W-:-:S02]  /*17aa0*/  IMAD.MOV.U32 R230, RZ, RZ, R65 ;  /* 0x000000ffffe67224 */ /* 0x000fc400078e0041 */
[----:B------:R-:W-:Y:S02]  /*17ab0*/  IMAD.MOV.U32 R229, RZ, RZ, R66 ;  /* 0x000000ffffe57224 */ /* 0x000fe400078e0042 */
[----:B------:R-:W-:Y:S02]  /*17ac0*/  IMAD.MOV.U32 R228, RZ, RZ, R67 ;  /* 0x000000ffffe47224 */ /* 0x000fe400078e0043 */
[----:B--2---:R-:W-:Y:S01]  /*17ad0*/  HMMA.1688.F32.TF32 R64, R240, R30, R224 ;  /* 0x0000001ef040723c */ /* 0x004fe200000810e0 */
[----:B------:R-:W-:Y:S02]  /*17ae0*/  IMAD.MOV.U32 R239, RZ, RZ, R244 ;  /* 0x000000ffffef7224 */ /* 0x000fe400078e00f4 */
[----:B------:R-:W2:Y:S04]  /*17af0*/  LDL R244, [R1+0x254] ;  /* 0x0002540001f47983 */ /* 0x000ea80000100800 */
[----:B------:R1:W-:Y:S04]  /*17b00*/  STL [R1+0x9bc], R230 ;  /* 0x0009bce601007387 */ /* 0x0003e80000100800 */
[----:B------:R-:W3:Y:S11]  /*17b10*/  LDL R231, [R1+0x258] ;  /* 0x0002580001e77983 */ /* 0x000ef60000100800 */
[----:B------:R-:W-:Y:S02]  /*17b20*/  @!UPT UIADD3 URZ, URZ, URZ, URZ ;  /* 0x0000003f3f3ff290 */ /* 0x000fe4000fffe03f */
[----:B------:R-:W-:Y:S02]  /*17b30*/  IMAD.MOV.U32 R225, RZ, RZ, R66 ;  /* 0x000000ffffe17224 */ /* 0x000fe400078e0042 */
[----:B------:R-:W-:Y:S02]  /*17b40*/  IMAD.MOV.U32 R224, RZ, RZ, R67 ;  /* 0x000000ffffe07224 */ /* 0x000fe400078e0043 */
[----:B------:R-:W-:Y:S01]  /*17b50*/  IMAD.MOV.U32 R233, RZ, RZ, R64 ;  /* 0x000000ffffe97224 */ /* 0x000fe200078e0040 */
[----:B------:R-:W4:Y:S01]  /*17b60*/  LDL.LU.64 R66, [R1+0xa38] ;  /* 0x000a380001427983 */ /* 0x000f220000300a00 */
[----:B------:R-:W-:-:S03]  /*17b70*/  IMAD.MOV.U32 R226, RZ, RZ, R65 ;  /* 0x000000ffffe27224 */ /* 0x000fc600078e0041 */
[----:B------:R-:W4:Y:S04]  /*17b80*/  LDL.LU.64 R64, [R1+0xa30] ;  /* 0x000a300001407983 */ /* 0x000f280000300a00 */
[----:B------:R-:W5:Y:S01]  /*17b90*/  LDL R227, [R1+0x250] ;  /* 0x0002500001e37983 */ /* 0x000f620000100800 */
[C---:B------:R-:W-:Y:S08]  /*17ba0*/  HMMA.1688.F32.TF32 R112, R240.reuse, R38, R112 ;  /* 0x00000026f070723c */ /* 0x040ff00000081070 */
[C---:B------:R-:W-:Y:S11]  /*17bb0*/  HMMA.1688.F32.TF32 R68, R240.reuse, R58, R68 ;  /* 0x0000003af044723c */ /* 0x040ff60000081044 */
[----:B------:R-:W-:Y:S04]  /*17bc0*/  @!UPT UIADD3 URZ, URZ, URZ, URZ ;  /* 0x0000003f3f3ff290 */ /* 0x000fe8000fffe03f */
[----:B------:R-:W-:Y:S04]  /*17bd0*/  STL.64 [R1+0x100], R112 ;  /* 0x0001007001007387 */ /* 0x000fe80000100a00 */
[----:B------:R-:W-:Y:S04]  /*17be0*/  STL.64 [R1+0x108], R114 ;  /* 0x0001087201007387 */ /* 0x000fe80000100a00 */
[----:B------:R-:W-:Y:S04]  /*17bf0*/  STL.64 [R1+0xf0], R68 ;  /* 0x0000f04401007387 */ /* 0x000fe80000100a00 */
[----:B------:R-:W-:Y:S04]  /*17c00*/  STL.64 [R1+0xf8], R70 ;  /* 0x0000f84601007387 */ /* 0x000fe80000100a00 */
[----:B------:R-:W-:Y:S04]  /*17c10*/  LDS R113, [R252+0x25180] ;  /* 0x02518000fc717984 */ /* 0x000fe80000000800 */
[----:B------:R-:W-:Y:S04]  /*17c20*/  LDS R115, [R252+0x25980] ;  /* 0x02598000fc737984 */ /* 0x000fe80000000800 */
[----:B--2---:R-:W-:Y:S04]  /*17c30*/  LDS R69, [R244+0x25000] ;  /* 0x02500000f4457984 */ /* 0x004fe80000000800 */
[----:B------:R-:W-:Y:S04]  /*17c40*/  LDS R71, [R244+0x25800] ;  /* 0x02580000f4477984 */ /* 0x000fe80000000800 */
[----:B---3--:R-:W-:Y:S04]  /*17c50*/  LDS R112, [R231+0x25180] ;  /* 0x02518000e7707984 */ /* 0x008fe80000000800 */
[----:B------:R-:W2:Y:S01]  /*17c60*/  LDS R114, [R231+0x25980] ;  /* 0x02598000e7727984 */ /* 0x000ea20000000800 */
[C---:B----4-:R-:W-:Y:S03]  /*17c70*/  HMMA.1688.F32.TF32 R64, R240.reuse, R34, R64 ;  /* 0x00000022f040723c */ /* 0x050fe60000081040 */
[----:B-----5:R-:W-:Y:S04]  /*17c80*/  LDS R68, [R227+0x25000] ;  /* 0x02500000e3447984 */ /* 0x020fe80000000800 */
[----:B------:R-:W-:Y:S11]  /*17c90*/  LDS R70, [R227+0x25800] ;  /* 0x02580000e3467984 */ /* 0x000ff60000000800 */
[----:B------:R-:W-:Y:S06]  /*17ca0*/  @!UPT UIADD3 URZ, URZ, URZ, URZ ;  /* 0x0000003f3f3ff290 */ /* 0x000fec000fffe03f */
[----:B-1----:R-:W-:Y:S02]  /*17cb0*/  IMAD.MOV.U32 R230, RZ, RZ, R64 ;  /* 0x000000ffffe67224 */ /* 0x002fe400078e0040 */
[----:B------:R-:W-:Y:S02]  /*17cc0*/  IMAD.MOV.U32 R232, RZ, RZ, R65 ;  /* 0x000000ffffe87224 */ /* 0x000fe400078e0041 */
[----:B------:R-:W-:Y:S02]  /*17cd0*/  IMAD.MOV.U32 R234, RZ, RZ, R66 ;  /* 0x000000ffffea7224 */ /* 0x000fe400078e0042 */
[----:B------:R-:W-:Y:S02]  /*17ce0*/  IMAD.MOV.U32 R235, RZ, RZ, R67 ;  /* 0x000000ffffeb7224 */ /* 0x000fe400078e0043 */
[C---:B------:R-:W-:Y:S08]  /*17cf0*/  HMMA.1688.F32.TF32 R64, R240.reuse, R50, R168 ;  /* 0x00000032f040723c */ /* 0x040ff000000810a8 */
[----:B------:R-:W-:Y:S01]  /*17d00*/  HMMA.1688.F32.TF32 R240, R240, R54, R108 ;  /* 0x00000036f0f0723c */ /* 0x000fe2000008106c */
[----:B------:R-:W-:Y:S04]  /*17d10*/  LDS R108, [R231+0x25100] ;  /* 0x02510000e76c7984 */ /* 0x000fe80000000800 */
[----:B------:R-:W-:Y:S04]  /*17d20*/  LDS R110, [R231+0x25900] ;  /* 0x02590000e76e7984 */ /* 0x000fe80000000800 */
[----:B------:R-:W-:Y:S04]  /*17d30*/  LDS R109, [R252+0x25100] ;  /* 0x02510000fc6d7984 */ /* 0x000fe80000000800 */
[----:B------:R-:W1:Y:S04]  /*17d40*/  LDS R111, [R252+0x25900] ;  /* 0x02590000fc6f7984 */ /* 0x000e680000000800 */
[----:B------:R-:W-:Y:S04]  /*17d50*/  STL.64 [R1+0xe0], R64 ;  /* 0x0000e04001007387 */ /* 0x000fe80000100a00 */
[----:B------:R-:W-:Y:S04]  /*17d60*/  STL.64 [R1+0xe8], R66 ;  /* 0x0000e84201007387 */ /* 0x000fe80000100a00 */
[----:B------:R-:W-:Y:S04]  /*17d70*/  STL [R1+0x9a8], R240 ;  /* 0x0009a8f001007387 */ /* 0x000fe80000100800 */
[----:B------:R-:W-:Y:S04]  /*17d80*/  STL [R1+0x9a4], R241 ;  /* 0x0009a4f101007387 */ /* 0x000fe80000100800 */
[----:B------:R-:W-:Y:S04]  /*17d90*/  STL [R1+0x9a0], R242 ;  /* 0x0009a0f201007387 */ /* 0x000fe80000100800 */
[----:B------:R1:W-:Y:S01]  /*17da0*/  STL [R1+0x99c], R243 ;  /* 0x00099cf301007387 */ /* 0x0003e20000100800 */
[----:B------:R-:W-:Y:S01]  /*17db0*/  IMAD.MOV.U32 R171, RZ, RZ, R239 ;  /* 0x000000ffffab7224 */ /* 0x000fe200078e00ef */
[----:B--2---:R-:W-:Y:S02]  /*17dc0*/  HMMA.1688.F32.TF32 R8, R112, R26, R8 ;  /* 0x0000001a7008723c */ /* 0x004fe40000081008 */
[----:B------:R-:W-:Y:S04]  /*17dd0*/  LDS R65, [R244+0x25080] ;  /* 0x02508000f4417984 */ /* 0x000fe80000000800 */
[----:B------:R-:W-:Y:S04]  /*17de0*/  LDS R67, [R244+0x25880] ;  /* 0x02588000f4437984 */ /* 0x000fe80000000800 */
[----:B------:R-:W-:Y:S01]  /*17df0*/  LDS R64, [R227+0x25080] ;  /* 0x02508000e3407984 */ /* 0x000fe20000000800 */
[C---:B-1----:R-:W-:Y:S03]  /*17e00*/  HMMA.1688.F32.TF32 R240, R108.reuse, R74, R76 ;  /* 0x0000004a6cf0723c */ /* 0x042fe6000008104c */
[----:B------:R-:W1:Y:S05]  /*17e10*/  LDS R66, [R227+0x25880] ;  /* 0x02588000e3427984 */ /* 0x000e6a0000000800 */
[C---:B------:R-:W-:Y:S11]  /*17e20*/  HMMA.1688.F32.TF32 R76, R108.reuse, R26, R80 ;  /* 0x0000001a6c4c723c */ /* 0x040ff60000081050 */
[----:B------:R-:W-:Y:S04]  /*17e30*/  @!UPT UIADD3 URZ, URZ, URZ, URZ ;  /* 0x0000003f3f3ff290 */ /* 0x000fe8000fffe03f */
[----:B------:R-:W-:Y:S04]  /*17e40*/  STL.64 [R1+0x1c0], R240 ;  /* 0x0001c0f001007387 */ /* 0x000fe80000100a00 */
[----:B------:R-:W-:Y:S04]  /*17e50*/  STL.64 [R1+0x1c8], R242 ;  /* 0x0001c8f201007387 */ /* 0x000fe80000100a00 */
[----:B------:R-:W-:Y:S04]  /*17e60*/  STL.64 [R1+0x1b0], R76 ;  /* 0x0001b04c01007387 */ /* 0x000fe80000100a00 */
[----:B------:R2:W-:Y:S02]  /*17e70*/  STL.64 [R1+0x1b8], R78 ;  /* 0x0001b84e01007387 */ /* 0x0005e40000100a00 */
[C---:B--2---:R-:W-:Y:S08]  /*17e80*/  HMMA.1688.F32.TF32 R76, R108.reuse, R30, R84 ;  /* 0x0000001e6c4c723c */ /* 0x044ff00000081054 */
[C---:B------:R-:W-:Y:S08]  /*17e90*/  HMMA.1688.F32.TF32 R84, R108.reuse, R34, R88 ;  /* 0x000000226c54723c */ /* 0x040ff00000081058 */
[----:B------:R-:W-:Y:S01]  /*17ea0*/  HMMA.1688.F32.TF32 R80, R108, R38, R92 ;  /* 0x000000266c50723c */ /* 0x000fe2000008105c */
[----:B------:R-:W-:Y:S01]  /*17eb0*/  IMAD.MOV.U32 R239, RZ, RZ, R245 ;  /* 0x000000ffffef7224 */ /* 0x000fe200078e00f5 */
[----:B------:R-:W-:Y:S05]  /*17ec0*/  LDS R92, [R227+0x26000] ;  /* 0x02600000e35c7984 */ /* 0x000fea0000000800 */
[----:B------:R-:W-:Y:S04]  /*17ed0*/  STL.64 [R1+0x1a0], R76 ;  /* 0x0001a04c01007387 */ /* 0x000fe80000100a00 */
[----:B------:R2:W-:Y:S01]  /*17ee0*/  STL.64 [R1+0x1a8], R78 ;  /* 0x0001a84e01007387 */ /* 0x0005e20000100a00 */
[----:B------:R-:W-:Y:S01]  /*17ef0*/  IMAD.MOV.U32 R244, RZ, RZ, R246 ;  /* 0x000000fffff47224 */ /* 0x000fe200078e00f6 */
[-C--:B------:R-:W-:Y:S02]  /*17f00*/  HMMA.1688.F32.TF32 R152, R68, R58.reuse, R152 ;  /* 0x0000003a4498723c */ /* 0x080fe40000081098 */
[----:B------:R-:W-:Y:S06]  /*17f10*/  LDS R94, [R227+0x26800] ;  /* 0x02680000e35e7984 */ /* 0x000fec0000000800 */
[----:B--2---:R-:W-:Y:S01]  /*17f20*/  HMMA.1688.F32.TF32 R76, R108, R58, R96 ;  /* 0x0000003a6c4c723c */ /* 0x004fe20000081060 */
[----:B------:R-:W-:Y:S04]  /*17f30*/  STL.64 [R1+0x190], R84 ;  /* 0x0001905401007387 */ /* 0x000fe80000100a00 */
[----:B------:R-:W-:Y:S11]  /*17f40*/  STL.64 [R1+0x198], R86 ;  /* 0x0001985601007387 */ /* 0x000ff60000100a00 */
[----:B------:R-:W-:Y:S07]  /*17f50*/  @!UPT UIADD3 URZ, URZ, URZ, URZ ;  /* 0x0000003f3f3ff290 */ /* 0x000fee000fffe03f */
[----:B------:R-:W-:Y:S01]  /*17f60*/  STL.64 [R1+0x170], R76 ;  /* 0x0001704c01007387 */ /* 0x000fe20000100a00 */
[----:B------:R-:W-:-:S03]  /*17f70*/  IMAD.MOV.U32 R240, RZ, RZ, R79 ;  /* 0x000000fffff07224 */ /* 0x000fc600078e004f */
[----:B------:R-:W-:Y:S04]  /*17f80*/  STL.64 [R1+0x180], R80 ;  /* 0x0001805001007387 */ /* 0x000fe80000100a00 */
[----:B------:R-:W-:Y:S04]  /*17f90*/  STL.64 [R1+0x188], R82 ;  /* 0x0001885201007387 */ /* 0x000fe80000100a00 */
[----:B------:R2:W-:Y:S02]  /*17fa0*/  STL [R1+0x178], R78 ;  /* 0x0001784e01007387 */ /* 0x0005e40000100800 */
[C---:B--2---:R-:W-:Y:S11]  /*17fb0*/  HMMA.1688.F32.TF32 R76, R108.reuse, R50, R100 ;  /* 0x000000326c4c723c */ /* 0x044ff60000081064 */
[----:B------:R-:W-:Y:S11]  /*17fc0*/  @!UPT UIADD3 URZ, URZ, URZ, URZ ;  /* 0x0000003f3f3ff290 */ /* 0x000ff6000fffe03f */
[----:B------:R-:W-:Y:S01]  /*17fd0*/  @!UPT UIADD3 URZ, URZ, URZ, URZ ;  /* 0x0000003f3f3ff290 */ /* 0x000fe2000fffe03f */
[----:B------:R2:W-:Y:S01]  /*17fe0*/  STL [R1+0x16c], R79 ;  /* 0x00016c4f01007387 */ /* 0x0005e20000100800 */
[----:B------:R-:W-:Y:S02]  /*17ff0*/  IMAD.MOV.U32 R241, RZ, RZ, R76 ;  /* 0x000000fffff17224 */ /* 0x000fe400078e004c */
[----:B------:R-:W-:Y:S02]  /*18000*/  IMAD.MOV.U32 R242, RZ, RZ, R77 ;  /* 0x000000fffff27224 */ /* 0x000fe400078e004d */
[----:B------:R-:W-:Y:S02]  /*18010*/  IMAD.MOV.U32 R243, RZ, RZ, R78 ;  /* 0x000000fffff37224 */ /* 0x000fe400078e004e */
[----:B--2---:R-:W-:Y:S01]  /*18020*/  HMMA.1688.F32.TF32 R76, R108, R54, R104 ;  /* 0x000000366c4c723c */ /* 0x004fe20000081068 */
[----:B------:R-:W-:Y:S02]  /*18030*/  IMAD.MOV.U32 R245, RZ, RZ, R247 ;  /* 0x000000fffff57224 */ /* 0x000fe400078e00f7 */
[----:B------:R-:W-:Y:S11]  /*18040*/  IMAD.MOV.U32 R247, RZ, RZ, R0 ;  /* 0x000000fffff77224 */ /* 0x000ff600078e0000 */
[----:B------:R-:W-:Y:S09]  /*18050*/  @!UPT UIADD3 URZ, URZ, URZ, URZ ;  /* 0x0000003f3f3ff290 */ /* 0x000ff2000fffe03f */
[----:B------:R-:W-:Y:S01]  /*18060*/  STL.64 [R1+0x150], R76 ;  /* 0x0001504c01007387 */ /* 0x000fe20000100a00 */
[----:B------:R-:W-:-:S03]  /*18070*/  IMAD.MOV.U32 R0, RZ, RZ, R79 ;  /* 0x000000ffff007224 */ /* 0x000fc600078e004f */
[----:B------:R2:W-:Y:S02]  /*18080*/  STL [R1+0x158], R78 ;  /* 0x0001584e01007387 */ /* 0x0005e40000100800 */
[----:B--2---:R-:W-:Y:S02]  /*18090*/  HMMA.1688.F32.TF32 R76, R112, R74, R172 ;  /* 0x0000004a704c723c */ /* 0x004fe400000810ac */
[----:B------:R-:W-:Y:S01]  /*180a0*/  STL.64 [R1+0x230], R8 ;  /* 0x0002300801007387 */ /* 0x000fe20000100a00 */
[----:B------:R-:W-:Y:S02]  /*180b0*/  IMAD.MOV.U32 R246, RZ, RZ, R2 ;  /* 0x000000fffff67224 */ /* 0x000fe400078e0002 */
[----:B------:R-:W-:-:S03]  /*180c0*/  IMAD.MOV.U32 R2, RZ, RZ, R11 ;  /* 0x000000ffff027224 */ /* 0x000fc600078e000b */
[C---:B------:R-:W-:Y:S11]  /*180d0*/  HMMA.1688.F32.TF32 R80, R112.reuse, R30, R148 ;  /* 0x0000001e7050723c */ /* 0x040ff60000081094 */
[----:B------:R-:W-:Y:S04]  /*180e0*/  @!UPT UIADD3 URZ, URZ, URZ, URZ ;  /* 0x0000003f3f3ff290 */ /* 0x000fe8000fffe03f */
[----:B------:R-:W-:Y:S04]  /*180f0*/  STL.64 [R1+0x240], R76 ;  /* 0x0002404c01007387 */ /* 0x000fe80000100a00 */
[----:B------:R2:W-:Y:S04]  /*18100*/  STL.64 [R1+0x248], R78 ;  /* 0x0002484e01007387 */ /* 0x0005e80000100a00 */
[----:B------:R3:W-:Y:S01]  /*18110*/  STL [R1+0x238], R10 ;  /* 0x0002380a01007387 */ /* 0x0007e20000100800 */
[C---:B--2---:R-:W-:Y:S08]  /*18120*/  HMMA.1688.F32.TF32 R76, R112.reuse, R34, R176 ;  /* 0x00000022704c723c */ /* 0x044ff000000810b0 */
[C---:B---3--:R-:W-:Y:S01]  /*18130*/  HMMA.1688.F32.TF32 R8, R112.reuse, R38, R180 ;  /* 0x000000267008723c */ /* 0x048fe200000810b4 */
[----:B------:R2:W-:Y:S04]  /*18140*/  STL [R1+0x998], R2 ;  /* 0x0009980201007387 */ /* 0x0005e80000100800 */
[----:B--2---:R-:W2:Y:S04]  /*18150*/  LDL R2, [R1+0x254] ;  /* 0x0002540001027983 */ /* 0x004ea80000100800 */
[----:B------:R-:W-:Y:S04]  /*18160*/  STL.64 [R1+0x220], R80 ;  /* 0x0002205001007387 */ /* 0x000fe80000100a00 */
[----:B------:R3:W-:Y:S04]  /*18170*/  STL.64 [R1+0x228], R82 ;  /* 0x0002285201007387 */ /* 0x0007e80000100a00 */
[----:B------:R-:W-:Y:S04]  /*18180*/  STL.64 [R1+0x210], R76 ;  /* 0x0002104c01007387 */ /* 0x000fe80000100a00 */
[----:B------:R4:W-:Y:S01]  /*18190*/  STL.64 [R1+0x218], R78 ;  /* 0x0002184e01007387 */ /* 0x0009e20000100a00 */
[C---:B---3--:R-:W-:Y:S03]  /*181a0*/  HMMA.1688.F32.TF32 R80, R112.reuse, R58, R156 ;  /* 0x0000003a7050723c */ /* 0x048fe6000008109c */
[----:B------:R-:W-:Y:S04]  /*181b0*/  STL.64 [R1+0x200], R8 ;  /* 0x0002000801007387 */ /* 0x000fe80000100a00 */
[----:B------:R3:W-:Y:S01]  /*181c0*/  STL.64 [R1+0x208], R10 ;  /* 0x0002080a01007387 */ /* 0x0007e20000100a00 */
[C---:B----4-:R-:W-:Y:S08]  /*181d0*/  HMMA.1688.F32.TF32 R76, R112.reuse, R50, R160 ;  /* 0x00000032704c723c */ /* 0x050ff000000810a0 */
[----:B---3--:R-:W-:Y:S07]  /*181e0*/  HMMA.1688.F32.TF32 R8, R112, R54, R200 ;  /* 0x000000367008723c */ /* 0x008fee00000810c8 */
[----:B------:R-:W-:Y:S04]  /*181f0*/  STL.64 [R1+0x1f0], R80 ;  /* 0x0001f05001007387 */ /* 0x000fe80000100a00 */
[----:B------:R-:W-:Y:S04]  /*18200*/  STL.64 [R1+0x1f8], R82 ;  /* 0x0001f85201007387 */ /* 0x000fe80000100a00 */
[----:B------:R3:W-:Y:S04]  /*18210*/  STL.64 [R1+0x1e0], R76 ;  /* 0x0001e04c01007387 */ /* 0x0007e80000100a00 */
[----:B------:R4:W-:Y:S01]  /*18220*/  STL.64 [R1+0x1e8], R78 ;  /* 0x0001e84e01007387 */ /* 0x0009e20000100a00 */
[----:B------:R-:W-:Y:S03]  /*18230*/  HMMA.1688.F32.TF32 R148, R68, R50, R136 ;  /* 0x000000324494723c */ /* 0x000fe60000081088 */
[----:B------:R-:W-:Y:S01]  /*18240*/  STL.64 [R1+0x1d0], R8 ;  /* 0x0001d00801007387 */ /* 0x000fe20000100a00 */
[----:B---3--:R-:W-:-:S02]  /*18250*/  IMAD.MOV.U32 R76, RZ, RZ, R199 ;  /* 0x000000ffff4c7224 */ /* 0x008fc400078e00c7 */
[----:B------:R-:W-:Y:S02]  /*18260*/  IMAD.MOV.U32 R77, RZ, RZ, R198 ;  /* 0x000000ffff4d7224 */ /* 0x000fe400078e00c6 */
[----:B----4-:R-:W-:Y:S02]  /*18270*/  IMAD.MOV.U32 R78, RZ, RZ, R197 ;  /* 0x000000ffff4e7224 */ /* 0x010fe400078e00c5 */
[----:B------:R-:W-:Y:S01]  /*18280*/  IMAD.MOV.U32 R79, RZ, RZ, R196 ;  /* 0x000000ffff4f7224 */ /* 0x000fe200078e00c4 */
[----:B------:R-:W-:Y:S01]  /*18290*/  STL.64 [R1+0x1d8], R10 ;  /* 0x0001d80a01007387 */ /* 0x000fe20000100a00 */
[----:B------:R-:W-:Y:S01]  /*182a0*/  HMMA.1688.F32.TF32 R196, R68, R74, R140 ;  /* 0x0000004a44c4723c */ /* 0x000fe2000008108c */
[----:B------:R-:W-:-:S06]  /*182b0*/  IMAD.MOV.U32 R136, RZ, RZ, R61 ;  /* 0x000000ffff887224 */ /* 0x000fcc00078e003d */
[----:B------:R-:W-:Y:S02]  /*182c0*/  IMAD.MOV.U32 R141, RZ, RZ, R145 ;  /* 0x000000ffff8d7224 */ /* 0x000fe400078e0091 */
[----:B------:R-:W3:Y:S01]  /*182d0*/  LDL.LU R145, [R1+0xa28] ;  /* 0x000a280001917983 */ /* 0x000ee20000300800 */
[----:B------:R-:W-:Y:S02]  /*182e0*/  IMAD.MOV.U32 R142, RZ, RZ, R146 ;  /* 0x000000ffff8e7224 */ /* 0x000fe400078e0092 */
[----:B------:R-:W-:Y:S01]  /*182f0*/  IMAD.MOV.U32 R143, RZ, RZ, R147 ;  /* 0x000000ffff8f7224 */ /* 0x000fe200078e0093 */
[----:B------:R-:W3:Y:S01]  /*18300*/  LDL.LU R146, [R1+0xa24] ;  /* 0x000a240001927983 */ /* 0x000ee20000300800 */
[----:B------:R-:W-:-:S03]  /*18310*/  IMAD.MOV.U32 R137, RZ, RZ, R62 ;  /* 0x000000ffff897224 */ /* 0x000fc600078e003e */
[----:B------:R-:W3:Y:S01]  /*18320*/  LDL.LU R147, [R1+0xa20] ;  /* 0x000a200001937983 */ /* 0x000ee20000300800 */
[----:B------:R-:W-:-:S03]  /*18330*/  IMAD.MOV.U32 R138, RZ, RZ, R63 ;  /* 0x000000ffff8a7224 */ /* 0x000fc600078e003f */
[----:B------:R-:W4:Y:S01]  /*18340*/  LDL.LU R61, [R1+0xa1c] ;  /* 0x000a1c00013d7983 */ /* 0x000f220000300800 */
[----:B------:R-:W-:-:S03]  /*18350*/  IMAD.MOV.U32 R139, RZ, RZ, R119 ;  /* 0x000000ffff8b7224 */ /* 0x000fc600078e0077 */
[----:B------:R-:W4:Y:S04]  /*18360*/  LDL.LU R62, [R1+0xa18] ;  /* 0x000a1800013e7983 */ /* 0x000f280000300800 */
[----:B------:R-:W4:Y:S04]  /*18370*/  LDL.LU R63, [R1+0xa14] ;  /* 0x000a1400013f7983 */ /* 0x000f280000300800 */
[----:B------:R-:W1:Y:S01]  /*18380*/  LDL.LU R119, [R1+0xa10] ;  /* 0x000a100001777983 */ /* 0x000e620000300800 */
[----:B------:R-:W-:Y:S01]  /*18390*/  IMAD.MOV.U32 R112, RZ, RZ, R171 ;  /* 0x000000ffff707224 */ /* 0x000fe200078e00ab */
[C---:B------:R-:W-:Y:S08]  /*183a0*/  HMMA.1688.F32.TF32 R160, R68.reuse, R34, R188 ;  /* 0x0000002244a0723c */ /* 0x040ff000000810bc */
[C---:B------:R-:W-:Y:S08]  /*183b0*/  HMMA.1688.F32.TF32 R168, R68.reuse, R26, R164 ;  /* 0x0000001a44a8723c */ /* 0x040ff000000810a4 */
[C---:B------:R-:W-:Y:S08]  /*183c0*/  HMMA.1688.F32.TF32 R164, R68.reuse, R30, R184 ;  /* 0x0000001e44a4723c */ /* 0x040ff000000810b8 */
[----:B------:R-:W-:Y:S01]  /*183d0*/  HMMA.1688.F32.TF32 R156, R68, R38, R192 ;  /* 0x00000026449c723c */ /* 0x000fe200000810c0 */
[----:B------:R-:W-:Y:S01]  /*183e0*/  IMAD.MOV.U32 R113, RZ, RZ, R238 ;  /* 0x000000ffff717224 */ /* 0x000fe200078e00ee */
[----:B------:R-:W-:Y:S01]  /*183f0*/  LDS R192, [R231+0x26000] ;  /* 0x02600000e7c07984 */ /* 0x000fe20000000800 */
[----:B------:R-:W-:-:S02]  /*18400*/  IMAD.MOV.U32 R114, RZ, RZ, R237 ;  /* 0x000000ffff727224 */ /* 0x000fc400078e00ed */
[----:B------:R-:W-:Y:S01]  /*18410*/  IMAD.MOV.U32 R115, RZ, RZ, R236 ;  /* 0x000000ffff737224 */ /* 0x000fe200078e00ec */
[----:B------:R-:W-:Y:S01]  /*18420*/  LDS R194, [R231+0x26800] ;  /* 0x02680000e7c27984 */ /* 0x000fe20000000800 */
[----:B------:R-:W-:Y:S02]  /*18430*/  IMAD.MOV.U32 R172, RZ, RZ, R239 ;  /* 0x000000ffffac7224 */ /* 0x000fe400078e00ef */
[----:B------:R-:W-:Y:S01]  /*18440*/  IMAD.MOV.U32 R173, RZ, RZ, R244 ;  /* 0x000000ffffad7224 */ /* 0x000fe200078e00f4 */
[----:B------:R-:W-:Y:S01]  /*18450*/  LDS R193, [R252+0x26000] ;  /* 0x02600000fcc17984 */ /* 0x000fe20000000800 */
[----:B------:R-:W-:Y:S02]  /*18460*/  IMAD.MOV.U32 R174, RZ, RZ, R245 ;  /* 0x000000ffffae7224 */ /* 0x000fe400078e00f5 */
[----:B------:R-:W-:Y:S01]  /*18470*/  IMAD.MOV.U32 R175, RZ, RZ, R246 ;  /* 0x000000ffffaf7224 */ /* 0x000fe200078e00f6 */
[----:B------:R-:W-:Y:S04]  /*18480*/  LDS R195, [R252+0x26800] ;  /* 0x02680000fcc37984 */ /* 0x000fe80000000800 */
[----:B--2---:R-:W-:Y:S04]  /*18490*/  LDS R93, [R2+0x26000] ;  /* 0x02600000025d7984 */ /* 0x004fe80000000800 */
[----:B------:R-:W-:Y:S01]  /*184a0*/  LDS R95, [R2+0x26800] ;  /* 0x02680000025f7984 */ /* 0x000fe20000000800 */
[----:B---3--:R-:W-:Y:S07]  /*184b0*/  HMMA.1688.F32.TF32 R144, R68, R54, R144 ;  /* 0x000000364490723c */ /* 0x008fee0000081090 */
[----:B------:R-:W-:-:S02]  /*184c0*/  IMAD.MOV.U32 R68, RZ, RZ, R120 ;  /* 0x000000ffff447224 */ /* 0x000fc400078e0078 */
[----:B------:R-:W2:Y:S01]  /*184d0*/  LDL.LU R120, [R1+0xa0c] ;  /* 0x000a0c0001787983 */ /* 0x000ea20000300800 */
[----:B------:R-:W-:Y:S02]  /*184e0*/  IMAD.MOV.U32 R69, RZ, RZ, R121 ;  /* 0x000000ffff457224 */ /* 0x000fe400078e0079 */
[----:B------:R-:W-:Y:S01]  /*184f0*/  IMAD.MOV.U32 R70, RZ, RZ, R122 ;  /* 0x000000ffff467224 */ /* 0x000fe200078e007a */
[----:B------:R-:W2:Y:S01]  /*18500*/  LDL.LU R121, [R1+0xa08] ;  /* 0x000a080001797983 */ /* 0x000ea20000300800 */
[----:B------:R-:W-:Y:S01]  /*18510*/  IMAD.MOV.U32 R71, RZ, RZ, R123 ;  /* 0x000000ffff477224 */ /* 0x000fe200078e007b */
[----:B-1----:R-:W-:Y:S02]  /*18520*/  HMMA.1688.F32.TF32 R104, R64, R26, R116 ;  /* 0x0000001a4068723c */ /* 0x002fe40000081074 */
[----:B------:R-:W2:Y:S04]  /*18530*/  LDL.LU R122, [R1+0xa04] ;  /* 0x000a0400017a7983 */ /* 0x000ea80000300800 */
[----:B------:R-:W2:Y:S01]  /*18540*/  LDL.LU R123, [R1+0xa00] ;  /* 0x000a0000017b7983 */ /* 0x000ea20000300800 */
[----:B------:R-:W-:-:S03]  /*18550*/  IMAD.MOV.U32 R116, RZ, RZ, R125 ;  /* 0x000000ffff747224 */ /* 0x000fc600078e007d */
[----:B------:R-:W3:Y:S01]  /*18560*/  LDL.LU R125, [R1+0x9fc] ;  /* 0x0009fc00017d7983 */ /* 0x000ee20000300800 */
[----:B------:R-:W-:Y:S02]  /*18570*/  IMAD.MOV.U32 R117, RZ, RZ, R126 ;  /* 0x000000ffff757224 */ /* 0x000fe400078e007e */
[----:B------:R-:W-:Y:S01]  /*18580*/  IMAD.MOV.U32 R118, RZ, RZ, R127 ;  /* 0x000000ffff767224 */ /* 0x000fe200078e007f */
[----:B------:R-:W3:Y:S04]  /*18590*/  LDL.LU R126, [R1+0x9f8] ;  /* 0x0009f800017e7983 */ /* 0x000ee80000300800 */
[----:B------:R-:W3:Y:S01]  /*185a0*/  LDL.LU R127, [R1+0x9f4] ;  /* 0x0009f400017f7983 */ /* 0x000ee20000300800 */
[----:B------:R-:W-:-:S03]  /*185b0*/  IMAD.MOV.U32 R119, RZ, RZ, R129 ;  /* 0x000000ffff777224 */ /* 0x000fc600078e0081 */
[----:B------:R-:W5:Y:S01]  /*185c0*/  LDL.LU R129, [R1+0x9f0] ;  /* 0x0009f00001817983 */ /* 0x000f620000300800 */
[----:B--2---:R-:W-:Y:S07]  /*185d0*/  HMMA.1688.F32.TF32 R100, R64, R30, R120 ;  /* 0x0000001e4064723c */ /* 0x004fee0000081078 */
[----:B------:R-:W-:Y:S02]  /*185e0*/  IMAD.MOV.U32 R120, RZ, RZ, R130 ;  /* 0x000000ffff787224 */ /* 0x000fe400078e0082 */
[----:B------:R-:W5:Y:S01]  /*185f0*/  LDL.LU R130, [R1+0x9ec] ;  /* 0x0009ec0001827983 */ /* 0x000f620000300800 */
[----:B------:R-:W-:-:S02]  /*18600*/  IMAD.MOV.U32 R121, RZ, RZ, R131 ;  /* 0x000000ffff797224 */ /* 0x000fc400078e0083 */
[----:B------:R-:W-:Y:S01]  /*18610*/  IMAD.MOV.U32 R122, RZ, RZ, R133 ;  /* 0x000000ffff7a7224 */ /* 0x000fe200078e0085 */
[----:B------:R-:W5:Y:S01]  /*18620*/  LDL.LU R131, [R1+0x9e8] ;  /* 0x0009e80001837983 */ /* 0x000f620000300800 */
[----:B------:R-:W-:Y:S01]  /*18630*/  IMAD.MOV.U32 R123, RZ, RZ, R134 ;  /* 0x000000ffff7b7224 */ /* 0x000fe200078e0086 */
[----:B---3--:R-:W-:Y:S02]  /*18640*/  HMMA.1688.F32.TF32 R96, R64, R34, R124 ;  /* 0x000000224060723c */ /* 0x008fe4000008107c */
[----:B------:R-:W2:Y:S04]  /*18650*/  LDL.LU R133, [R1+0x9e4] ;  /* 0x0009e40001857983 */ /* 0x000ea80000300800 */
[----:B------:R-:W2:Y:S01]  /*18660*/  LDL.LU R134, [R1+0x9e0] ;  /* 0x0009e00001867983 */ /* 0x000ea20000300800 */
[----:B------:R-:W-:-:S03]  /*18670*/  IMAD.MOV.U32 R124, RZ, RZ, R135 ;  /* 0x000000ffff7c7224 */ /* 0x000fc600078e0087 */
[----:B------:R-:W2:Y:S01]  /*18680*/  LDL.LU R135, [R1+0x9dc] ;  /* 0x0009dc0001877983 */ /* 0x000ea20000300800 */
[----:B------:R-:W-:-:S03]  /*18690*/  IMAD.MOV.U32 R125, RZ, RZ, R14 ;  /* 0x000000ffff7d7224 */ /* 0x000fc600078e000e */
[----:B------:R-:W3:Y:S01]  /*186a0*/  LDL.LU R14, [R1+0x9d8] ;  /* 0x0009d800010e7983 */ /* 0x000ee20000300800 */
[C---:B-----5:R-:W-:Y:S07]  /*186b0*/  HMMA.1688.F32.TF32 R236, R64.reuse, R38, R128 ;  /* 0x0000002640ec723c */ /* 0x060fee0000081080 */
[----:B------:R-:W-:Y:S02]  /*186c0*/  IMAD.MOV.U32 R128, RZ, RZ, R15 ;  /* 0x000000ffff807224 */ /* 0x000fe400078e000f */
[----:B------:R-:W3:Y:S01]  /*186d0*/  LDL.LU R15, [R1+0x9d4] ;  /* 0x0009d400010f7983 */ /* 0x000ee20000300800 */
[----:B------:R-:W-:Y:S01]  /*186e0*/  IMAD.MOV.U32 R129, RZ, RZ, R7 ;  /* 0x000000ffff817224 */ /* 0x000fe200078e0007 */
[----:B--2---:R-:W-:Y:S02]  /*186f0*/  HMMA.1688.F32.TF32 R88, R64, R58, R132 ;  /* 0x0000003a4058723c */ /* 0x004fe40000081084 */
[----:B------:R-:W2:Y:S05]  /*18700*/  LDL.LU R7, [R1+0x9d0] ;  /* 0x0009d00001077983 */ /* 0x000eaa0000300800 */
[----:B------:R-:W-:-:S02]  /*18710*/  IMAD.MOV.U32 R132, RZ, RZ, R19 ;  /* 0x000000ffff847224 */ /* 0x000fc400078e0013 */
[----:B------:R-:W5:Y:S01]  /*18720*/  LDL.LU R19, [R1+0x9cc] ;  /* 0x0009cc0001137983 */ /* 0x000f620000300800 */
[----:B------:R-:W-:-:S03]  /*18730*/  IMAD.MOV.U32 R133, RZ, RZ, R3 ;  /* 0x000000ffff857224 */ /* 0x000fc600078e0003 */
[----:B------:R-:W5:Y:S01]  /*18740*/  LDL.LU R3, [R1+0x9c8] ;  /* 0x0009c80001037983 */ /* 0x000f620000300800 */
[C---:B----4-:R-:W-:Y:S01]  /*18750*/  HMMA.1688.F32.TF32 R108, R64.reuse, R74, R60 ;  /* 0x0000004a406c723c */ /* 0x050fe2000008103c */
[----:B------:R-:W-:Y:S02]  /*18760*/  IMAD.MOV.U32 R140, RZ, RZ, R247 ;  /* 0x000000ffff8c7224 */ /* 0x000fe400078e00f7 */
[----:B------:R-:W-:Y:S04]  /*18770*/  LDS R60, [R227+0x25180] ;  /* 0x02518000e33c7984 */ /* 0x000fe80000000800 */
[----:B------:R-:W-:Y:S04]  /*18780*/  LDS R62, [R227+0x25980] ;  /* 0x02598000e33e7984 */ /* 0x000fe80000000800 */
[----:B------:R-:W-:Y:S04]  /*18790*/  LDS R61, [R2+0x25180] ;  /* 0x02518000023d7984 */ /* 0x000fe80000000800 */
[----:B------:R-:W-:Y:S01]  /*187a0*/  LDS R63, [R2+0x25980] ;  /* 0x02598000023f7984 */ /* 0x000fe20000000800 */
[C---:B---3--:R-:W-:Y:S08]  /*187b0*/  HMMA.1688.F32.TF32 R84, R64.reuse, R50, R12 ;  /* 0x000000324054723c */ /* 0x048ff0000008100c */
[----:B--2---:R-:W-:Y:S01]  /*187c0*/  HMMA.1688.F32.TF32 R80, R64, R54, R4 ;  /* 0x000000364050723c */ /* 0x004fe20000081004 */
[----:B------:R-:W-:Y:S04]  /*187d0*/  LDS R64, [R227+0x25100] ;  /* 0x02510000e3407984 */ /* 0x000fe80000000800 */
[----:B------:R-:W-:Y:S04]  /*187e0*/  LDS R66, [R227+0x25900] ;  /* 0x02590000e3427984 */ /* 0x000fe80000000800 */
[----:B------:R-:W-:Y:S04]  /*187f0*/  LDS R65, [R2+0x25100] ;  /* 0x0251000002417984 */ /* 0x000fe80000000800 */
[----:B------:R-:W1:Y:S04]  /*18800*/  LDS R67, [R2+0x25900] ;  /* 0x0259000002437984 */ /* 0x000e680000000800 */
[----:B-----5:R-:W2:Y:S04]  /*18810*/  LDSM.16.M88.4 R188, [R3+0xc080] ;  /* 0x00c0800003bc783b */ /* 0x020ea80000000200 */
[----:B------:R-:W3:Y:S04]  /*18820*/  LDSM.16.M88.4 R12, [R3+0x80] ;  /* 0x00008000030c783b */ /* 0x000ee80000000200 */
[----:B------:R-:W4:Y:S04]  /*18830*/  LDSM.16.M88.4 R8, [R3+0x2080] ;  /* 0x002080000308783b */ /* 0x000f280000000200 */
[----:B------:R-:W5:Y:S04]  /*18840*/  LDSM.16.M88.4 R4, [R3+0x4080] ;  /* 0x004080000304783b */ /* 0x000f680000000200 */
[----:B------:R-:W3:Y:S04]  /*18850*/  LDSM.16.M88.4 R176, [R3+0x6080] ;  /* 0x0060800003b0783b */ /* 0x000ee80000000200 */
[----:B------:R-:W-:Y:S04]  /*18860*/  LDSM.16.M88.4 R180, [R3+0x8080] ;  /* 0x0080800003b4783b */ /* 0x000fe80000000200 */
[----:B------:R-:W3:Y:S04]  /*18870*/  LDSM.16.M88.4 R184, [R3+0xa080] ;  /* 0x00a0800003b8783b */ /* 0x000ee80000000200 */
[----:B------:R-:W3:Y:S01]  /*18880*/  LDSM.16.M88.4 R200, [R3+0xe080] ;  /* 0x00e0800003c8783b */ /* 0x000ee20000000200 */
[C---:B-1----:R-:W-:Y:S03]  /*18890*/  HMMA.1688.F32.TF32 R244, R64.reuse, R74, R16 ;  /* 0x0000004a40f4723c */ /* 0x042fe60000081010 */
[----:B--2---:R-:W-:Y:S05]  /*188a0*/  STL [R1+0x934], R191 ;  /* 0x000934bf01007387 */ /* 0x004fea0000100800 */
[----:B------:R-:W-:Y:S07]  /*188b0*/  HMMA.1688.F32.TF32 R16, R64, R26, R40 ;  /* 0x0000001a4010723c */ /* 0x000fee0000081028 */
[----:B------:R-:W-:-:S02]  /*188c0*/  IMAD.MOV.U32 R40, RZ, RZ, R22 ;  /* 0x000000ffff287224 */ /* 0x000fc400078e0016 */
[----:B------:R-:W2:Y:S01]  /*188d0*/  LDL.LU R22, [R1+0x9c4] ;  /* 0x0009c40001167983 */ /* 0x000ea20000300800 */
[----:B------:R-:W-:-:S03]  /*188e0*/  IMAD.MOV.U32 R41, RZ, RZ, R23 ;  /* 0x000000ffff297224 */ /* 0x000fc600078e0017 */
[----:B------:R-:W2:Y:S01]  /*188f0*/  LDL.LU R23, [R1+0x9c0] ;  /* 0x0009c00001177983 */ /* 0x000ea20000300800 */
[----:B------:R-:W-:Y:S01]  /*18900*/  HMMA.1688.F32.TF32 R44, R64, R30, R44 ;  /* 0x0000001e402c723c */ /* 0x000fe2000008102c */
[----:B------:R-:W-:-:S07]  /*18910*/  IMAD.MOV.U32 R42, RZ, RZ, R37 ;  /* 0x000000ffff2a7224 */ /* 0x000fce00078e0025 */
[----:B------:R-:W-:Y:S01]  /*18920*/  HMMA.1688.F32.TF32 R204, R64, R34, R204 ;  /* 0x0000002240cc723c */ /* 0x000fe200000810cc */
[----:B------:R-:W-:-:S07]  /*18930*/  IMAD.MOV.U32 R43, RZ, RZ, R36 ;  /* 0x000000ffff2b7224 */ /* 0x000fce00078e0024 */
[C---:B------:R-:W-:Y:S08]  /*18940*/  HMMA.1688.F32.TF32 R208, R64.reuse, R38, R208 ;  /* 0x0000002640d0723c */ /* 0x040ff000000810d0 */
[C---:B------:R-:W-:Y:S08]  /*18950*/  HMMA.1688.F32.TF32 R212, R64.reuse, R58, R212 ;  /* 0x0000003a40d4723c */ /* 0x040ff000000810d4 */
[C---:B------:R-:W-:Y:S08]  /*18960*/  HMMA.1688.F32.TF32 R216, R64.reuse, R50, R216 ;  /* 0x0000003240d8723c */ /* 0x040ff000000810d8 */
[----:B------:R-:W-:Y:S07]  /*18970*/  HMMA.1688.F32.TF32 R220, R64, R54, R220 ;  /* 0x0000003640dc723c */ /* 0x000fee00000810dc */
[----:B------:R-:W-:-:S02]  /*18980*/  IMAD.MOV.U32 R64, RZ, RZ, R73 ;  /* 0x000000ffff407224 */ /* 0x000fc400078e0049 */
[----:B------:R-:W-:Y:S02]  /*18990*/  IMAD.MOV.U32 R65, RZ, RZ, R72 ;  /* 0x000000ffff417224 */ /* 0x000fe400078e0048 */
[----:B------:R-:W-:Y:S02]  /*189a0*/  IMAD.MOV.U32 R72, RZ, RZ, R29 ;  /* 0x000000ffff487224 */ /* 0x000fe400078e001d */
[----:B------:R-:W-:Y:S02]  /*189b0*/  IMAD.MOV.U32 R73, RZ, RZ, R28 ;  /* 0x000000ffff497224 */ /* 0x000fe400078e001c */
[----:B------:R-:W-:Y:S02]  /*189c0*/  IMAD.MOV.U32 R66, RZ, RZ, R33 ;  /* 0x000000ffff427224 */ /* 0x000fe400078e0021 */
[----:B------:R-:W-:Y:S02]  /*189d0*/  IMAD.MOV.U32 R67, RZ, RZ, R32 ;  /* 0x000000ffff437224 */ /* 0x000fe400078e0020 */
[----:B------:R-:W-:-:S02]  /*189e0*/  IMAD.MOV.U32 R134, RZ, RZ, R57 ;  /* 0x000000ffff867224 */ /* 0x000fc400078e0039 */
[----:B------:R-:W-:Y:S01]  /*189f0*/  IMAD.MOV.U32 R135, RZ, RZ, R56 ;  /* 0x000000ffff877224 */ /* 0x000fe200078e0038 */
[C---:B------:R-:W-:Y:S08]  /*18a00*/  HMMA.1688.F32.TF32 R36, R60.reuse, R38, R40 ;  /* 0x000000263c24723c */ /* 0x040ff00000081028 */
[----:B------:R-:W-:Y:S01]  /*18a10*/  HMMA.1688.F32.TF32 R32, R60, R34, R64 ;  /* 0x000000223c20723c */ /* 0x000fe20000081040 */
[----:B------:R-:W-:-:S07]  /*18a20*/  IMAD.MOV.U32 R126, RZ, RZ, R53 ;  /* 0x000000ffff7e7224 */ /* 0x000fce00078e0035 */
[----:B------:R-:W-:Y:S01]  /*18a30*/  HMMA.1688.F32.TF32 R40, R60, R58, R132 ;  /* 0x0000003a3c28723c */ /* 0x000fe20000081084 */
[----:B------:R-:W-:Y:S02]  /*18a40*/  IMAD.MOV.U32 R127, RZ, RZ, R52 ;  /* 0x000000ffff7f7224 */ /* 0x000fe400078e0034 */
[----:B------:R-:W-:Y:S02]  /*18a50*/  IMAD.MOV.U32 R130, RZ, RZ, R49 ;  /* 0x000000ffff827224 */ /* 0x000fe400078e0031 */
[----:B------:R-:W-:-:S03]  /*18a60*/  IMAD.MOV.U32 R131, RZ, RZ, R48 ;  /* 0x000000ffff837224 */ /* 0x000fc600078e0030 */
[C---:B---3--:R-:W-:Y:S08]  /*18a70*/  HMMA.1688.F32.TF32 R196, R92.reuse, R12, R196 ;  /* 0x0000000c5cc4723c */ /* 0x048ff000000810c4 */
[----:B----4-:R-:W-:Y:S08]  /*18a80*/  HMMA.1688.F32.TF32 R168, R92, R8, R168 ;  /* 0x000000085ca8723c */ /* 0x010ff000000810a8 */
[C---:B------:R-:W-:Y:S08]  /*18a90*/  HMMA.1688.F32.TF32 R48, R60.reuse, R50, R128 ;  /* 0x000000323c30723c */ /* 0x040ff00000081080 */
[----:B------:R-:W-:Y:S08]  /*18aa0*/  HMMA.1688.F32.TF32 R52, R60, R54, R124 ;  /* 0x000000363c34723c */ /* 0x000ff0000008107c */
[C---:B-----5:R-:W-:Y:S08]  /*18ab0*/  HMMA.1688.F32.TF32 R64, R192.reuse, R4, R68 ;  /* 0x00000004c040723c */ /* 0x060ff00000081044 */
[C---:B------:R-:W-:Y:S08]  /*18ac0*/  HMMA.1688.F32.TF32 R56, R192.reuse, R12, R120 ;  /* 0x0000000cc038723c */ /* 0x040ff00000081078 */
[C---:B------:R-:W-:Y:S08]  /*18ad0*/  HMMA.1688.F32.TF32 R68, R192.reuse, R176, R136 ;  /* 0x000000b0c044723c */ /* 0x040ff00000081088 */
[C---:B------:R-:W-:Y:S08]  /*18ae0*/  HMMA.1688.F32.TF32 R76, R192.reuse, R184, R76 ;  /* 0x000000b8c04c723c */ /* 0x040ff0000008104c */
[----:B------:R-:W-:Y:S08]  /*18af0*/  HMMA.1688.F32.TF32 R172, R192, R188, R172 ;  /* 0x000000bcc0ac723c */ /* 0x000ff000000810ac */
[C---:B------:R-:W-:Y:S08]  /*18b00*/  HMMA.1688.F32.TF32 R164, R92.reuse, R4, R164 ;  /* 0x000000045ca4723c */ /* 0x040ff000000810a4 */
[----:B------:R-:W-:Y:S01]  /*18b10*/  HMMA.1688.F32.TF32 R160, R92, R176, R160 ;  /* 0x000000b05ca0723c */ /* 0x000fe200000810a0 */
[----:B------:R-:W-:-:S07]  /*18b20*/  IMAD.MOV.U32 R120, RZ, RZ, R233 ;  /* 0x000000ffff787224 */ /* 0x000fce00078e00e9 */
[C---:B------:R-:W-:Y:S08]  /*18b30*/  HMMA.1688.F32.TF32 R156, R92.reuse, R180, R156 ;  /* 0x000000b45c9c723c */ /* 0x040ff0000008109c */
[----:B------:R-:W-:Y:S01]  /*18b40*/  HMMA.1688.F32.TF32 R152, R92, R184, R152 ;  /* 0x000000b85c98723c */ /* 0x000fe20000081098 */
[----:B------:R-:W-:Y:S02]  /*18b50*/  IMAD.MOV.U32 R121, RZ, RZ, R226 ;  /* 0x000000ffff797224 */ /* 0x000fe400078e00e2 */
[----:B------:R-:W-:Y:S01]  /*18b60*/  IMAD.MOV.U32 R122, RZ, RZ, R225 ;  /* 0x000000ffff7a7224 */ /* 0x000fe200078e00e1 */
[----:B------:R-:W-:Y:S01]  /*18b70*/  LDS R226, [R227+0x26900] ;  /* 0x02690000e3e27984 */ /* 0x000fe20000000800 */
[----:B------:R-:W-:-:S03]  /*18b80*/  IMAD.MOV.U32 R123, RZ, RZ, R224 ;  /* 0x000000ffff7b7224 */ /* 0x000fc600078e00e0 */
[----:B--2---:R-:W-:Y:S01]  /*18b90*/  HMMA.1688.F32.TF32 R20, R60, R74, R20 ;  /* 0x0000004a3c14723c */ /* 0x004fe20000081014 */
[----:B------:R-:W-:Y:S01]  /*18ba0*/  IMAD.MOV.U32 R139, RZ, RZ, R228 ;  /* 0x000000ffff8b7224 */ /* 0x000fe200078e00e4 */
[----:B------:R-:W-:Y:S01]  /*18bb0*/  LDS R224, [R227+0x26100] ;  /* 0x02610000e3e07984 */ /* 0x000fe20000000800 */
[----:B------:R-:W-:-:S03]  /*18bc0*/  IMAD.MOV.U32 R138, RZ, RZ, R229 ;  /* 0x000000ffff8a7224 */ /* 0x000fc600078e00e5 */
[----:B------:R-:W-:Y:S01]  /*18bd0*/  LDS R228, [R231+0x26100] ;  /* 0x02610000e7e47984 */ /* 0x000fe20000000800 */
[----:B------:R-:W-:Y:S02]  /*18be0*/  IMAD.MOV.U32 R74, RZ, RZ, R25 ;  /* 0x000000ffff4a7224 */ /* 0x000fe400078e0019 */
[----:B------:R-:W-:Y:S01]  /*18bf0*/  IMAD.MOV.U32 R75, RZ, RZ, R24 ;  /* 0x000000ffff4b7224 */ /* 0x000fe200078e0018 */
[----:B------:R-:W-:Y:S01]  /*18c00*/  LDS R229, [R252+0x26100] ;  /* 0x02610000fce57984 */ /* 0x000fe20000000800 */
[C---:B------:R-:W-:Y:S03]  /*18c10*/  HMMA.1688.F32.TF32 R24, R60.reuse, R26, R248 ;  /* 0x0000001a3c18723c */ /* 0x040fe600000810f8 */
[----:B------:R-:W-:Y:S05]  /*18c20*/  LDS R225, [R2+0x26100] ;  /* 0x0261000002e17984 */ /* 0x000fea0000000800 */
[----:B------:R-:W-:Y:S04]  /*18c30*/  HMMA.1688.F32.TF32 R28, R60, R30, R72 ;  /* 0x0000001e3c1c723c */ /* 0x000fe80000081048 */
[----:B------:R-:W-:Y:S04]  /*18c40*/  STL.64 [R1+0x940], R22 ;  /* 0x0009401601007387 */ /* 0x000fe80000100a00 */
[----:B------:R-:W-:Y:S01]  /*18c50*/  STL.64 [R1+0x938], R20 ;  /* 0x0009381401007387 */ /* 0x000fe20000100a00 */
[C---:B------:R-:W-:Y:S06]  /*18c60*/  HMMA.1688.F32.TF32 R60, R192.reuse, R8, R116 ;  /* 0x00000008c03c723c */ /* 0x040fec0000081074 */
[----:B------:R-:W-:Y:S02]  /*18c70*/  STL.64 [R1+0x950], R26 ;  /* 0x0009501a01007387 */ /* 0x000fe40000100a00 */
[C---:B------:R-:W-:Y:S02]  /*18c80*/  HMMA.1688.F32.TF32 R72, R192.reuse, R180, R140 ;  /* 0x000000b4c048723c */ /* 0x040fe4000008108c */
[----:B------:R-:W-:Y:S04]  /*18c90*/  STL.64 [R1+0x948], R24 ;  /* 0x0009481801007387 */ /* 0x000fe80000100a00 */
[----:B------:R-:W-:Y:S02]  /*18ca0*/  STL.64 [R1+0x960], R30 ;  /* 0x0009601e01007387 */ /* 0x000fe40000100a00 */
[----:B------:R-:W-:Y:S02]  /*18cb0*/  HMMA.1688.F32.TF32 R192, R192, R200, R112 ;  /* 0x000000c8c0c0723c */ /* 0x000fe40000081070 */
[----:B------:R-:W-:Y:S04]  /*18cc0*/  LDS R112, [R231+0x26080] ;  /* 0x02608000e7707984 */ /* 0x000fe80000000800 */
[----:B------:R-:W-:Y:S04]  /*18cd0*/  LDS R114, [R231+0x26880] ;  /* 0x02688000e7727984 */ /* 0x000fe80000000800 */
[----:B------:R-:W-:Y:S04]  /*18ce0*/  LDS R113, [R252+0x26080] ;  /* 0x02608000fc717984 */ /* 0x000fe80000000800 */
[----:B------:R-:W1:Y:S04]  /*18cf0*/  LDS R115, [R252+0x26880] ;  /* 0x02688000fc737984 */ /* 0x000e680000000800 */
[----:B------:R-:W-:Y:S04]  /*18d00*/  STL.64 [R1+0x958], R28 ;  /* 0x0009581c01007387 */ /* 0x000fe80000100a00 */
[----:B------:R-:W-:Y:S04]  /*18d10*/  STL.64 [R1+0x970], R34 ;  /* 0x0009702201007387 */ /* 0x000fe80000100a00 */
[----:B------:R-:W-:Y:S01]  /*18d20*/  STL.64 [R1+0x968], R32 ;  /* 0x0009682001007387 */ /* 0x000fe20000100a00 */
[----:B------:R-:W-:-:S03]  /*18d30*/  IMAD.MOV.U32 R116, RZ, RZ, R230 ;  /* 0x000000ffff747224 */ /* 0x000fc600078e00e6 */
[----:B------:R-:W-:Y:S01]  /*18d40*/  STL.64 [R1+0x980], R38 ;  /* 0x0009802601007387 */ /* 0x000fe20000100a00 */
[----:B------:R-:W-:-:S03]  /*18d50*/  IMAD.MOV.U32 R117, RZ, RZ, R232 ;  /* 0x000000ffff757224 */ /* 0x000fc600078e00e8 */
[----:B------:R2:W-:Y:S01]  /*18d60*/  STL.64 [R1+0x978], R36 ;  /* 0x0009782401007387 */ /* 0x0005e20000100a00 */
[----:B------:R-:W-:-:S03]  /*18d70*/  IMAD.MOV.U32 R118, RZ, RZ, R234 ;  /* 0x000000ffff767224 */ /* 0x000fc600078e00ea */
[----:B------:R-:W-:Y:S01]  /*18d80*/  STL.64 [R1+0x990], R42 ;  /* 0x0009902a01007387 */ /* 0x000fe20000100a00 */
[----:B------:R-:W-:-:S03]  /*18d90*/  IMAD.MOV.U32 R119, RZ, RZ, R235 ;  /* 0x000000ffff777224 */ /* 0x000fc600078e00eb */
[----:B------:R3:W-:Y:S04]  /*18da0*/  STL.64 [R1+0x988], R40 ;  /* 0x0009882801007387 */ /* 0x0007e80000100a00 */
[----:B------:R-:W4:Y:S04]  /*18db0*/  LDL.LU R230, [R1+0x9bc] ;  /* 0x0009bc0001e67983 */ /* 0x000f280000300800 */
[----:B------:R-:W5:Y:S04]  /*18dc0*/  LDL.LU R232, [R1+0x9b8] ;  /* 0x0009b80001e87983 */ /* 0x000f680000300800 */
[----:B------:R-:W5:Y:S04]  /*18dd0*/  LDL.LU R234, [R1+0x9b4] ;  /* 0x0009b40001ea7983 */ /* 0x000f680000300800 */
[----:B------:R-:W5:Y:S04]  /*18de0*/  LDL.LU R235, [R1+0x9b0] ;  /* 0x0009b00001eb7983 */ /* 0x000f680000300800 */
[----:B------:R-:W5:Y:S04]  /*18df0*/  LDL.LU R233, [R1+0x9ac] ;  /* 0x0009ac0001e97983 */ /* 0x000f680000300800 */
[----:B------:R-:W5:Y:S04]  /*18e00*/  LDL.LU R136, [R1+0x130] ;  /* 0x0001300001887983 */ /* 0x000f680000300800 */
[----:B------:R-:W-:Y:S04]  /*18e10*/  STL [R1+0x930], R197 ;  /* 0x000930c501007387 */ /* 0x000fe80000100800 */
[----:B------:R-:W-:Y:S04]  /*18e20*/  STL [R1+0x92c], R198 ;  /* 0x00092cc601007387 */ /* 0x000fe80000100800 */
[----:B------:R-:W-:Y:S04]  /*18e30*/  STL [R1+0x928], R199 ;  /* 0x000928c701007387 */ /* 0x000fe80000100800 */
[----:B------:R1:W-:Y:S04]  /*18e40*/  STL [R1+0x8ec], R168 ;  /* 0x0008eca801007387 */ /* 0x0003e80000100800 */
[----:B------:R1:W-:Y:S04]  /*18e50*/  STL [R1+0x8e8], R169 ;  /* 0x0008e8a901007387 */ /* 0x0003e80000100800 */
[----:B------:R1:W-:Y:S04]  /*18e60*/  STL [R1+0x8e4], R170 ;  /* 0x0008e4aa01007387 */ /* 0x0003e80000100800 */
[----:B------:R1:W-:Y:S04]  /*18e70*/  STL [R1+0x8e0], R171 ;  /* 0x0008e0ab01007387 */ /* 0x0003e80000100800 */
        /* <DEDUP_REMOVED lines=15> */
[----:B------:R-:W-:Y:S01]  /*18f70*/  STL [R1+0x918], R155 ;  /* 0x0009189b01007387 */ /* 0x000fe20000100800 */
[C---:B-1----:R-:W-:Y:S03]  /*18f80*/  HMMA.1688.F32.TF32 R132, R112.reuse, R4, R120 ;  /* 0x000000047084723c */ /* 0x042fe60000081078 */
[----:B------:R-:W5:Y:S04]  /*18f90*/  LDL.LU R124, [R1+0x100] ;  /* 0x00010000017c7983 */ /* 0x000f680000300800 */
[----:B------:R-:W5:Y:S04]  /*18fa0*/  LDL.LU R125, [R1+0x104] ;  /* 0x00010400017d7983 */ /* 0x000f680000300800 */
[----:B------:R-:W5:Y:S04]  /*18fb0*/  LDL.LU R126, [R1+0x108] ;  /* 0x00010800017e7983 */ /* 0x000f680000300800 */
[----:B------:R-:W5:Y:S01]  /*18fc0*/  LDL.LU R127, [R1+0x10c] ;  /* 0x00010c00017f7983 */ /* 0x000f620000300800 */
[----:B------:R-:W-:Y:S03]  /*18fd0*/  HMMA.1688.F32.TF32 R128, R112, R176, R116 ;  /* 0x000000b07080723c */ /* 0x000fe60000081074 */
        /* <DEDUP_REMOVED lines=8> */
[----:B--2---:R-:W2:Y:S04]  /*19060*/  LDL.LU R36, [R1+0x190] ;  /* 0x0001900001247983 */ /* 0x004ea80000300800 */
[----:B------:R-:W2:Y:S04]  /*19070*/  LDL.LU R37, [R1+0x194] ;  /* 0x0001940001257983 */ /* 0x000ea80000300800 */
[----:B------:R-:W2:Y:S04]  /*19080*/  LDL.LU R38, [R1+0x198] ;  /* 0x0001980001267983 */ /* 0x000ea80000300800 */
[----:B------:R-:W2:Y:S04]  /*19090*/  LDL.LU R39, [R1+0x19c] ;  /* 0x00019c0001277983 */ /* 0x000ea80000300800 */
[----:B---3--:R-:W3:Y:S04]  /*190a0*/  LDL.LU R40, [R1+0x1b0] ;  /* 0x0001b00001287983 */ /* 0x008ee80000300800 */
        /* <DEDUP_REMOVED lines=14> */
[----:B------:R-:W-:-:S03]  /*19190*/  IMAD.MOV.U32 R31, RZ, RZ, R240 ;  /* 0x000000ffff1f7224 */ /* 0x000fc600078e00f0 */
[----:B------:R-:W3:Y:S01]  /*191a0*/  LDL.LU R35, [R1+0x18c] ;  /* 0x00018c0001237983 */ /* 0x000ee20000300800 */
[----:B------:R-:W-:-:S03]  /*191b0*/  IMAD.MOV.U32 R24, RZ, RZ, R241 ;  /* 0x000000ffff187224 */ /* 0x000fc600078e00f1 */
[----:B------:R-:W3:Y:S01]  /*191c0*/  LDL.LU R28, [R1+0x170] ;  /* 0x00017000011c7983 */ /* 0x000ee20000300800 */
[----:B------:R-:W-:-:S03]  /*191d0*/  IMAD.MOV.U32 R25, RZ, RZ, R242 ;  /* 0x000000ffff197224 */ /* 0x000fc600078e00f2 */
[----:B------:R-:W3:Y:S01]  /*191e0*/  LDL.LU R29, [R1+0x174] ;  /* 0x00017400011d7983 */ /* 0x000ee20000300800 */
[----:B------:R-:W-:-:S03]  /*191f0*/  IMAD.MOV.U32 R26, RZ, RZ, R243 ;  /* 0x000000ffff1a7224 */ /* 0x000fc600078e00f3 */
        /* <DEDUP_REMOVED lines=9> */
[----:B----4-:R-:W-:-:S03]  /*19290*/  IMAD.MOV.U32 R137, RZ, RZ, R230 ;  /* 0x000000ffff897224 */ /* 0x010fc600078e00e6 */
[----:B------:R-:W-:Y:S04]  /*192a0*/  LDS R230, [R231+0x26900] ;  /* 0x02690000e7e67984 */ /* 0x000fe80000000800 */
[----:B------:R-:W-:Y:S01]  /*192b0*/  LDS R231, [R252+0x26900] ;  /* 0x02690000fce77984 */ /* 0x000fe20000000800 */
[----:B-----5:R-:W-:Y:S02]  /*192c0*/  IMAD.MOV.U32 R143, RZ, RZ, R232 ;  /* 0x000000ffff8f7224 */ /* 0x020fe400078e00e8 */
[----:B------:R-:W-:Y:S01]  /*192d0*/  IMAD.MOV.U32 R141, RZ, RZ, R234 ;  /* 0x000000ffff8d7224 */ /* 0x000fe200078e00ea */
[----:B------:R-:W-:Y:S04]  /*192e0*/  LDS R232, [R227+0x26080] ;  /* 0x02608000e3e87984 */ /* 0x000fe80000000800 */
[----:B------:R-:W-:Y:S04]  /*192f0*/  LDS R234, [R227+0x26880] ;  /* 0x02688000e3ea7984 */ /* 0x000fe80000000800 */
[----:B------:R-:W-:Y:S01]  /*19300*/  LDS R227, [R2+0x26900] ;  /* 0x0269000002e37984 */ /* 0x000fe20000000800 */
[----:B------:R-:W-:-:S02]  /*19310*/  IMAD.MOV.U32 R23, RZ, RZ, R0 ;  /* 0x000000ffff177224 */ /* 0x000fc400078e0000 */
[----:B------:R-:W-:Y:S02]  /*19320*/  IMAD.MOV.U32 R140, RZ, RZ, R235 ;  /* 0x000000ffff8c7224 */ /* 0x000fe400078e00eb */
[----:B------:R-:W-:Y:S01]  /*19330*/  IMAD.MOV.U32 R142, RZ, RZ, R233 ;  /* 0x000000ffff8e7224 */ /* 0x000fe200078e00e9 */
[----:B------:R-:W-:Y:S04]  /*19340*/  LDS R235, [R2+0x26880] ;  /* 0x0268800002eb7984 */ /* 0x000fe80000000800 */
[----:B------:R-:W1:Y:S01]  /*19350*/  LDS R233, [R2+0x26080] ;  /* 0x0260800002e97984 */ /* 0x000e620000000800 */
[C---:B------:R-:W-:Y:S08]  /*19360*/  HMMA.1688.F32.TF32 R148, R92.reuse, R188, R148 ;  /* 0x000000bc5c94723c */ /* 0x040ff00000081094 */
[----:B------:R-:W-:Y:S08]  /*19370*/  HMMA.1688.F32.TF32 R144, R92, R200, R144 ;  /* 0x000000c85c90723c */ /* 0x000ff00000081090 */
[C---:B------:R-:W-:Y:S08]  /*19380*/  HMMA.1688.F32.TF32 R140, R112.reuse, R12, R140 ;  /* 0x0000000c708c723c */ /* 0x040ff0000008108c */
[----:B------:R-:W-:Y:S08]  /*19390*/  HMMA.1688.F32.TF32 R136, R112, R8, R136 ;  /* 0x000000087088723c */ /* 0x000ff00000081088 */
[----:B-1----:R-:W-:Y:S08]  /*193a0*/  HMMA.1688.F32.TF32 R92, R232, R180, R236 ;  /* 0x000000b4e85c723c */ /* 0x002ff000000810ec */
[----:B------:R-:W-:Y:S08]  /*193b0*/  HMMA.1688.F32.TF32 R16, R224, R8, R16 ;  /* 0x00000008e010723c */ /* 0x000ff00000081010 */
[----:B------:R-:W-:Y:S08]  /*193c0*/  HMMA.1688.F32.TF32 R108, R232, R12, R108 ;  /* 0x0000000ce86c723c */ /* 0x000ff0000008106c */
[C---:B------:R-:W-:Y:S08]  /*193d0*/  HMMA.1688.F32.TF32 R124, R112.reuse, R180, R124 ;  /* 0x000000b4707c723c */ /* 0x040ff0000008107c */
[----:B------:R-:W-:Y:S08]  /*193e0*/  HMMA.1688.F32.TF32 R120, R112, R184, R120 ;  /* 0x000000b87078723c */ /* 0x000ff00000081078 */
[----:B--2---:R-:W-:Y:S08]  /*193f0*/  HMMA.1688.F32.TF32 R36, R228, R176, R36 ;  /* 0x000000b0e424723c */ /* 0x004ff00000081024 */
[----:B------:R-:W-:Y:S11]  /*19400*/  HMMA.1688.F32.TF32 R116, R112, R188, R116 ;  /* 0x000000bc7074723c */ /* 0x000ff60000081074 */
[----:B------:R-:W-:Y:S04]  /*19410*/  @!UPT UIADD3 URZ, URZ, URZ, URZ ;  /* 0x0000003f3f3ff290 */ /* 0x000fe8000fffe03f */
[----:B------:R1:W-:Y:S01]  /*19420*/  STL.64 [R1], R36 ;  /* 0x0000002401007387 */ /* 0x0003e20000100a00 */
[C---:B---3--:R-:W-:Y:S08]  /*19430*/  HMMA.1688.F32.TF32 R236, R228.reuse, R12, R168 ;  /* 0x0000000ce4ec723c */ /* 0x048ff000000810a8 */
[C---:B------:R-:W-:Y:S08]  /*19440*/  HMMA.1688.F32.TF32 R248, R228.reuse, R4, R248 ;  /* 0x00000004e4f8723c */ /* 0x040ff000000810f8 */
[----:B------:R-:W-:Y:S11]  /*19450*/  HMMA.1688.F32.TF32 R20, R228, R200, R20 ;  /* 0x000000c8e414723c */ /* 0x000ff60000081014 */
[----:B------:R-:W-:Y:S11]  /*19460*/  @!UPT UIADD3 URZ, URZ, URZ, URZ ;  /* 0x0000003f3f3ff290 */ /* 0x000ff6000fffe03f */
[----:B------:R-:W-:Y:S02]  /*19470*/  @!UPT UIADD3 URZ, URZ, URZ, URZ ;  /* 0x0000003f3f3ff290 */ /* 0x000fe4000fffe03f */
[----:B------:R-:W-:Y:S02]  /*19480*/  IMAD.MOV.U32 R156, RZ, RZ, R20 ;  /* 0x000000ffff9c7224 */ /* 0x000fe400078e0014 */
[----:B------:R-:W-:Y:S02]  /*19490*/  IMAD.MOV.U32 R157, RZ, RZ, R21 ;  /* 0x000000ffff9d7224 */ /* 0x000fe400078e0015 */
[----:B------:R-:W-:Y:S02]  /*194a0*/  IMAD.MOV.U32 R158, RZ, RZ, R22 ;  /* 0x000000ffff9e7224 */ /* 0x000fe400078e0016 */
[----:B------:R-:W-:Y:S02]  /*194b0*/  IMAD.MOV.U32 R160, RZ, RZ, R23 ;  /* 0x000000ffffa07224 */ /* 0x000fe400078e0017 */
[----:B------:R-:W-:Y:S08]  /*194c0*/  HMMA.1688.F32.TF32 R20, R224, R12, R244 ;  /* 0x0000000ce014723c */ /* 0x000ff000000810f4 */
[----:B------:R-:W-:Y:S08]  /*194d0*/  HMMA.1688.F32.TF32 R112, R112, R200, R240 ;  /* 0x000000c87070723c */ /* 0x000ff000000810f0 */
[----:B------:R-:W-:Y:S08]  /*194e0*/  HMMA.1688.F32.TF32 R240, R228, R8, R40 ;  /* 0x00000008e4f0723c */ /* 0x000ff00000081028 */
[----:B------:R-:W-:-:S02]  /*194f0*/  IMAD.MOV.U32 R152, RZ, RZ, R20 ;  /* 0x000000ffff987224 */ /* 0x000fc400078e0014 */
[----:B------:R-:W-:Y:S01]  /*19500*/  IMAD.MOV.U32 R153, RZ, RZ, R21 ;  /* 0x000000ffff997224 */ /* 0x000fe200078e0015 */
[----:B------:R-:W2:Y:S01]  /*19510*/  LDL.LU R20, [R1+0x1d0] ;  /* 0x0001d00001147983 */ /* 0x000ea20000300800 */
[----:B------:R-:W-:Y:S01]  /*19520*/  IMAD.MOV.U32 R154, RZ, RZ, R22 ;  /* 0x000000ffff9a7224 */ /* 0x000fe200078e0016 */
[C---:B------:R-:W-:Y:S01]  /*19530*/  HMMA.1688.F32.TF32 R32, R228.reuse, R180, R32 ;  /* 0x000000b4e420723c */ /* 0x040fe20000081020 */
[----:B------:R-:W-:Y:S01]  /*19540*/  IMAD.MOV.U32 R155, RZ, RZ, R23 ;  /* 0x000000ffff9b7224 */ /* 0x000fe200078e0017 */
[----:B------:R-:W2:Y:S04]  /*19550*/  LDL.LU R21, [R1+0x1d4] ;  /* 0x0001d40001157983 */ /* 0x000ea80000300800 */
[----:B------:R-:W2:Y:S02]  /*19560*/  LDL.LU R22, [R1+0x1d8] ;  /* 0x0001d80001167983 */ /* 0x000ea40000300800 */
[C---:B------:R-:W-:Y:S02]  /*19570*/  HMMA.1688.F32.TF32 R28, R228.reuse, R184, R28 ;  /* 0x000000b8e41c723c */ /* 0x040fe4000008101c */
[----:B------:R-:W2:Y:S06]  /*19580*/  LDL.LU R23, [R1+0x1dc] ;  /* 0x0001dc0001177983 */ /* 0x000eac0000300800 */
[----:B------:R-:W-:Y:S01]  /*19590*/  HMMA.1688.F32.TF32 R24, R228, R188, R24 ;  /* 0x000000bce418723c */ /* 0x000fe20000081018 */
[----:B------:R-:W3:Y:S07]  /*195a0*/  LDL R231, [R1+0x258] ;  /* 0x0002580001e77983 */ /* 0x000eee0000100800 */
[C---:B------:R-:W-:Y:S08]  /*195b0*/  HMMA.1688.F32.TF32 R104, R232.reuse, R8, R104 ;  /* 0x00000008e868723c */ /* 0x040ff00000081068 */
[----:B------:R-:W-:Y:S01]  /*195c0*/  HMMA.1688.F32.TF32 R100, R232, R4, R100 ;  /* 0x00000004e864723c */ /* 0x000fe20000081064 */
[----:B------:R-:W-:Y:S01]  /*195d0*/  IMAD.MOV.U32 R165, RZ, RZ, R28 ;  /* 0x000000ffffa57224 */ /* 0x000fe200078e001c */
[----:B------:R-:W-:Y:S01]  /*195e0*/  LDS R229, [R252+0x27000] ;  /* 0x02700000fce57984 */ /* 0x000fe20000000800 */
[----:B------:R-:W-:-:S05]  /*195f0*/  IMAD.MOV.U32 R166, RZ, RZ, R29 ;  /* 0x000000ffffa67224 */ /* 0x000fca00078e001d */
[----:B------:R-:W-:Y:S02]  /*19600*/  IMAD.MOV.U32 R161, RZ, RZ, R24 ;  /* 0x000000ffffa17224 */ /* 0x000fe400078e0018 */
[----:B------:R-:W-:Y:S01]  /*19610*/  IMAD.MOV.U32 R162, RZ, RZ, R25 ;  /* 0x000000ffffa27224 */ /* 0x000fe200078e0019 */
[----:B------:R-:W4:Y:S01]  /*19620*/  LDL.LU R24, [R1+0x1e0] ;  /* 0x0001e00001187983 */ /* 0x000f220000300800 */
[----:B------:R-:W-:Y:S02]  /*19630*/  IMAD.MOV.U32 R163, RZ, RZ, R26 ;  /* 0x000000ffffa37224 */ /* 0x000fe400078e001a */
[----:B------:R-:W-:Y:S01]  /*19640*/  IMAD.MOV.U32 R164, RZ, RZ, R27 ;  /* 0x000000ffffa47224 */ /* 0x000fe200078e001b */
[----:B------:R-:W4:Y:S01]  /*19650*/  LDL.LU R25, [R1+0x1e4] ;  /* 0x0001e40001197983 */ /* 0x000f220000300800 */
[----:B------:R-:W-:Y:S03]  /*19660*/  HMMA.1688.F32.TF32 R96, R232, R176, R96 ;  /* 0x000000b0e860723c */ /* 0x000fe60000081060 */
[----:B------:R-:W4:Y:S01]  /*19670*/  LDL.LU R26, [R1+0x1e8] ;  /* 0x0001e800011a7983 */ /* 0x000f220000300800 */
[----:B------:R-:W-:-:S03]  /*19680*/  IMAD.MOV.U32 R168, RZ, RZ, R30 ;  /* 0x000000ffffa87224 */ /* 0x000fc600078e001e */
[----:B------:R-:W4:Y:S01]  /*19690*/  LDL.LU R27, [R1+0x1ec] ;  /* 0x0001ec00011b7983 */ /* 0x000f220000300800 */
[C---:B------:R-:W-:Y:S01]  /*196a0*/  HMMA.1688.F32.TF32 R88, R232.reuse, R184, R88 ;  /* 0x000000b8e858723c */ /* 0x040fe20000081058 */
[----:B------:R-:W-:Y:S02]  /*196b0*/  IMAD.MOV.U32 R169, RZ, RZ, R31 ;  /* 0x000000ffffa97224 */ /* 0x000fe400078e001f */
[----:B------:R-:W5:Y:S04]  /*196c0*/  LDL.LU R28, [R1+0x1f0] ;  /* 0x0001f000011c7983 */ /* 0x000f680000300800 */
[----:B------:R-:W5:Y:S01]  /*196d0*/  LDL.LU R29, [R1+0x1f4] ;  /* 0x0001f400011d7983 */ /* 0x000f620000300800 */
[C---:B------:R-:W-:Y:S03]  /*196e0*/  HMMA.1688.F32.TF32 R84, R232.reuse, R188, R84 ;  /* 0x000000bce854723c */ /* 0x040fe60000081054 */
[----:B------:R-:W5:Y:S04]  /*196f0*/  LDL.LU R30, [R1+0x1f8] ;  /* 0x0001f800011e7983 */ /* 0x000f680000300800 */
[----:B------:R-:W5:Y:S01]  /*19700*/  LDL.LU R31, [R1+0x1fc] ;  /* 0x0001fc00011f7983 */ /* 0x000f620000300800 */
[----:B------:R-:W-:Y:S07]  /*19710*/  HMMA.1688.F32.TF32 R80, R232, R200, R80 ;  /* 0x000000c8e850723c */ /* 0x000fee0000081050 */
[----:B------:R-:W-:-:S02]  /*19720*/  IMAD.MOV.U32 R235, RZ, RZ, R16 ;  /* 0x000000ffffeb7224 */ /* 0x000fc400078e0010 */
[----:B------:R-:W-:Y:S02]  /*19730*/  IMAD.MOV.U32 R234, RZ, RZ, R17 ;  /* 0x000000ffffea7224 */ /* 0x000fe400078e0011 */
[----:B------:R-:W-:Y:S02]  /*19740*/  IMAD.MOV.U32 R233, RZ, RZ, R18 ;  /* 0x000000ffffe97224 */ /* 0x000fe400078e0012 */
[----:B------:R-:W-:Y:S02]  /*19750*/  IMAD.MOV.U32 R232, RZ, RZ, R19 ;  /* 0x000000ffffe87224 */ /* 0x000fe400078e0013 */
[----:B------:R-:W-:Y:S01]  /*19760*/  HMMA.1688.F32.TF32 R16, R224, R4, R44 ;  /* 0x00000004e010723c */ /* 0x000fe2000008102c */
[----:B------:R-:W2:Y:S04]  /*19770*/  LDL.LU R44, [R1+0x240] ;  /* 0x00024000012c7983 */ /* 0x000ea80000300800 */
[----:B------:R-:W2:Y:S04]  /*19780*/  LDL.LU R45, [R1+0x244] ;  /* 0x00024400012d7983 */ /* 0x000ea80000300800 */
[----:B------:R-:W2:Y:S04]  /*19790*/  LDL.LU R46, [R1+0x248] ;  /* 0x00024800012e7983 */ /* 0x000ea80000300800 */
[----:B------:R-:W2:Y:S01]  /*197a0*/  LDL.LU R47, [R1+0x24c] ;  /* 0x00024c00012f7983 */ /* 0x000ea20000300800 */
[----:B------:R-:W-:-:S02]  /*197b0*/  IMAD.MOV.U32 R170, RZ, RZ, R32 ;  /* 0x000000ffffaa7224 */ /* 0x000fc400078e0020 */
[----:B------:R-:W-:Y:S01]  /*197c0*/  IMAD.MOV.U32 R171, RZ, RZ, R33 ;  /* 0x000000ffffab7224 */ /* 0x000fe200078e0021 */
[----:B------:R-:W4:Y:S01]  /*197d0*/  LDL.LU R32, [R1+0x200] ;  /* 0x0002000001207983 */ /* 0x000f220000300800 */
[----:B------:R-:W-:Y:S02]  /*197e0*/  IMAD.MOV.U32 R167, RZ, RZ, R34 ;  /* 0x000000ffffa77224 */ /* 0x000fe400078e0022 */
[----:B------:R-:W-:Y:S01]  /*197f0*/  IMAD.MOV.U32 R159, RZ, RZ, R35 ;  /* 0x000000ffff9f7224 */ /* 0x000fe200078e0023 */
[----:B------:R-:W4:Y:S04]  /*19800*/  LDL.LU R33, [R1+0x204] ;  /* 0x0002040001217983 */ /* 0x000f280000300800 */
[----:B------:R-:W4:Y:S04]  /*19810*/  LDL.LU R34, [R1+0x208] ;  /* 0x0002080001227983 */ /* 0x000f280000300800 */
[----:B------:R-:W4:Y:S04]  /*19820*/  LDL.LU R35, [R1+0x20c] ;  /* 0x00020c0001237983 */ /* 0x000f280000300800 */
[----:B------:R-:W4:Y:S04]  /*19830*/  LDL.LU R40, [R1+0x220] ;  /* 0x0002200001287983 */ /* 0x000f280000300800 */
[----:B------:R-:W4:Y:S01]  /*19840*/  LDL.LU R41, [R1+0x224] ;  /* 0x0002240001297983 */ /* 0x000f220000300800 */
[----:B------:R-:W-:-:S03]  /*19850*/  IMAD.MOV.U32 R0, RZ, RZ, R38 ;  /* 0x000000ffff007224 */ /* 0x000fc600078e0026 */
[----:B------:R-:W4:Y:S01]  /*19860*/  LDL.LU R42, [R1+0x228] ;  /* 0x00022800012a7983 */ /* 0x000f220000300800 */
[----:B------:R-:W-:-:S03]  /*19870*/  IMAD.MOV.U32 R3, RZ, RZ, R39 ;  /* 0x000000ffff037224 */ /* 0x000fc600078e0027 */
[----:B------:R-:W4:Y:S01]  /*19880*/  LDL.LU R43, [R1+0x22c] ;  /* 0x00022c00012b7983 */ /* 0x000f220000300800 */
[----:B------:R-:W-:Y:S03]  /*19890*/  HMMA.1688.F32.TF32 R244, R224, R176, R204 ;  /* 0x000000b0e0f4723c */ /* 0x000fe600000810cc */
[----:B-1----:R-:W4:Y:S04]  /*198a0*/  LDL.LU R36, [R1+0x210] ;  /* 0x0002100001247983 */ /* 0x002f280000300800 */
[----:B------:R-:W4:Y:S04]  /*198b0*/  LDL.LU R37, [R1+0x214] ;  /* 0x0002140001257983 */ /* 0x000f280000300800 */
[----:B------:R-:W4:Y:S04]  /*198c0*/  LDL.LU R38, [R1+0x218] ;  /* 0x0002180001267983 */ /* 0x000f280000300800 */
[----:B------:R-:W4:Y:S04]  /*198d0*/  LDL.LU R39, [R1+0x21c] ;  /* 0x00021c0001277983 */ /* 0x000f280000300800 */
[----:B------:R-:W4:Y:S01]  /*198e0*/  LDL R207, [R1+0x250] ;  /* 0x0002500001cf7983 */ /* 0x000f220000100800 */
[----:B------:R-:W-:-:S02]  /*198f0*/  IMAD.MOV.U32 R191, RZ, RZ, R16 ;  /* 0x000000ffffbf7224 */ /* 0x000fc400078e0010 */
[----:B------:R-:W-:Y:S01]  /*19900*/  IMAD.MOV.U32 R197, RZ, RZ, R17 ;  /* 0x000000ffffc57224 */ /* 0x000fe200078e0011 */
[----:B------:R-:W-:Y:S01]  /*19910*/  HMMA.1688.F32.TF32 R208, R224, R180, R208 ;  /* 0x000000b4e0d0723c */ /* 0x000fe200000810d0 */
[----:B------:R-:W-:Y:S01]  /*19920*/  IMAD.MOV.U32 R198, RZ, RZ, R18 ;  /* 0x000000ffffc67224 */ /* 0x000fe200078e0012 */
[----:B------:R-:W-:Y:S01]  /*19930*/  LDS R205, [R2+0x27000] ;  /* 0x0270000002cd7984 */ /* 0x000fe20000000800 */
[----:B------:R-:W-:-:S05]  /*19940*/  IMAD.MOV.U32 R199, RZ, RZ, R19 ;  /* 0x000000ffffc77224 */ /* 0x000fca00078e0013 */
[C---:B------:R-:W-:Y:S01]  /*19950*/  HMMA.1688.F32.TF32 R16, R224.reuse, R200, R220 ;  /* 0x000000c8e010723c */ /* 0x040fe200000810dc */
[----:B------:R-:W-:Y:S04]  /*19960*/  LDS R221, [R252+0x26180] ;  /* 0x02618000fcdd7984 */ /* 0x000fe80000000800 */
[----:B------:R-:W-:Y:S03]  /*19970*/  LDS R223, [R252+0x26980] ;  /* 0x02698000fcdf7984 */ /* 0x000fe60000000800 */
[C---:B------:R-:W-:Y:S08]  /*19980*/  HMMA.1688.F32.TF32 R212, R224.reuse, R184, R212 ;  /* 0x000000b8e0d4723c */ /* 0x040ff000000810d4 */
[----:B------:R-:W-:Y:S01]  /*19990*/  HMMA.1688.F32.TF32 R216, R224, R188, R216 ;  /* 0x000000bce0d8723c */ /* 0x000fe200000810d8 */
[----:B------:R-:W-:Y:S04]  /*199a0*/  LDS R225, [R2+0x26180] ;  /* 0x0261800002e17984 */ /* 0x000fe80000000800 */
[----:B------:R-:W-:Y:S04]  /*199b0*/  LDS R227, [R2+0x26980] ;  /* 0x0269800002e37984 */ /* 0x000fe80000000800 */
[----:B---3--:R-:W-:Y:S04]  /*199c0*/  LDS R220, [R231+0x26180] ;  /* 0x02618000e7dc7984 */ /* 0x008fe80000000800 */
[----:B------:R-:W2:Y:S04]  /*199d0*/  LDS R222, [R231+0x26980] ;  /* 0x02698000e7de7984 */ /* 0x000ea80000000800 */
[----:B------:R-:W-:Y:S04]  /*199e0*/  LDS R228, [R231+0x27000] ;  /* 0x02700000e7e47984 */ /* 0x000fe80000000800 */
[----:B------:R-:W-:Y:S04]  /*199f0*/  LDS R230, [R231+0x27800] ;  /* 0x02780000e7e67984 */ /* 0x000fe80000000800 */
[----:B------:R-:W-:Y:S01]  /*19a00*/  LDS R231, [R252+0x27800] ;  /* 0x02780000fce77984 */ /* 0x000fe20000000800 */
[C---:B--2---:R-:W-:Y:S03]  /*19a10*/  HMMA.1688.F32.TF32 R44, R220.reuse, R12, R44 ;  /* 0x0000000cdc2c723c */ /* 0x044fe6000008102c */
[----:B----4-:R-:W-:Y:S04]  /*19a20*/  LDS R224, [R207+0x26180] ;  /* 0x02618000cfe07984 */ /* 0x010fe80000000800 */
[----:B------:R-:W1:Y:S04]  /*19a30*/  LDS R226, [R207+0x26980] ;  /* 0x02698000cfe27984 */ /* 0x000e680000000800 */
[----:B------:R-:W-:Y:S04]  /*19a40*/  LDS R204, [R207+0x27000] ;  /* 0x02700000cfcc7984 */ /* 0x000fe80000000800 */
[----:B------:R-:W-:Y:S04]  /*19a50*/  LDS R206, [R207+0x27800] ;  /* 0x02780000cfce7984 */ /* 0x000fe80000000800 */
[----:B------:R2:W3:Y:S04]  /*19a60*/  LDS R207, [R2+0x27800] ;  /* 0x0278000002cf7984 */ /* 0x0004e80000000800 */
[----:B--2---:R-:W2:Y:S04]  /*19a70*/  LDL.LU R2, [R1+0x998] ;  /* 0x0009980001027983 */ /* 0x004ea80000300800 */
[----:B------:R4:W-:Y:S04]  /*19a80*/  STL [R1+0x8d0], R44 ;  /* 0x0008d02c01007387 */ /* 0x0009e80000100800 */
[----:B------:R1:W-:Y:S04]  /*19a90*/  STL [R1+0x8cc], R45 ;  /* 0x0008cc2d01007387 */ /* 0x0003e80000100800 */
[----:B------:R1:W-:Y:S04]  /*19aa0*/  STL [R1+0x8c8], R46 ;  /* 0x0008c82e01007387 */ /* 0x0003e80000100800 */
[----:B------:R2:W-:Y:S04]  /*19ab0*/  STL [R1+0x8c4], R47 ;  /* 0x0008c42f01007387 */ /* 0x0005e80000100800 */
[----:B----4-:R-:W4:Y:S04]  /*19ac0*/  LDL.LU R44, [R1+0x230] ;  /* 0x00023000012c7983 */ /* 0x010f280000300800 */
[----:B-1----:R-:W4:Y:S04]  /*19ad0*/  LDL.LU R45, [R1+0x234] ;  /* 0x00023400012d7983 */ /* 0x002f280000300800 */
[----:B------:R-:W4:Y:S01]  /*19ae0*/  LDL.LU R46, [R1+0x238] ;  /* 0x00023800012e7983 */ /* 0x000f220000300800 */
[C---:B------:R-:W-:Y:S08]  /*19af0*/  HMMA.1688.F32.TF32 R40, R220.reuse, R4, R40 ;  /* 0x00000004dc28723c */ /* 0x040ff00000081028 */
[C---:B------:R-:W-:Y:S08]  /*19b00*/  HMMA.1688.F32.TF32 R36, R220.reuse, R176, R36 ;  /* 0x000000b0dc24723c */ /* 0x040ff00000081024 */
[C---:B------:R-:W-:Y:S08]  /*19b10*/  HMMA.1688.F32.TF32 R32, R220.reuse, R180, R32 ;  /* 0x000000b4dc20723c */ /* 0x040ff00000081020 */
[C---:B-----5:R-:W-:Y:S08]  /*19b20*/  HMMA.1688.F32.TF32 R28, R220.reuse, R184, R28 ;  /* 0x000000b8dc1c723c */ /* 0x060ff0000008101c */
[----:B------:R-:W-:Y:S01]  /*19b30*/  HMMA.1688.F32.TF32 R24, R220, R188, R24 ;  /* 0x000000bcdc18723c */ /* 0x000fe20000081018 */
[----:B--2---:R-:W-:-:S07]  /*19b40*/  IMAD.MOV.U32 R47, RZ, RZ, R2 ;  /* 0x000000ffff2f7224 */ /* 0x004fce00078e0002 */
[----:B----4-:R-:W-:Y:S11]  /*19b50*/  HMMA.1688.F32.TF32 R44, R220, R8, R44 ;  /* 0x00000008dc2c723c */ /* 0x010ff6000008102c */
[----:B------:R-:W-:Y:S11]  /*19b60*/  @!UPT UIADD3 URZ, URZ, URZ, URZ ;  /* 0x0000003f3f3ff290 */ /* 0x000ff6000fffe03f */
[----:B------:R-:W-:Y:S01]  /*19b70*/  @!UPT UIADD3 URZ, URZ, URZ, URZ ;  /* 0x0000003f3f3ff290 */ /* 0x000fe2000fffe03f */
[----:B------:R1:W-:Y:S04]  /*19b80*/  STL.64 [R1+0x50], R44 ;  /* 0x0000502c01007387 */ /* 0x0003e80000100a00 */
[----:B------:R2:W-:Y:S01]  /*19b90*/  STL.64 [R1+0x58], R46 ;  /* 0x0000582e01007387 */ /* 0x0005e20000100a00 */
[----:B-1----:R-:W-:Y:S02]  /*19ba0*/  IMAD.MOV.U32 R44, RZ, RZ, R40 ;  /* 0x000000ffff2c7224 */ /* 0x002fe400078e0028 */
[----:B------:R-:W-:Y:S02]  /*19bb0*/  IMAD.MOV.U32 R45, RZ, RZ, R41 ;  /* 0x000000ffff2d7224 */ /* 0x000fe400078e0029 */
[----:B--2---:R-:W-:Y:S02]  /*19bc0*/  IMAD.MOV.U32 R46, RZ, RZ, R42 ;  /* 0x000000ffff2e7224 */ /* 0x004fe400078e002a */
[----:B------:R-:W-:-:S02]  /*19bd0*/  IMAD.MOV.U32 R47, RZ, RZ, R43 ;  /* 0x000000ffff2f7224 */ /* 0x000fc400078e002b */
[----:B------:R-:W2:Y:S04]  /*19be0*/  LDL.LU.64 R42, [R1+0x990] ;  /* 0x00099000012a7983 */ /* 0x000ea80000300a00 */
[----:B------:R-:W2:Y:S04]  /*19bf0*/  LDL.LU.64 R40, [R1+0x988] ;  /* 0x0009880001287983 */ /* 0x000ea80000300a00 */
[----:B------:R-:W-:Y:S04]  /*19c00*/  STL.64 [R1+0xf0], R36 ;  /* 0x0000f02401007387 */ /* 0x000fe80000100a00 */
[----:B------:R1:W-:Y:S04]  /*19c10*/  STL.64 [R1+0xf8], R38 ;  /* 0x0000f82601007387 */ /* 0x0003e80000100a00 */
[----:B-1----:R-:W4:Y:S04]  /*19c20*/  LDL.LU.64 R38, [R1+0x980] ;  /* 0x0009800001267983 */ /* 0x002f280000300a00 */
[----:B------:R-:W4:Y:S04]  /*19c30*/  LDL.LU.64 R36, [R1+0x978] ;  /* 0x0009780001247983 */ /* 0x000f280000300a00 */
[----:B------:R-:W-:Y:S04]  /*19c40*/  STL.64 [R1+0x110], R32 ;  /* 0x0001102001007387 */ /* 0x000fe80000100a00 */
[----:B------:R1:W-:Y:S01]  /*19c50*/  STL.64 [R1+0x118], R34 ;  /* 0x0001182201007387 */ /* 0x0003e20000100a00 */
[----:B------:R-:W-:Y:S03]  /*19c60*/  HMMA.1688.F32.TF32 R220, R220, R200, R20 ;  /* 0x000000c8dcdc723c */ /* 0x000fe60000081014 */
        /* <DEDUP_REMOVED lines=10> */
[----:B------:R-:W3:Y:S04]  /*19d10*/  LDL.LU.64 R22, [R1+0x940] ;  /* 0x0009400001167983 */ /* 0x000ee80000300a00 */
[----:B------:R-:W3:Y:S04]  /*19d20*/  LDL.LU.64 R20, [R1+0x938] ;  /* 0x0009380001147983 */ /* 0x000ee80000300a00 */
[----:B------:R-:W-:Y:S04]  /*19d30*/  STL.64 [R1+0x190], R220 ;  /* 0x000190dc01007387 */ /* 0x000fe80000100a00 */
[----:B------:R-:W-:Y:S01]  /*19d40*/  STL.64 [R1+0x198], R222 ;  /* 0x000198de01007387 */ /* 0x000fe20000100a00 */
[C---:B--2---:R-:W-:Y:S08]  /*19d50*/  HMMA.1688.F32.TF32 R24, R224.reuse, R8, R24 ;  /* 0x00000008e018723c */ /* 0x044ff00000081018 */
[----:B---3--:R-:W-:Y:S11]  /*19d60*/  HMMA.1688.F32.TF32 R20, R224, R12, R20 ;  /* 0x0000000ce014723c */ /* 0x008ff60000081014 */
[----:B------:R-:W-:Y:S04]  /*19d70*/  @!UPT UIADD3 URZ, URZ, URZ, URZ ;  /* 0x0000003f3f3ff290 */ /* 0x000fe8000fffe03f */
[----:B------:R-:W-:Y:S01]  /*19d80*/  STL.64 [R1+0x170], R24 ;  /* 0x0001701801007387 */ /* 0x000fe20000100a00 */
[----:B------:R-:W-:-:S07]  /*19d90*/  IMAD.MOV.U32 R13, RZ, RZ, R27 ;  /* 0x000000ffff0d7224 */ /* 0x000fce00078e001b */
[----:B------:R-:W-:Y:S04]  /*19da0*/  STL.64 [R1+0x180], R20 ;  /* 0x0001801401007387 */ /* 0x000fe80000100a00 */
[----:B------:R-:W-:Y:S04]  /*19db0*/  STL.64 [R1+0x188], R22 ;  /* 0x0001881601007387 */ /* 0x000fe80000100a00 */
[----:B------:R1:W-:Y:S02]  /*19dc0*/  STL [R1+0x178], R26 ;  /* 0x0001781a01007387 */ /* 0x0003e40000100800 */
[C---:B-1----:R-:W-:Y:S08]  /*19dd0*/  HMMA.1688.F32.TF32 R24, R224.reuse, R4, R28 ;  /* 0x00000004e018723c */ /* 0x042ff0000008101c */
[C---:B-----5:R-:W-:Y:S01]  /*19de0*/  HMMA.1688.F32.TF32 R20, R224.reuse, R176, R32 ;  /* 0x000000b0e014723c */ /* 0x060fe20000081020 */
[----:B------:R-:W2:Y:S11]  /*19df0*/  LDL.LU R177, [R1+0x258] ;  /* 0x0002580001b17983 */ /* 0x000eb60000300800 */
[----:B------:R-:W-:Y:S03]  /*19e00*/  @!UPT UIADD3 URZ, URZ, URZ, URZ ;  /* 0x0000003f3f3ff290 */ /* 0x000fe6000fffe03f */
[----:B------:R-:W-:Y:S04]  /*19e10*/  STL.64 [R1+0x160], R24 ;  /* 0x0001601801007387 */ /* 0x000fe80000100a00 */
[----:B------:R4:W-:Y:S04]  /*19e20*/  STL.64 [R1+0x168], R26 ;  /* 0x0001681a01007387 */ /* 0x0009e80000100a00 */
[----:B------:R-:W3:Y:S04]  /*19e30*/  LDL.LU R32, [R1+0x250] ;  /* 0x0002500001207983 */ /* 0x000ee80000300800 */
[----:B------:R-:W-:Y:S01]  /*19e40*/  STL.64 [R1+0x150], R20 ;  /* 0x0001501401007387 */ /* 0x000fe20000100a00 */
[C---:B----4-:R-:W-:Y:S03]  /*19e50*/  HMMA.1688.F32.TF32 R24, R224.reuse, R180, R36 ;  /* 0x000000b4e018723c */ /* 0x050fe60000081024 */
[----:B------:R1:W-:Y:S04]  /*19e60*/  STL.64 [R1+0x158], R22 ;  /* 0x0001581601007387 */ /* 0x0003e80000100a00 */
[----:B------:R-:W4:Y:S01]  /*19e70*/  LDL.LU R33, [R1+0x254] ;  /* 0x0002540001217983 */ /* 0x000f220000300800 */
[----:B-1----:R-:W-:Y:S08]  /*19e80*/  HMMA.1688.F32.TF32 R20, R224, R184, R40 ;  /* 0x000000b8e014723c */ /* 0x002ff00000081028 */
[C---:B------:R-:W-:Y:S07]  /*19e90*/  HMMA.1688.F32.TF32 R28, R228.reuse, R14, R56 ;  /* 0x0000000ee41c723c */ /* 0x040fee0000081038 */
[----:B------:R-:W-:Y:S04]  /*19ea0*/  STL.64 [R1+0x140], R24 ;  /* 0x0001401801007387 */ /* 0x000fe80000100a00 */
[----:B------:R1:W-:Y:S04]  /*19eb0*/  STL.64 [R1+0x148], R26 ;  /* 0x0001481a01007387 */ /* 0x0003e80000100a00 */
[----:B------:R5:W-:Y:S01]  /*19ec0*/  STL [R1+0x130], R20 ;  /* 0x0001301401007387 */ /* 0x000be20000100800 */
[----:B------:R-:W-:Y:S01]  /*19ed0*/  IMAD.MOV.U32 R2, RZ, RZ, R21 ;  /* 0x000000ffff027224 */ /* 0x000fe200078e0015 */
[----:B-1----:R-:W-:Y:S01]  /*19ee0*/  HMMA.1688.F32.TF32 R24, R228, R10, R60 ;  /* 0x0000000ae418723c */ /* 0x002fe2000008103c */
[----:B------:R-:W-:-:S02]  /*19ef0*/  IMAD.MOV.U32 R185, RZ, RZ, R22 ;  /* 0x000000ffffb97224 */ /* 0x000fc400078e0016 */
[----:B------:R-:W-:-:S05]  /*19f00*/  IMAD.MOV.U32 R184, RZ, RZ, R23 ;  /* 0x000000ffffb87224 */ /* 0x000fca00078e0017 */
[C---:B-----5:R-:W-:Y:S01]  /*19f10*/  HMMA.1688.F32.TF32 R20, R228.reuse, R6, R64 ;  /* 0x00000006e414723c */ /* 0x060fe20000081040 */
[----:B------:R-:W-:Y:S04]  /*19f20*/  STL.64 [R1+0x100], R28 ;  /* 0x0001001c01007387 */ /* 0x000fe80000100a00 */
[----:B------:R1:W-:Y:S10]  /*19f30*/  STL.64 [R1+0x108], R30 ;  /* 0x0001081e01007387 */ /* 0x0003f40000100a00 */
[----:B------:R-:W-:Y:S01]  /*19f40*/  STL.64 [R1+0xe0], R24 ;  /* 0x0000e01801007387 */ /* 0x000fe20000100a00 */
[C---:B-1----:R-:W-:Y:S03]  /*19f50*/  HMMA.1688.F32.TF32 R28, R228.reuse, R178, R68 ;  /* 0x000000b2e41c723c */ /* 0x042fe60000081044 */
[----:B------:R1:W-:Y:S04]  /*19f60*/  STL.64 [R1+0xe8], R26 ;  /* 0x0000e81a01007387 */ /* 0x0003e80000100a00 */
[----:B------:R-:W-:Y:S04]  /*19f70*/  STL.64 [R1+0xc0], R20 ;  /* 0x0000c01401007387 */ /* 0x000fe80000100a00 */
[----:B------:R5:W-:Y:S01]  /*19f80*/  STL.64 [R1+0xc8], R22 ;  /* 0x0000c81601007387 */ /* 0x000be20000100a00 */
[C---:B-1----:R-:W-:Y:S08]  /*19f90*/  HMMA.1688.F32.TF32 R24, R228.reuse, R182, R72 ;  /* 0x000000b6e418723c */ /* 0x042ff00000081048 */
[----:B-----5:R-:W-:Y:S03]  /*19fa0*/  HMMA.1688.F32.TF32 R20, R228, R186, R76 ;  /* 0x000000bae414723c */ /* 0x020fe6000008104c */
[----:B------:R-:W-:Y:S01]  /*19fb0*/  STL.64 [R1+0xb0], R28 ;  /* 0x0000b01c01007387 */ /* 0x000fe20000100a00 */
[----:B------:R-:W-:-:S03]  /*19fc0*/  IMAD.MOV.U32 R36, RZ, RZ, R191 ;  /* 0x000000ffff247224 */ /* 0x000fc600078e00bf */
[----:B------:R-:W-:Y:S01]  /*19fd0*/  STL.64 [R1+0xb8], R30 ;  /* 0x0000b81e01007387 */ /* 0x000fe20000100a00 */
[----:B------:R-:W-:Y:S02]  /*19fe0*/  IMAD.MOV.U32 R37, RZ, RZ, R197 ;  /* 0x000000ffff257224 */ /* 0x000fe400078e00c5 */
[----:B------:R-:W-:Y:S01]  /*19ff0*/  IMAD.MOV.U32 R38, RZ, RZ, R198 ;  /* 0x000000ffff267224 */ /* 0x000fe200078e00c6 */
[----:B------:R-:W-:Y:S01]  /*1a000*/  HMMA.1688.F32.TF32 R220, R224, R188, R48 ;  /* 0x000000bce0dc723c */ /* 0x000fe20000081030 */
[----:B------:R-:W-:Y:S01]  /*1a010*/  IMAD.MOV.U32 R39, RZ, RZ, R199 ;  /* 0x000000ffff277224 */ /* 0x000fe200078e00c7 */
[----:B------:R-:W-:Y:S04]  /*1a020*/  LDS R29, [R252+0x27080] ;  /* 0x02708000fc1d7984 */ /* 0x000fe80000000800 */
[----:B------:R-:W-:Y:S04]  /*1a030*/  STL.64 [R1+0x30], R24 ;  /* 0x0000301801007387 */ /* 0x000fe80000100a00 */
[----:B------:R-:W-:Y:S04]  /*1a040*/  STL.64 [R1+0x38], R26 ;  /* 0x0000381a01007387 */ /* 0x000fe80000100a00 */
[----:B------:R-:W5:Y:S04]  /*1a050*/  LDL.LU R191, [R1+0x934] ;  /* 0x0009340001bf7983 */ /* 0x000f680000300800 */
[----:B------:R-:W-:Y:S04]  /*1a060*/  STL.64 [R1+0x20], R20 ;  /* 0x0000201401007387 */ /* 0x000fe80000100a00 */
[----:B------:R-:W-:Y:S04]  /*1a070*/  STL.64 [R1+0x28], R22 ;  /* 0x0000281601007387 */ /* 0x000fe80000100a00 */
[----:B------:R-:W5:Y:S04]  /*1a080*/  LDL.LU R197, [R1+0x930] ;  /* 0x0009300001c57983 */ /* 0x000f680000300800 */
[----:B------:R-:W5:Y:S04]  /*1a090*/  LDL.LU R198, [R1+0x92c] ;  /* 0x00092c0001c67983 */ /* 0x000f680000300800 */
[----:B------:R-:W5:Y:S01]  /*1a0a0*/  LDL.LU R199, [R1+0x928] ;  /* 0x0009280001c77983 */ /* 0x000f620000300800 */
[----:B------:R-:W-:-:S02]  /*1a0b0*/  IMAD.MOV.U32 R40, RZ, RZ, R235 ;  /* 0x000000ffff287224 */ /* 0x000fc400078e00eb */
[----:B------:R-:W-:Y:S02]  /*1a0c0*/  IMAD.MOV.U32 R41, RZ, RZ, R234 ;  /* 0x000000ffff297224 */ /* 0x000fe400078e00ea */
[----:B------:R-:W-:Y:S02]  /*1a0d0*/  IMAD.MOV.U32 R42, RZ, RZ, R233 ;  /* 0x000000ffff2a7224 */ /* 0x000fe400078e00e9 */
[----:B------:R-:W-:Y:S01]  /*1a0e0*/  IMAD.MOV.U32 R43, RZ, RZ, R232 ;  /* 0x000000ffff2b7224 */ /* 0x000fe200078e00e8 */
[----:B------:R-:W-:Y:S01]  /*1a0f0*/  HMMA.1688.F32.TF32 R224, R224, R200, R52 ;  /* 0x000000c8e0e0723c */ /* 0x000fe20000081034 */
[----:B------:R-:W-:Y:S01]  /*1a100*/  IMAD.MOV.U32 R56, RZ, RZ, R165 ;  /* 0x000000ffff387224 */ /* 0x000fe200078e00a5 */
[----:B------:R-:W-:Y:S01]  /*1a110*/  LDS R31, [R252+0x27880] ;  /* 0x02788000fc1f7984 */ /* 0x000fe20000000800 */
[----:B------:R-:W-:Y:S02]  /*1a120*/  IMAD.MOV.U32 R57, RZ, RZ, R166 ;  /* 0x000000ffff397224 */ /* 0x000fe400078e00a6 */
[----:B------:R-:W-:Y:S01]  /*1a130*/  IMAD.MOV.U32 R58, RZ, RZ, R168 ;  /* 0x000000ffff3a7224 */ /* 0x000fe200078e00a8 */
[----:B------:R-:W-:Y:S01]  /*1a140*/  LDS R49, [R252+0x27100] ;  /* 0x02710000fc317984 */ /* 0x000fe20000000800 */
[----:B------:R-:W-:-:S02]  /*1a150*/  IMAD.MOV.U32 R52, RZ, RZ, R161 ;  /* 0x000000ffff347224 */ /* 0x000fc400078e00a1 */
[----:B------:R-:W-:Y:S01]  /*1a160*/  IMAD.MOV.U32 R53, RZ, RZ, R162 ;  /* 0x000000ffff357224 */ /* 0x000fe200078e00a2 */
[----:B------:R-:W-:Y:S01]  /*1a170*/  HMMA.1688.F32.TF32 R144, R204, R202, R144 ;  /* 0x000000cacc90723c */ /* 0x000fe20000081090 */
[----:B------:R-:W-:Y:S01]  /*1a180*/  IMAD.MOV.U32 R54, RZ, RZ, R163 ;  /* 0x000000ffff367224 */ /* 0x000fe200078e00a3 */
[----:B------:R-:W-:Y:S01]  /*1a190*/  LDS R51, [R252+0x27900] ;  /* 0x02790000fc337984 */ /* 0x000fe20000000800 */
[----:B------:R-:W-:Y:S02]  /*1a1a0*/  IMAD.MOV.U32 R55, RZ, RZ, R164 ;  /* 0x000000ffff377224 */ /* 0x000fe400078e00a4 */
[----:B------:R-:W-:Y:S02]  /*1a1b0*/  IMAD.MOV.U32 R59, RZ, RZ, R169 ;  /* 0x000000ffff3b7224 */ /* 0x000fe400078e00a9 */
[----:B------:R-:W-:Y:S02]  /*1a1c0*/  IMAD.MOV.U32 R60, RZ, RZ, R170 ;  /* 0x000000ffff3c7224 */ /* 0x000fe400078e00aa */
[----:B------:R-:W-:-:S02]  /*1a1d0*/  IMAD.MOV.U32 R61, RZ, RZ, R171 ;  /* 0x000000ffff3d7224 */ /* 0x000fc400078e00ab */
[----:B------:R-:W-:Y:S02]  /*1a1e0*/  IMAD.MOV.U32 R62, RZ, RZ, R167 ;  /* 0x000000ffff3e7224 */ /* 0x000fe400078e00a7 */
[----:B------:R-:W-:Y:S02]  /*1a1f0*/  IMAD.MOV.U32 R63, RZ, RZ, R159 ;  /* 0x000000ffff3f7224 */ /* 0x000fe400078e009f */
[----:B------:R-:W-:Y:S02]  /*1a200*/  IMAD.MOV.U32 R66, RZ, RZ, R0 ;  /* 0x000000ffff427224 */ /* 0x000fe400078e0000 */
[----:B------:R-:W-:Y:S01]  /*1a210*/  IMAD.MOV.U32 R9, RZ, RZ, 0x3f ;  /* 0x0000003fff097424 */ /* 0x000fe200078e00ff */
[----:B--2---:R-:W-:Y:S04]  /*1a220*/  LDS R28, [R177+0x27080] ;  /* 0x02708000b11c7984 */ /* 0x004fe80000000800 */
[----:B------:R-:W-:Y:S01]  /*1a230*/  LDS R30, [R177+0x27880] ;  /* 0x02788000b11e7984 */ /* 0x000fe20000000800 */
[----:B------:R-:W-:-:S03]  /*1a240*/  IMAD.MOV.U32 R67, RZ, RZ, R3 ;  /* 0x000000ffff437224 */ /* 0x000fc600078e0003 */
[----:B------:R-:W-:Y:S04]  /*1a250*/  LDS R48, [R177+0x27100] ;  /* 0x02710000b1307984 */ /* 0x000fe80000000800 */
[----:B------:R-:W-:Y:S04]  /*1a260*/  LDS R50, [R177+0x27900] ;  /* 0x02790000b1327984 */ /* 0x000fe80000000800 */
[----:B---3--:R-:W-:Y:S04]  /*1a270*/  LDS R24, [R32+0x27080] ;  /* 0x0270800020187984 */ /* 0x008fe80000000800 */
[----:B------:R-:W-:Y:S04]  /*1a280*/  LDS R26, [R32+0x27880] ;  /* 0x02788000201a7984 */ /* 0x000fe80000000800 */
[----:B------:R-:W-:Y:S04]  /*1a290*/  LDS R20, [R32+0x27100] ;  /* 0x0271000020147984 */ /* 0x000fe80000000800 */
[----:B------:R-:W-:Y:S04]  /*1a2a0*/  LDS R22, [R32+0x27900] ;  /* 0x0279000020167984 */ /* 0x000fe80000000800 */
[----:B----4-:R-:W-:Y:S04]  /*1a2b0*/  LDS R25, [R33+0x27080] ;  /* 0x0270800021197984 */ /* 0x010fe80000000800 */
[----:B------:R-:W1:Y:S04]  /*1a2c0*/  LDS R27, [R33+0x27880] ;  /* 0x02788000211b7984 */ /* 0x000e680000000800 */
[----:B------:R-:W-:Y:S04]  /*1a2d0*/  LDS R21, [R33+0x27100] ;  /* 0x0271000021157984 */ /* 0x000fe80000000800 */
[----:B------:R-:W2:Y:S01]  /*1a2e0*/  LDS R23, [R33+0x27900] ;  /* 0x0279000021177984 */ /* 0x000ea20000000800 */
[C---:B-----5:R-:W-:Y:S08]  /*1a2f0*/  HMMA.1688.F32.TF32 R232, R228.reuse, R190, R172 ;  /* 0x000000bee4e8723c */ /* 0x060ff000000810ac */
[----:B------:R-:W-:Y:S07]  /*1a300*/  HMMA.1688.F32.TF32 R228, R228, R202, R192 ;  /* 0x000000cae4e4723c */ /* 0x000fee00000810c0 */
[----:B------:R-:W-:-:S02]  /*1a310*/  IMAD.MOV.U32 R192, RZ, RZ, R152 ;  /* 0x000000ffffc07224 */ /* 0x000fc400078e0098 */
[----:B------:R-:W3:Y:S01]  /*1a320*/  LDL.LU R152, [R1+0x924] ;  /* 0x0009240001987983 */ /* 0x000ee20000300800 */
[----:B------:R-:W-:Y:S02]  /*1a330*/  IMAD.MOV.U32 R193, RZ, RZ, R153 ;  /* 0x000000ffffc17224 */ /* 0x000fe400078e0099 */
[----:B------:R-:W-:Y:S01]  /*1a340*/  IMAD.MOV.U32 R194, RZ, RZ, R154 ;  /* 0x000000ffffc27224 */ /* 0x000fe200078e009a */
[----:B------:R-:W3:Y:S01]  /*1a350*/  LDL.LU R153, [R1+0x920] ;  /* 0x0009200001997983 */ /* 0x000ee20000300800 */
[----:B------:R-:W-:Y:S01]  /*1a360*/  IMAD.MOV.U32 R195, RZ, RZ, R155 ;  /* 0x000000ffffc37224 */ /* 0x000fe200078e009b */
[----:B------:R-:W-:Y:S02]  /*1a370*/  HMMA.1688.F32.TF32 R172, R204, R14, R196 ;  /* 0x0000000eccac723c */ /* 0x000fe400000810c4 */
[----:B------:R-:W3:Y:S04]  /*1a380*/  LDL.LU R154, [R1+0x91c] ;  /* 0x00091c00019a7983 */ /* 0x000ee80000300800 */
[----:B------:R-:W3:Y:S01]  /*1a390*/  LDL.LU R155, [R1+0x918] ;  /* 0x00091800019b7983 */ /* 0x000ee20000300800 */
[----:B------:R-:W-:-:S02]  /*1a3a0*/  IMAD.MOV.U32 R196, RZ, RZ, R156 ;  /* 0x000000ffffc47224 */ /* 0x000fc400078e009c */
[----:B------:R-:W-:Y:S01]  /*1a3b0*/  IMAD.MOV.U32 R197, RZ, RZ, R157 ;  /* 0x000000ffffc57224 */ /* 0x000fe200078e009d */
[----:B------:R-:W4:Y:S01]  /*1a3c0*/  LDL.LU R156, [R1+0x914] ;  /* 0x00091400019c7983 */ /* 0x000f220000300800 */
[----:B------:R-:W-:Y:S02]  /*1a3d0*/  IMAD.MOV.U32 R198, RZ, RZ, R158 ;  /* 0x000000ffffc67224 */ /* 0x000fe400078e009e */
[----:B------:R-:W-:Y:S01]  /*1a3e0*/  IMAD.MOV.U32 R199, RZ, RZ, R160 ;  /* 0x000000ffffc77224 */ /* 0x000fe200078e00a0 */
[----:B------:R-:W4:Y:S04]  /*1a3f0*/  LDL.LU R157, [R1+0x910] ;  /* 0x00091000019d7983 */ /* 0x000f280000300800 */
[----:B------:R-:W4:Y:S04]  /*1a400*/  LDL.LU R158, [R1+0x90c] ;  /* 0x00090c00019e7983 */ /* 0x000f280000300800 */
[----:B------:R-:W5:Y:S04]  /*1a410*/  LDL.LU R160, [R1+0x908] ;  /* 0x0009080001a07983 */ /* 0x000f680000300800 */
        /* <DEDUP_REMOVED lines=12> */
[C---:B-1----:R-:W-:Y:S03]  /*1a4e0*/  HMMA.1688.F32.TF32 R108, R24.reuse, R14, R108 ;  /* 0x0000000e186c723c */ /* 0x042fe6000008106c */
[----:B------:R-:W4:Y:S04]  /*1a4f0*/  LDL.LU R64, [R1] ;  /* 0x0000000001407983 */ /* 0x000f280000300800 */
[----:B------:R-:W4:Y:S01]  /*1a500*/  LDL.LU R65, [R1+0x4] ;  /* 0x0000040001417983 */ /* 0x000f220000300800 */
[C---:B------:R-:W-:Y:S03]  /*1a510*/  HMMA.1688.F32.TF32 R104, R24.reuse, R10, R104 ;  /* 0x0000000a1868723c */ /* 0x040fe60000081068 */
[----:B------:R-:W4:Y:S05]  /*1a520*/  LDL.LU R0, [R1+0x8d4] ;  /* 0x0008d40001007983 */ /* 0x000f2a0000300800 */
[C---:B------:R-:W-:Y:S08]  /*1a530*/  HMMA.1688.F32.TF32 R100, R24.reuse, R6, R100 ;  /* 0x000000061864723c */ /* 0x040ff00000081064 */
[C---:B------:R-:W-:Y:S08]  /*1a540*/  HMMA.1688.F32.TF32 R96, R24.reuse, R178, R96 ;  /* 0x000000b21860723c */ /* 0x040ff00000081060 */
[C---:B------:R-:W-:Y:S08]  /*1a550*/  HMMA.1688.F32.TF32 R92, R24.reuse, R182, R92 ;  /* 0x000000b6185c723c */ /* 0x040ff0000008105c */
[C---:B------:R-:W-:Y:S08]  /*1a560*/  HMMA.1688.F32.TF32 R88, R24.reuse, R186, R88 ;  /* 0x000000ba1858723c */ /* 0x040ff00000081058 */
[C---:B------:R-:W-:Y:S08]  /*1a570*/  HMMA.1688.F32.TF32 R84, R24.reuse, R190, R84 ;  /* 0x000000be1854723c */ /* 0x040ff00000081054 */
[----:B------:R-:W-:Y:S08]  /*1a580*/  HMMA.1688.F32.TF32 R80, R24, R202, R80 ;  /* 0x000000ca1850723c */ /* 0x000ff00000081050 */
[-C--:B--2---:R-:W-:Y:S08]  /*1a590*/  HMMA.1688.F32.TF32 R24, R20, R14.reuse, R192 ;  /* 0x0000000e1418723c */ /* 0x084ff000000810c0 */
[C---:B------:R-:W-:Y:S08]  /*1a5a0*/  HMMA.1688.F32.TF32 R140, R28.reuse, R14, R140 ;  /* 0x0000000e1c8c723c */ /* 0x040ff0000008108c */
[C---:B------:R-:W-:Y:S08]  /*1a5b0*/  HMMA.1688.F32.TF32 R136, R28.reuse, R10, R136 ;  /* 0x0000000a1c88723c */ /* 0x040ff00000081088 */
[C---:B------:R-:W-:Y:S08]  /*1a5c0*/  HMMA.1688.F32.TF32 R132, R28.reuse, R6, R132 ;  /* 0x000000061c84723c */ /* 0x040ff00000081084 */
[C---:B------:R-:W-:Y:S08]  /*1a5d0*/  HMMA.1688.F32.TF32 R128, R28.reuse, R178, R128 ;  /* 0x000000b21c80723c */ /* 0x040ff00000081080 */
[C---:B------:R-:W-:Y:S08]  /*1a5e0*/  HMMA.1688.F32.TF32 R124, R28.reuse, R182, R124 ;  /* 0x000000b61c7c723c */ /* 0x040ff0000008107c */
[C---:B------:R-:W-:Y:S08]  /*1a5f0*/  HMMA.1688.F32.TF32 R120, R28.reuse, R186, R120 ;  /* 0x000000ba1c78723c */ /* 0x040ff00000081078 */
[C---:B------:R-:W-:Y:S08]  /*1a600*/  HMMA.1688.F32.TF32 R116, R28.reuse, R190, R116 ;  /* 0x000000be1c74723c */ /* 0x040ff00000081074 */
[----:B------:R-:W-:Y:S08]  /*1a610*/  HMMA.1688.F32.TF32 R112, R28, R202, R112 ;  /* 0x000000ca1c70723c */ /* 0x000ff00000081070 */
[----:B------:R-:W-:Y:S01]  /*1a620*/  HMMA.1688.F32.TF32 R148, R204, R190, R148 ;  /* 0x000000becc94723c */ /* 0x000fe20000081094 */
[----:B------:R-:W-:Y:S01]  /*1a630*/  IADD3 R9, R9, c[0x0][0x180], RZ ;  /* 0x0000600009097a10 */ /* 0x000fe20007ffe0ff */
[----:B------:R-:W-:Y:S01]  /*1a640*/  IMAD.MOV.U32 R3, RZ, RZ, c[0x0][0x180] ;  /* 0x00006000ff037624 */ /* 0x000fe200078e00ff */
[----:B------:R-:W1:Y:S04]  /*1a650*/  S2R R34, SR_TID.X ;  /* 0x0000000000227919 */ /* 0x000e680000002100 */
[----:B------:R-:W-:Y:S01]  /*1a660*/  LDS R192, [R32+0x27180] ;  /* 0x0271800020c07984 */ /* 0x000fe20000000800 */
[----:B------:R-:W-:Y:S01]  /*1a670*/  HMMA.1688.F32.TF32 R28, R20, R10, R40 ;  /* 0x0000000a141c723c */ /* 0x000fe20000081028 */
[----:B------:R-:W-:-:S02]  /*1a680*/  SHF.R.S32.HI R4, RZ, 0x1f, R9 ;  /* 0x0000001fff047819 */ /* 0x000fc40000011409 */
[----:B------:R-:W-:Y:S02]  /*1a690*/  LDS R194, [R32+0x27980] ;  /* 0x0279800020c27984 */ /* 0x000fe40000000800 */
[----:B------:R-:W-:-:S03]  /*1a6a0*/  LEA.HI R4, R4, R9, RZ, 0x6 ;  /* 0x0000000904047211 */ /* 0x000fc600078f30ff */
[C---:B---3--:R-:W-:Y:S08]  /*1a6b0*/  HMMA.1688.F32.TF32 R152, R204.reuse, R186, R152 ;  /* 0x000000bacc98723c */ /* 0x048ff00000081098 */
[C---:B-----5:R-:W-:Y:S08]  /*1a6c0*/  HMMA.1688.F32.TF32 R160, R204.reuse, R178, R160 ;  /* 0x000000b2cca0723c */ /* 0x060ff000000810a0 */
[C---:B----4-:R-:W-:Y:S08]  /*1a6d0*/  HMMA.1688.F32.TF32 R168, R204.reuse, R10, R168 ;  /* 0x0000000acca8723c */ /* 0x050ff000000810a8 */
[C---:B------:R-:W-:Y:S08]  /*1a6e0*/  HMMA.1688.F32.TF32 R164, R204.reuse, R6, R164 ;  /* 0x00000006cca4723c */ /* 0x040ff000000810a4 */
[----:B------:R-:W-:Y:S01]  /*1a6f0*/  HMMA.1688.F32.TF32 R156, R204, R182, R156 ;  /* 0x000000b6cc9c723c */ /* 0x000fe2000008109c */
[----:B------:R-:W2:Y:S04]  /*1a700*/  LDL.LU R207, [R1+0x278] ;  /* 0x0002780001cf7983 */ /* 0x000ea80000300800 */
[----:B------:R-:W3:Y:S04]  /*1a710*/  LDL.LU R12, [R1+0x264] ;  /* 0x00026400010c7983 */ /* 0x000ee80000300800 */
[----:B------:R-:W-:Y:S04]  /*1a720*/  STL.64 [R1+0x1f0], R24 ;  /* 0x0001f01801007387 */ /* 0x000fe80000100a00 */
[----:B------:R4:W-:Y:S04]  /*1a730*/  STL.64 [R1+0x1f8], R26 ;  /* 0x0001f81a01007387 */ /* 0x0009e80000100a00 */
[----:B------:R-:W5:Y:S04]  /*1a740*/  LDL.LU R8, [R1+0x280] ;  /* 0x0002800001087983 */ /* 0x000f680000300800 */
[----:B------:R-:W-:Y:S01]  /*1a750*/  STL.64 [R1+0x1e0], R28 ;  /* 0x0001e01c01007387 */ /* 0x000fe20000100a00 */
[C---:B----4-:R-:W-:Y:S03]  /*1a760*/  HMMA.1688.F32.TF32 R24, R20.reuse, R6, R36 ;  /* 0x000000061418723c */ /* 0x050fe60000081024 */
[----:B------:R4:W-:Y:S04]  /*1a770*/  STL.64 [R1+0x1e8], R30 ;  /* 0x0001e81e01007387 */ /* 0x0009e80000100a00 */
[----:B------:R-:W-:Y:S04]  /*1a780*/  LDS R193, [R33+0x27180] ;  /* 0x0271800021c17984 */ /* 0x000fe80000000800 */
[----:B------:R-:W-:Y:S01]  /*1a790*/  LDS R195, [R33+0x27980] ;  /* 0x0279800021c37984 */ /* 0x000fe20000000800 */
[C---:B----4-:R-:W-:Y:S11]  /*1a7a0*/  HMMA.1688.F32.TF32 R28, R20.reuse, R178, R244 ;  /* 0x000000b2141c723c */ /* 0x050ff600000810f4 */
[----:B------:R4:W-:Y:S04]  /*1a7b0*/  STL.64 [R1+0x1d0], R24 ;  /* 0x0001d01801007387 */ /* 0x0009e80000100a00 */
[----:B------:R-:W-:Y:S04]  /*1a7c0*/  STL.64 [R1+0x1d8], R26 ;  /* 0x0001d81a01007387 */ /* 0x000fe80000100a00 */
[----:B----4-:R-:W4:Y:S04]  /*1a7d0*/  LDL.LU R24, [R1+0x2a0] ;  /* 0x0002a00001187983 */ /* 0x010f280000300800 */
[----:B------:R-:W-:Y:S04]  /*1a7e0*/  STL.64 [R1+0x90], R28 ;  /* 0x0000901c01007387 */ /* 0x000fe80000100a00 */
[----:B------:R1:W-:Y:S04]  /*1a7f0*/  STL.64 [R1+0x98], R30 ;  /* 0x0000981e01007387 */ /* 0x0003e80000100a00 */
[----:B------:R-:W4:Y:S01]  /*1a800*/  LDL.LU R9, [R1+0x27c] ;  /* 0x00027c0001097983 */ /* 0x000f220000300800 */
[C---:B-1----:R-:W-:Y:S11]  /*1a810*/  HMMA.1688.F32.TF32 R28, R20.reuse, R182, R208 ;  /* 0x000000b6141c723c */ /* 0x042ff600000810d0 */
[----:B------:R-:W-:Y:S11]  /*1a820*/  @!UPT UIADD3 URZ, URZ, URZ, URZ ;  /* 0x0000003f3f3ff290 */ /* 0x000ff6000fffe03f */
[----:B------:R-:W-:Y:S01]  /*1a830*/  @!UPT UIADD3 URZ, URZ, URZ, URZ ;  /* 0x0000003f3f3ff290 */ /* 0x000fe2000fffe03f */
[----:B------:R-:W-:Y:S04]  /*1a840*/  STL.64 [R1+0x10], R28 ;  /* 0x0000101c01007387 */ /* 0x000fe80000100a00 */
[----:B------:R1:W-:Y:S02]  /*1a850*/  STL.64 [R1+0x18], R30 ;  /* 0x0000181e01007387 */ /* 0x0003e40000100a00 */
[C---:B-1----:R-:W-:Y:S11]  /*1a860*/  HMMA.1688.F32.TF32 R28, R20.reuse, R186, R212 ;  /* 0x000000ba141c723c */ /* 0x042ff600000810d4 */
[----:B------:R-:W-:Y:S11]  /*1a870*/  @!UPT UIADD3 URZ, URZ, URZ, URZ ;  /* 0x0000003f3f3ff290 */ /* 0x000ff6000fffe03f */
[----:B------:R-:W-:Y:S01]  /*1a880*/  @!UPT UIADD3 URZ, URZ, URZ, URZ ;  /* 0x0000003f3f3ff290 */ /* 0x000fe2000fffe03f */
[----:B------:R1:W-:Y:S04]  /*1a890*/  STL.64 [R1], R28 ;  /* 0x0000001c01007387 */ /* 0x0003e80000100a00 */
[----:B------:R-:W-:Y:S04]  /*1a8a0*/  STL.64 [R1+0x8], R30 ;  /* 0x0000081e01007387 */ /* 0x000fe80000100a00 */
[----:B------:R-:W4:Y:S01]  /*1a8b0*/  LDL.LU R27, [R1+0x29c] ;  /* 0x00029c00011b7983 */ /* 0x000f220000300800 */
[----:B------:R-:W-:Y:S02]  /*1a8c0*/  IADD3 R3, R3, -0x80, RZ ;  /* 0xffffff8003037810 */ /* 0x000fe40007ffe0ff */
[----:B------:R-:W-:Y:S01]  /*1a8d0*/  SHF.R.S32.HI R4, RZ, 0x6, R4 ;  /* 0x00000006ff047819 */ /* 0x000fe20000011404 */
[----:B------:R-:W-:Y:S01]  /*1a8e0*/  IMAD.MOV.U32 R206, RZ, RZ, c[0x0][0x188] ;  /* 0x00006200ffce7624 */ /* 0x000fe200078e00ff */
[----:B-1----:R-:W4:Y:S02]  /*1a8f0*/  LDL.LU R28, [R1+0x2bc] ;  /* 0x0002bc00011c7983 */ /* 0x002f240000300800 */
[----:B------:R-:W-:Y:S01]  /*1a900*/  IADD3 R4, R4, -0x2, RZ ;  /* 0xfffffffe04047810 */ /* 0x000fe20007ffe0ff */
[----:B------:R-:W-:Y:S01]  /*1a910*/  IMAD.SHL.U32 R206, R206, 0x40, RZ ;  /* 0x00000040cece7824 */ /* 0x000fe200078e00ff */
[----:B------:R-:W4:Y:S03]  /*1a920*/  LDL.LU R26, [R1+0x2c0] ;  /* 0x0002c000011a7983 */ /* 0x000f260000300800 */
[----:B------:R-:W-:Y:S01]  /*1a930*/  IMAD.SHL.U32 R206, R206, 0x4, RZ ;  /* 0x00000004cece7824 */ /* 0x000fe200078e00ff */
[----:B------:R-:W-:Y:S01]  /*1a940*/  HMMA.1688.F32.TF32 R244, R20, R202, R16 ;  /* 0x000000ca14f4723c */ /* 0x000fe20000081010 */
[----:B------:R-:W4:Y:S04]  /*1a950*/  LDL.LU R25, [R1+0x2e0] ;  /* 0x0002e00001197983 */ /* 0x000f280000300800 */
[----:B------:R-:W-:Y:S04]  /*1a960*/  LDS R16, [R177+0x27180] ;  /* 0x02718000b1107984 */ /* 0x000fe80000000800 */
[----:B------:R-:W-:Y:S01]  /*1a970*/  LDS R18, [R177+0x27980] ;  /* 0x02798000b1127984 */ /* 0x000fe20000000800 */
[----:B------:R-:W-:Y:S03]  /*1a980*/  HMMA.1688.F32.TF32 R68, R48, R6, R248 ;  /* 0x000000063044723c */ /* 0x000fe600000810f8 */
[----:B------:R-:W-:Y:S04]  /*1a990*/  LDS R17, [R252+0x27180] ;  /* 0x02718000fc117984 */ /* 0x000fe80000000800 */
[----:B------:R-:W1:Y:S01]  /*1a9a0*/  LDS R19, [R252+0x27980] ;  /* 0x02798000fc137984 */ /* 0x000e620000000800 */
[----:B------:R-:W-:Y:S01]  /*1a9b0*/  HMMA.1688.F32.TF32 R248, R20, R190, R216 ;  /* 0x000000be14f8723c */ /* 0x000fe200000810d8 */
[----:B------:R-:W-:Y:S01]  /*1a9c0*/  LOP3.LUT R35, R34, 0x7f, RZ, 0xc0, !PT ;  /* 0x0000007f22237812 */ /* 0x000fe200078ec0ff */
[C---:B--2---:R-:W-:Y:S01]  /*1a9d0*/  IMAD R3, R207.reuse, -0x40, R3 ;  /* 0xffffffc0cf037824 */ /* 0x044fe200078e0203 */
[----:B------:R-:W-:-:S04]  /*1a9e0*/  ISETP.GE.AND P1, PT, R207, R4, PT ;  /* 0x00000004cf00720c */ /* 0x000fc80003f26270 */
[----:B------:R-:W-:-:S04]  /*1a9f0*/  ISETP.GT.AND P0, PT, R3, RZ, PT ;  /* 0x000000ff0300720c */ /* 0x000fc80003f04270 */
[----:B------:R-:W-:-:S04]  /*1aa00*/  SEL R4, RZ, 0x4, !P0 ;  /* 0x00000004ff047807 */ /* 0x000fc80004000000 */
[----:B------:R-:W-:Y:S02]  /*1aa10*/  SEL R4, R4, RZ, !P1 ;  /* 0x000000ff04047207 */ /* 0x000fe40004800000 */
[----:B------:R-:W-:Y:S02]  /*1aa20*/  ISETP.GT.AND P0, PT, R3, 0x4, PT ;  /* 0x000000040300780c */ /* 0x000fe40003f04270 */
[----:B------:R-:W-:Y:S02]  /*1aa30*/  ISETP.NE.U32.AND P2, PT, R4, RZ, PT ;  /* 0x000000ff0400720c */ /* 0x000fe40003f45070 */
[----:B---3--:R-:W-:Y:S02]  /*1aa40*/  IADD3 R4, R12, 0x1, RZ ;  /* 0x000000010c047810 */ /* 0x008fe40007ffe0ff */
[----:B------:R-:W-:Y:S02]  /*1aa50*/  SEL R5, RZ, 0x4, !P0 ;  /* 0x00000004ff057807 */ /* 0x000fe40004000000 */
[----:B------:R-:W-:-:S02]  /*1aa60*/  ISETP.GT.AND P0, PT, R4, 0x1, PT ;  /* 0x000000010400780c */ /* 0x000fc40003f04270 */
[----:B-----5:R-:W-:Y:S02]  /*1aa70*/  IADD3 R8, P4, R8, R206, RZ ;  /* 0x000000ce08087210 */ /* 0x020fe40007f9e0ff */
[----:B------:R-:W-:-:S03]  /*1aa80*/  SEL R204, R4, RZ, !P0 ;  /* 0x000000ff04cc7207 */ /* 0x000fc60004000000 */
[----:B------:R2:W-:Y:S04]  /*1aa90*/  STL [R1+0x280], R8 ;  /* 0x0002800801007387 */ /* 0x0005e80000100800 */
[----:B------:R-:W-:Y:S01]  /*1aaa0*/  STL [R1+0x264], R204 ;  /* 0x000264cc01007387 */ /* 0x000fe20000100800 */
[----:B------:R-:W-:Y:S01]  /*1aab0*/  IMAD.SHL.U32 R12, R35, 0x4, RZ ;  /* 0x00000004230c7824 */ /* 0x000fe200078e00ff */
[----:B----4-:R-:W-:-:S05]  /*1aac0*/  IADD3 R24, P0, R24, R206, RZ ;  /* 0x000000ce18187210 */ /* 0x010fca0007f1e0ff */
[----:B------:R-:W-:Y:S01]  /*1aad0*/  STL [R1+0x2a0], R24 ;  /* 0x0002a01801007387 */ /* 0x000fe20000100800 */
[----:B------:R-:W-:-:S05]  /*1aae0*/  IMAD.X R9, R9, 0x1, R0, P4 ;  /* 0x0000000109097824 */ /* 0x000fca00020e0600 */
[----:B------:R3:W-:Y:S04]  /*1aaf0*/  STL [R1+0x27c], R9 ;  /* 0x00027c0901007387 */ /* 0x0007e80000100800 */
[----:B------:R-:W4:Y:S01]  /*1ab00*/  LDL.LU R21, [R1+0x2dc] ;  /* 0x0002dc0001157983 */ /* 0x000f220000300800 */
[----:B------:R-:W-:-:S03]  /*1ab10*/  IMAD R4, R204, 0x8000, R12 ;  /* 0x00008000cc047824 */ /* 0x000fc600078e020c */
[----:B------:R-:W-:Y:S06]  /*1ab20*/  BAR.SYNC.DEFER_BLOCKING 0x0 ;  /* 0x0000000000007b1d */ /* 0x000fec0000010000 */
[----:B------:R-:W-:Y:S01]  /*1ab30*/  @!PT LDS RZ, [RZ] ;  /* 0x00000000fffff984 */ /* 0x000fe20000000800 */
[----:B------:R-:W-:Y:S01]  /*1ab40*/  @!PT LDS RZ, [RZ] ;  /* 0x00000000fffff984 */ /* 0x000fe20000000800 */
[----:B------:R-:W-:Y:S01]  /*1ab50*/  @!PT LDS RZ, [RZ] ;  /* 0x00000000fffff984 */ /* 0x000fe20000000800 */
[----:B------:R2:W-:Y:S02]  /*1ab60*/  LDGSTS.E [R4+0x20000], [R8.64], P2 ;  /* 0x2000000008047fae */ /* 0x0005e40009121844 */
[----:B--2---:R-:W-:Y:S02]  /*1ab70*/  IMAD.MOV.U32 R8, RZ, RZ, R24 ;  /* 0x000000ffff087224 */ /* 0x004fe400078e0018 */
[----:B------:R-:W-:-:S04]  /*1ab80*/  IMAD.X R27, R27, 0x1, R0, P0 ;  /* 0x000000011b1b7824 */ /* 0x000fc800000e0600 */
[----:B---3--:R-:W-:Y:S01]  /*1ab90*/  IMAD.MOV.U32 R9, RZ, RZ, R27 ;  /* 0x000000ffff097224 */ /* 0x008fe200078e001b */
[----:B------:R2:W-:Y:S04]  /*1aba0*/  STL [R1+0x29c], R27 ;  /* 0x00029c1b01007387 */ /* 0x0005e80000100800 */
[----:B--2---:R-:W2:Y:S04]  /*1abb0*/  LDL.LU R27, [R1+0x2fc] ;  /* 0x0002fc00011b7983 */ /* 0x004ea80000300800 */
[----:B------:R-:W3:Y:S04]  /*1abc0*/  LDL.LU R24, [R1+0x300] ;  /* 0x0003000001187983 */ /* 0x000ee80000300800 */
[----:B------:R-:W5:Y:S04]  /*1abd0*/  LDL.LU R23, [R1+0x31c] ;  /* 0x00031c0001177983 */ /* 0x000f680000300800 */
[----:B------:R-:W5:Y:S01]  /*1abe0*/  LDL.LU R20, [R1+0x320] ;  /* 0x0003200001147983 */ /* 0x000f620000300800 */
[----:B------:R-:W-:-:S02]  /*1abf0*/  SEL R5, R5, RZ, !P1 ;  /* 0x000000ff05057207 */ /* 0x000fc40004800000 */
[----:B------:R-:W-:Y:S02]  /*1ac00*/  ISETP.GT.AND P0, PT, R3, 0x8, PT ;  /* 0x000000080300780c */ /* 0x000fe40003f04270 */
[----:B------:R-:W-:Y:S02]  /*1ac10*/  ISETP.NE.U32.AND P3, PT, R5, RZ, PT ;  /* 0x000000ff0500720c */ /* 0x000fe40003f65070 */
[----:B------:R-:W-:Y:S02]  /*1ac20*/  SEL R5, RZ, 0x4, !P0 ;  /* 0x00000004ff057807 */ /* 0x000fe40004000000 */
[----:B------:R-:W-:Y:S02]  /*1ac30*/  ISETP.GT.AND P0, PT, R3, 0xc, PT ;  /* 0x0000000c0300780c */ /* 0x000fe40003f04270 */
[----:B------:R-:W-:-:S04]  /*1ac40*/  SEL R5, R5, RZ, !P1 ;  /* 0x000000ff05057207 */ /* 0x000fc80004800000 */
[----:B------:R-:W-:Y:S02]  /*1ac50*/  ISETP.NE.U32.AND P2, PT, R5, RZ, PT ;  /* 0x000000ff0500720c */ /* 0x000fe40003f45070 */
[----:B------:R-:W-:Y:S01]  /*1ac60*/  SEL R5, RZ, 0x4, !P0 ;  /* 0x00000004ff057807 */ /* 0x000fe20004000000 */
[----:B------:R1:W-:Y:S01]  /*1ac70*/  LDGSTS.E [R4+0x20800], [R8.64], P3 ;  /* 0x2080000008047fae */ /* 0x0003e20009921844 */
[----:B------:R-:W-:-:S05]  /*1ac80*/  IADD3 R26, P0, R26, R206, RZ ;  /* 0x000000ce1a1a7210 */ /* 0x000fca0007f1e0ff */
[----:B------:R-:W-:Y:S01]  /*1ac90*/  IMAD.X R28, R28, 0x1, R0, P0 ;  /* 0x000000011c1c7824 */ /* 0x000fe200000e0600 */
[----:B------:R-:W-:Y:S01]  /*1aca0*/  IADD3 R25, P0, R25, R206, RZ ;  /* 0x000000ce19197210 */ /* 0x000fe20007f1e0ff */
[----:B------:R4:W-:Y:S01]  /*1acb0*/  STL [R1+0x2c0], R26 ;  /* 0x0002c01a01007387 */ /* 0x0009e20000100800 */
[----:B-1----:R-:W-:Y:S02]  /*1acc0*/  IMAD.MOV.U32 R8, RZ, RZ, R26 ;  /* 0x000000ffff087224 */ /* 0x002fe400078e001a */
[----:B------:R-:W-:Y:S01]  /*1acd0*/  IMAD.MOV.U32 R9, RZ, RZ, R28 ;  /* 0x000000ffff097224 */ /* 0x000fe200078e001c */
[----:B------:R-:W-:Y:S04]  /*1ace0*/  STL [R1+0x2bc], R28 ;  /* 0x0002bc1c01007387 */ /* 0x000fe80000100800 */
[----:B------:R1:W-:Y:S01]  /*1acf0*/  STL [R1+0x2e0], R25 ;  /* 0x0002e01901007387 */ /* 0x0003e20000100800 */
[----:B------:R-:W-:-:S03]  /*1ad00*/  SEL R5, R5, RZ, !P1 ;  /* 0x000000ff05057207 */ /* 0x000fc60004800000 */
[----:B------:R1:W-:Y:S01]  /*1ad10*/  LDGSTS.E [R4+0x21000], [R8.64], P2 ;  /* 0x2100000008047fae */ /* 0x0003e20009121844 */
[----:B------:R-:W-:Y:S01]  /*1ad20*/  ISETP.NE.U32.AND P3, PT, R5, RZ, PT ;  /* 0x000000ff0500720c */ /* 0x000fe20003f65070 */
[----:B-1----:R-:W-:Y:S02]  /*1ad30*/  IMAD.MOV.U32 R8, RZ, RZ, R25 ;  /* 0x000000ffff087224 */ /* 0x002fe400078e0019 */
[----:B----4-:R-:W-:Y:S01]  /*1ad40*/  IMAD.X R21, R21, 0x1, R0, P0 ;  /* 0x0000000115157824 */ /* 0x010fe200000e0600 */
[----:B------:R-:W-:-:S04]  /*1ad50*/  ISETP.GT.AND P0, PT, R3, 0x10, PT ;  /* 0x000000100300780c */ /* 0x000fc80003f04270 */
[----:B------:R1:W-:Y:S04]  /*1ad60*/  STL [R1+0x2dc], R21 ;  /* 0x0002dc1501007387 */ /* 0x0003e80000100800 */
[----:B------:R-:W4:Y:S04]  /*1ad70*/  LDL.LU R26, [R1+0x33c] ;  /* 0x00033c00011a7983 */ /* 0x000f280000300800 */
[----:B------:R-:W4:Y:S01]  /*1ad80*/  LDL.LU R25, [R1+0x340] ;  /* 0x0003400001197983 */ /* 0x000f220000300800 */
[----:B------:R-:W-:Y:S01]  /*1ad90*/  IMAD.MOV.U32 R9, RZ, RZ, R21 ;  /* 0x000000ffff097224 */ /* 0x000fe200078e0015 */
[----:B------:R-:W-:-:S02]  /*1ada0*/  SEL R5, RZ, 0x4, !P0 ;  /* 0x00000004ff057807 */ /* 0x000fc40004000000 */
[----:B------:R-:W4:Y:S04]  /*1adb0*/  LDL.LU R22, [R1+0x35c] ;  /* 0x00035c0001167983 */ /* 0x000f280000300800 */
[----:B-1----:R-:W4:Y:S01]  /*1adc0*/  LDL.LU R21, [R1+0x360] ;  /* 0x0003600001157983 */ /* 0x002f220000300800 */
[----:B------:R-:W-:Y:S02]  /*1add0*/  SEL R5, R5, RZ, !P1 ;  /* 0x000000ff05057207 */ /* 0x000fe40004800000 */
[----:B------:R-:W-:Y:S01]  /*1ade0*/  ISETP.GT.AND P0, PT, R3, 0x14, PT ;  /* 0x000000140300780c */ /* 0x000fe20003f04270 */
[----:B------:R1:W-:Y:S01]  /*1adf0*/  LDGSTS.E [R4+0x21800], [R8.64], P3 ;  /* 0x2180000008047fae */ /* 0x0003e20009921844 */
[----:B------:R-:W-:Y:S02]  /*1ae00*/  ISETP.NE.U32.AND P2, PT, R5, RZ, PT ;  /* 0x000000ff0500720c */ /* 0x000fe40003f45070 */
[----:B------:R-:W-:-:S02]  /*1ae10*/  SEL R5, RZ, 0x4, !P0 ;  /* 0x00000004ff057807 */ /* 0x000fc40004000000 */
[----:B---3--:R-:W-:-:S05]  /*1ae20*/  IADD3 R24, P0, R24, R206, RZ ;  /* 0x000000ce18187210 */ /* 0x008fca0007f1e0ff */
[--C-:B--2---:R-:W-:Y:S01]  /*1ae30*/  IMAD.X R27, R27, 0x1, R0.reuse, P0 ;  /* 0x000000011b1b7824 */ /* 0x104fe200000e0600 */
[----:B-----5:R-:W-:Y:S01]  /*1ae40*/  IADD3 R20, P0, R20, R206, RZ ;  /* 0x000000ce14147210 */ /* 0x020fe20007f1e0ff */
[----:B------:R-:W-:Y:S04]  /*1ae50*/  STL [R1+0x300], R24 ;  /* 0x0003001801007387 */ /* 0x000fe80000100800 */
[----:B------:R-:W-:Y:S01]  /*1ae60*/  IMAD.X R23, R23, 0x1, R0, P0 ;  /* 0x0000000117177824 */ /* 0x000fe200000e0600 */
[----:B------:R2:W-:Y:S01]  /*1ae70*/  STL [R1+0x2fc], R27 ;  /* 0x0002fc1b01007387 */ /* 0x0005e20000100800 */
[----:B-1----:R-:W-:Y:S02]  /*1ae80*/  IMAD.MOV.U32 R8, RZ, RZ, R24 ;  /* 0x000000ffff087224 */ /* 0x002fe400078e0018 */
[----:B------:R-:W-:Y:S01]  /*1ae90*/  IMAD.MOV.U32 R9, RZ, RZ, R27 ;  /* 0x000000ffff097224 */ /* 0x000fe200078e001b */
[----:B------:R-:W-:Y:S04]  /*1aea0*/  STL [R1+0x320], R20 ;  /* 0x0003201401007387 */ /* 0x000fe80000100800 */
[----:B------:R1:W-:Y:S04]  /*1aeb0*/  STL [R1+0x31c], R23 ;  /* 0x00031c1701007387 */ /* 0x0003e80000100800 */
[----:B--2---:R-:W2:Y:S04]  /*1aec0*/  LDL.LU R27, [R1+0x37c] ;  /* 0x00037c00011b7983 */ /* 0x004ea80000300800 */
[----:B------:R-:W3:Y:S04]  /*1aed0*/  LDL.LU R24, [R1+0x380] ;  /* 0x0003800001187983 */ /* 0x000ee80000300800 */
[----:B------:R5:W-:Y:S02]  /*1aee0*/  LDGSTS.E [R4+0x22000], [R8.64], P2 ;  /* 0x2200000008047fae */ /* 0x000be40009121844 */
[----:B-----5:R-:W-:-:S02]  /*1aef0*/  IMAD.MOV.U32 R9, RZ, RZ, R23 ;  /* 0x000000ffff097224 */ /* 0x020fc400078e0017 */
[----:B------:R-:W-:Y:S01]  /*1af00*/  IMAD.MOV.U32 R8, RZ, RZ, R20 ;  /* 0x000000ffff087224 */ /* 0x000fe200078e0014 */
[----:B-1----:R-:W5:Y:S04]  /*1af10*/  LDL.LU R23, [R1+0x39c] ;  /* 0x00039c0001177983 */ /* 0x002f680000300800 */
[----:B------:R-:W5:Y:S01]  /*1af20*/  LDL.LU R20, [R1+0x3a0] ;  /* 0x0003a00001147983 */ /* 0x000f620000300800 */
[----:B------:R-:W-:Y:S02]  /*1af30*/  SEL R5, R5, RZ, !P1 ;  /* 0x000000ff05057207 */ /* 0x000fe40004800000 */
[----:B------:R-:W-:Y:S02]  /*1af40*/  ISETP.GT.AND P0, PT, R3, 0x18, PT ;  /* 0x000000180300780c */ /* 0x000fe40003f04270 */
[----:B------:R-:W-:-:S02]  /*1af50*/  ISETP.NE.U32.AND P3, PT, R5, RZ, PT ;  /* 0x000000ff0500720c */ /* 0x000fc40003f65070 */
[----:B------:R-:W-:Y:S02]  /*1af60*/  SEL R5, RZ, 0x4, !P0 ;  /* 0x00000004ff057807 */ /* 0x000fe40004000000 */
[----:B------:R-:W-:Y:S02]  /*1af70*/  ISETP.GT.AND P0, PT, R3, 0x1c, PT ;  /* 0x0000001c0300780c */ /* 0x000fe40003f04270 */
[----:B------:R-:W-:-:S04]  /*1af80*/  SEL R5, R5, RZ, !P1 ;  /* 0x000000ff05057207 */ /* 0x000fc80004800000 */
[----:B------:R-:W-:Y:S02]  /*1af90*/  ISETP.NE.U32.AND P2, PT, R5, RZ, PT ;  /* 0x000000ff0500720c */ /* 0x000fe40003f45070 */
[----:B------:R-:W-:Y:S01]  /*1afa0*/  SEL R5, RZ, 0x4, !P0 ;  /* 0x00000004ff057807 */ /* 0x000fe20004000000 */
[----:B------:R1:W-:Y:S03]  /*1afb0*/  LDGSTS.E [R4+0x22800], [R8.64], P3 ;  /* 0x2280000008047fae */ /* 0x0003e60009921844 */
[----:B------:R-:W-:-:S04]  /*1afc0*/  SEL R5, R5, RZ, !P1 ;  /* 0x000000ff05057207 */ /* 0x000fc80004800000 */
[----:B------:R-:W-:Y:S02]  /*1afd0*/  ISETP.NE.U32.AND P3, PT, R5, RZ, PT ;  /* 0x000000ff0500720c */ /* 0x000fe40003f65070 */
[----:B----4-:R-:W-:-:S05]  /*1afe0*/  IADD3 R25, P0, R25, R206, RZ ;  /* 0x000000ce19197210 */ /* 0x010fca0007f1e0ff */
[--C-:B------:R-:W-:Y:S01]  /*1aff0*/  IMAD.X R26, R26, 0x1, R0.reuse, P0 ;  /* 0x000000011a1a7824 */ /* 0x100fe200000e0600 */
[----:B------:R-:W-:Y:S01]  /*1b000*/  IADD3 R21, P0, R21, R206, RZ ;  /* 0x000000ce15157210 */ /* 0x000fe20007f1e0ff */
[----:B------:R-:W-:Y:S04]  /*1b010*/  STL [R1+0x340], R25 ;  /* 0x0003401901007387 */ /* 0x000fe80000100800 */
[----:B------:R-:W-:Y:S01]  /*1b020*/  IMAD.X R22, R22, 0x1, R0, P0 ;  /* 0x0000000116167824 */ /* 0x000fe200000e0600 */
[----:B------:R4:W-:Y:S01]  /*1b030*/  STL [R1+0x33c], R26 ;  /* 0x00033c1a01007387 */ /* 0x0009e20000100800 */
[----:B-1----:R-:W-:Y:S02]  /*1b040*/  IMAD.MOV.U32 R8, RZ, RZ, R25 ;  /* 0x000000ffff087224 */ /* 0x002fe400078e0019 */
[----:B------:R-:W-:Y:S01]  /*1b050*/  IMAD.MOV.U32 R9, RZ, RZ, R26 ;  /* 0x000000ffff097224 */ /* 0x000fe200078e001a */
[----:B------:R-:W-:Y:S04]  /*1b060*/  STL [R1+0x360], R21 ;  /* 0x0003601501007387 */ /* 0x000fe80000100800 */
[----:B------:R1:W-:Y:S01]  /*1b070*/  STL [R1+0x35c], R22 ;  /* 0x00035c1601007387 */ /* 0x0003e20000100800 */
[----:B------:R-:W-:-:S03]  /*1b080*/  ISETP.GT.AND P0, PT, R3, 0x20, PT ;  /* 0x000000200300780c */ /* 0x000fc60003f04270 */
[----:B----4-:R-:W4:Y:S04]  /*1b090*/  LDL.LU R26, [R1+0x3bc] ;  /* 0x0003bc00011a7983 */ /* 0x010f280000300800 */
[----:B------:R-:W4:Y:S01]  /*1b0a0*/  LDL.LU R25, [R1+0x3c0] ;  /* 0x0003c00001197983 */ /* 0x000f220000300800 */
[----:B------:R-:W-:-:S03]  /*1b0b0*/  SEL R5, RZ, 0x4, !P0 ;  /* 0x00000004ff057807 */ /* 0x000fc60004000000 */
[----:B------:R1:W-:Y:S01]  /*1b0c0*/  LDGSTS.E [R4+0x23000], [R8.64], P2 ;  /* 0x2300000008047fae */ /* 0x0003e20009121844 */
[----:B------:R-:W-:Y:S02]  /*1b0d0*/  SEL R5, R5, RZ, !P1 ;  /* 0x000000ff05057207 */ /* 0x000fe40004800000 */
[----:B------:R-:W-:Y:S01]  /*1b0e0*/  ISETP.GT.AND P0, PT, R3, 0x24, PT ;  /* 0x000000240300780c */ /* 0x000fe20003f04270 */
[----:B-1----:R-:W-:Y:S02]  /*1b0f0*/  IMAD.MOV.U32 R9, RZ, RZ, R22 ;  /* 0x000000ffff097224 */ /* 0x002fe400078e0016 */
[----:B------:R-:W-:Y:S01]  /*1b100*/  IMAD.MOV.U32 R8, RZ, RZ, R21 ;  /* 0x000000ffff087224 */ /* 0x000fe200078e0015 */
[----:B------:R-:W4:Y:S04]  /*1b110*/  LDL.LU R22, [R1+0x3dc] ;  /* 0x0003dc0001167983 */ /* 0x000f280000300800 */
[----:B------:R-:W4:Y:S01]  /*1b120*/  LDL.LU R21, [R1+0x3e0] ;  /* 0x0003e00001157983 */ /* 0x000f220000300800 */
[----:B------:R-:W-:-:S02]  /*1b130*/  ISETP.NE.U32.AND P2, PT, R5, RZ, PT ;  /* 0x000000ff0500720c */ /* 0x000fc40003f45070 */
[----:B------:R-:W-:Y:S01]  /*1b140*/  SEL R5, RZ, 0x4, !P0 ;  /* 0x00000004ff057807 */ /* 0x000fe20004000000 */
[----:B------:R1:W-:Y:S01]  /*1b150*/  LDGSTS.E [R4+0x23800], [R8.64], P3 ;  /* 0x2380000008047fae */ /* 0x0003e20009921844 */
[----:B---3--:R-:W-:-:S05]  /*1b160*/  IADD3 R24, P0, R24, R206, RZ ;  /* 0x000000ce18187210 */ /* 0x008fca0007f1e0ff */
[----:B--2---:R-:W-:Y:S01]  /*1b170*/  IMAD.X R27, R27, 0x1, R0, P0 ;  /* 0x000000011b1b7824 */ /* 0x004fe200000e0600 */
[----:B------:R-:W-:Y:S01]  /*1b180*/  STL [R1+0x380], R24 ;  /* 0x0003801801007387 */ /* 0x000fe20000100800 */
[----:B-1----:R-:W-:-:S03]  /*1b190*/  IMAD.MOV.U32 R8, RZ, RZ, R24 ;  /* 0x000000ffff087224 */ /* 0x002fc600078e0018 */
[----:B------:R1:W-:Y:S01]  /*1b1a0*/  STL [R1+0x37c], R27 ;  /* 0x00037c1b01007387 */ /* 0x0003e20000100800 */
[----:B------:R-:W-:-:S05]  /*1b1b0*/  IMAD.MOV.U32 R9, RZ, RZ, R27 ;  /* 0x000000ffff097224 */ /* 0x000fca00078e001b */
[----:B------:R2:W-:Y:S01]  /*1b1c0*/  LDGSTS.E [R4+0x24000], [R8.64], P2 ;  /* 0x2400000008047fae */ /* 0x0005e20009121844 */
[----:B-----5:R-:W-:-:S05]  /*1b1d0*/  IADD3 R20, P0, R20, R206, RZ ;  /* 0x000000ce14147210 */ /* 0x020fca0007f1e0ff */
[----:B------:R-:W-:Y:S01]  /*1b1e0*/  IMAD.X R23, R23, 0x1, R0, P0 ;  /* 0x0000000117177824 */ /* 0x000fe200000e0600 */
[----:B------:R-:W-:Y:S04]  /*1b1f0*/  STL [R1+0x3a0], R20 ;  /* 0x0003a01401007387 */ /* 0x000fe80000100800 */
[----:B------:R3:W-:Y:S04]  /*1b200*/  STL [R1+0x39c], R23 ;  /* 0x00039c1701007387 */ /* 0x0007e80000100800 */
[----:B-1----:R-:W5:Y:S04]  /*1b210*/  LDL.LU R27, [R1+0x81c] ;  /* 0x00081c00011b7983 */ /* 0x002f680000300800 */
[----:B------:R-:W5:Y:S01]  /*1b220*/  LDL.LU R24, [R1+0x820] ;  /* 0x0008200001187983 */ /* 0x000f620000300800 */
[----:B--2---:R-:W-:-:S02]  /*1b230*/  IMAD.MOV.U32 R9, RZ, RZ, R23 ;  /* 0x000000ffff097224 */ /* 0x004fc400078e0017 */
[----:B------:R-:W-:Y:S01]  /*1b240*/  IMAD.MOV.U32 R8, RZ, RZ, R20 ;  /* 0x000000ffff087224 */ /* 0x000fe200078e0014 */
[----:B---3--:R-:W3:Y:S04]  /*1b250*/  LDL.LU R23, [R1+0x834] ;  /* 0x0008340001177983 */ /* 0x008ee80000300800 */
[----:B------:R-:W3:Y:S01]  /*1b260*/  LDL.LU R20, [R1+0x838] ;  /* 0x0008380001147983 */ /* 0x000ee20000300800 */
        /* <DEDUP_REMOVED lines=12> */
[----:B------:R-:W-:Y:S01]  /*1b330*/  IMAD.X R26, R26, 0x1, R0, P0 ;  /* 0x000000011a1a7824 */ /* 0x000fe200000e0600 */
[----:B------:R-:W-:Y:S01]  /*1b340*/  STL [R1+0x3c0], R25 ;  /* 0x0003c01901007387 */ /* 0x000fe20000100800 */
[----:B-1----:R-:W-:Y:S02]  /*1b350*/  IMAD.MOV.U32 R8, RZ, RZ, R25 ;  /* 0x000000ffff087224 */ /* 0x002fe400078e0019 */
[----:B------:R-:W-:Y:S01]  /*1b360*/  IMAD.MOV.U32 R9, RZ, RZ, R26 ;  /* 0x000000ffff097224 */ /* 0x000fe200078e001a */
[----:B------:R1:W-:Y:S04]  /*1b370*/  STL [R1+0x3bc], R26 ;  /* 0x0003bc1a01007387 */ /* 0x0003e80000100800 */
[----:B------:R4:W-:Y:S01]  /*1b380*/  LDGSTS.E [R4+0x25000], [R8.64], P2 ;  /* 0x2500000008047fae */ /* 0x0009e20009121844 */
[----:B------:R-:W-:-:S05]  /*1b390*/  IADD3 R21, P0, R21, R206, RZ ;  /* 0x000000ce15157210 */ /* 0x000fca0007f1e0ff */
[----:B------:R-:W-:Y:S01]  /*1b3a0*/  IMAD.X R22, R22, 0x1, R0, P0 ;  /* 0x0000000116167824 */ /* 0x000fe200000e0600 */
[----:B------:R-:W-:Y:S01]  /*1b3b0*/  STL [R1+0x3e0], R21 ;  /* 0x0003e01501007387 */ /* 0x000fe20000100800 */
[----:B----4-:R-:W-:-:S03]  /*1b3c0*/  IMAD.MOV.U32 R8, RZ, RZ, R21 ;  /* 0x000000ffff087224 */ /* 0x010fc600078e0015 */
[----:B------:R4:W-:Y:S01]  /*1b3d0*/  STL [R1+0x3dc], R22 ;  /* 0x0003dc1601007387 */ /* 0x0009e20000100800 */
[----:B------:R-:W-:-:S03]  /*1b3e0*/  IMAD.MOV.U32 R9, RZ, RZ, R22 ;  /* 0x000000ffff097224 */ /* 0x000fc600078e0016 */
[----:B-1----:R-:W2:Y:S01]  /*1b3f0*/  LDL.LU R26, [R1+0x85c] ;  /* 0x00085c00011a7983 */ /* 0x002ea20000300800 */
[----:B------:R-:W-:-:S03]  /*1b400*/  ISETP.GT.AND P0, PT, R3, 0x30, PT ;  /* 0x000000300300780c */ /* 0x000fc60003f04270 */
[----:B------:R-:W2:Y:S04]  /*1b410*/  LDL.LU R25, [R1+0x860] ;  /* 0x0008600001197983 */ /* 0x000ea80000300800 */
[----:B----4-:R-:W4:Y:S04]  /*1b420*/  LDL.LU R22, [R1+0x86c] ;  /* 0x00086c0001167983 */ /* 0x010f280000300800 */
[----:B------:R-:W4:Y:S01]  /*1b430*/  LDL.LU R21, [R1+0x870] ;  /* 0x0008700001157983 */ /* 0x000f220000300800 */
[----:B------:R-:W-:Y:S02]  /*1b440*/  SEL R5, RZ, 0x4, !P0 ;  /* 0x00000004ff057807 */ /* 0x000fe40004000000 */
[----:B------:R-:W-:Y:S01]  /*1b450*/  ISETP.GT.AND P0, PT, R3, 0x34, PT ;  /* 0x000000340300780c */ /* 0x000fe20003f04270 */
[----:B------:R1:W-:Y:S01]  /*1b460*/  LDGSTS.E [R4+0x25800], [R8.64], P3 ;  /* 0x2580000008047fae */ /* 0x0003e20009921844 */
[----:B------:R-:W-:-:S04]  /*1b470*/  SEL R5, R5, RZ, !P1 ;  /* 0x000000ff05057207 */ /* 0x000fc80004800000 */
[----:B------:R-:W-:Y:S02]  /*1b480*/  ISETP.NE.U32.AND P2, PT, R5, RZ, PT ;  /* 0x000000ff0500720c */ /* 0x000fe40003f45070 */
[----:B------:R-:W-:Y:S02]  /*1b490*/  SEL R5, RZ, 0x4, !P0 ;  /* 0x00000004ff057807 */ /* 0x000fe40004000000 */
[----:B-----5:R-:W-:-:S05]  /*1b4a0*/  IADD3 R24, P0, R24, R206, RZ ;  /* 0x000000ce18187210 */ /* 0x020fca0007f1e0ff */
[--C-:B------:R-:W-:Y:S01]  /*1b4b0*/  IMAD.X R27, R27, 0x1, R0.reuse, P0 ;  /* 0x000000011b1b7824 */ /* 0x100fe200000e0600 */
[----:B---3--:R-:W-:Y:S01]  /*1b4c0*/  IADD3 R20, P0, R20, R206, RZ ;  /* 0x000000ce14147210 */ /* 0x008fe20007f1e0ff */
[----:B------:R-:W-:Y:S04]  /*1b4d0*/  STL [R1+0x820], R24 ;  /* 0x0008201801007387 */ /* 0x000fe80000100800 */
[----:B------:R-:W-:Y:S01]  /*1b4e0*/  IMAD.X R23, R23, 0x1, R0, P0 ;  /* 0x0000000117177824 */ /* 0x000fe200000e0600 */
[----:B------:R3:W-:Y:S01]  /*1b4f0*/  STL [R1+0x81c], R27 ;  /* 0x00081c1b01007387 */ /* 0x0007e20000100800 */
[----:B-1----:R-:W-:Y:S02]  /*1b500*/  IMAD.MOV.U32 R8, RZ, RZ, R24 ;  /* 0x000000ffff087224 */ /* 0x002fe400078e0018 */
[----:B------:R-:W-:Y:S01]  /*1b510*/  IMAD.MOV.U32 R9, RZ, RZ, R27 ;  /* 0x000000ffff097224 */ /* 0x000fe200078e001b */
[----:B------:R-:W-:Y:S04]  /*1b520*/  STL [R1+0x838], R20 ;  /* 0x0008381401007387 */ /* 0x000fe80000100800 */
[----:B------:R1:W-:Y:S04]  /*1b530*/  STL [R1+0x834], R23 ;  /* 0x0008341701007387 */ /* 0x0003e80000100800 */
[----:B---3--:R-:W3:Y:S04]  /*1b540*/  LDL.LU R27, [R1+0x284] ;  /* 0x00028400011b7983 */ /* 0x008ee80000300800 */
[----:B------:R-:W5:Y:S04]  /*1b550*/  LDL.LU R24, [R1+0x288] ;  /* 0x0002880001187983 */ /* 0x000f680000300800 */
[----:B------:R1:W-:Y:S02]  /*1b560*/  LDGSTS.E [R4+0x26000], [R8.64], P2 ;  /* 0x2600000008047fae */ /* 0x0003e40009121844 */
[----:B-1----:R-:W-:-:S02]  /*1b570*/  IMAD.MOV.U32 R9, RZ, RZ, R23 ;  /* 0x000000ffff097224 */ /* 0x002fc400078e0017 */
[----:B------:R-:W-:Y:S01]  /*1b580*/  IMAD.MOV.U32 R8, RZ, RZ, R20 ;  /* 0x000000ffff087224 */ /* 0x000fe200078e0014 */
[----:B------:R-:W3:Y:S04]  /*1b590*/  LDL.LU R23, [R1+0x2a4] ;  /* 0x0002a40001177983 */ /* 0x000ee80000300800 */
[----:B------:R-:W3:Y:S01]  /*1b5a0*/  LDL.LU R20, [R1+0x2a8] ;  /* 0x0002a80001147983 */ /* 0x000ee20000300800 */
[----:B------:R-:W-:-:S04]  /*1b5b0*/  SEL R5, R5, RZ, !P1 ;  /* 0x000000ff05057207 */ /* 0x000fc80004800000 */
[----:B------:R-:W-:Y:S02]  /*1b5c0*/  ISETP.NE.U32.AND P3, PT, R5, RZ, PT ;  /* 0x000000ff0500720c */ /* 0x000fe40003f65070 */
[----:B------:R-:W-:-:S04]  /*1b5d0*/  ISETP.GT.AND P0, PT, R3, 0x38, PT ;  /* 0x000000380300780c */ /* 0x000fc80003f04270 */
[----:B------:R-:W-:-:S04]  /*1b5e0*/  SEL R5, RZ, 0x4, !P0 ;  /* 0x00000004ff057807 */ /* 0x000fc80004000000 */
[----:B------:R-:W-:-:S03]  /*1b5f0*/  SEL R5, R5, RZ, !P1 ;  /* 0x000000ff05057207 */ /* 0x000fc60004800000 */
[----:B------:R1:W-:Y:S01]  /*1b600*/  LDGSTS.E [R4+0x26800], [R8.64], P3 ;  /* 0x2680000008047fae */ /* 0x0003e20009921844 */
[----:B------:R-:W-:Y:S02]  /*1b610*/  ISETP.GT.AND P0, PT, R3, 0x3c, PT ;  /* 0x0000003c0300780c */ /* 0x000fe40003f04270 */
[----:B------:R-:W-:Y:S02]  /*1b620*/  ISETP.NE.U32.AND P2, PT, R5, RZ, PT ;  /* 0x000000ff0500720c */ /* 0x000fe40003f45070 */
[----:B------:R-:W-:-:S04]  /*1b630*/  SEL R5, RZ, 0x4, !P0 ;  /* 0x00000004ff057807 */ /* 0x000fc80004000000 */
[----:B------:R-:W-:-:S04]  /*1b640*/  SEL R5, R5, RZ, !P1 ;  /* 0x000000ff05057207 */ /* 0x000fc80004800000 */
[----:B------:R-:W-:Y:S02]  /*1b650*/  ISETP.NE.U32.AND P0, PT, R5, RZ, PT ;  /* 0x000000ff0500720c */ /* 0x000fe40003f05070 */
[----:B------:R-:W-:-:S05]  /*1b660*/  LOP3.LUT R34, R34, 0x7f, RZ, 0xc0, !PT ;  /* 0x0000007f22227812 */ /* 0x000fca00078ec0ff */
[----:B------:R-:W-:-:S05]  /*1b670*/  IMAD.SHL.U32 R34, R34, 0x4, RZ ;  /* 0x0000000422227824 */ /* 0x000fca00078e00ff */
[----:B------:R-:W-:Y:S02]  /*1b680*/  LOP3.LUT R28, R34, 0x20, RZ, 0x3c, !PT ;  /* 0x00000020221c7812 */ /* 0x000fe400078e3cff */
[----:B--2---:R-:W-:-:S05]  /*1b690*/  IADD3 R25, P3, R25, R206, RZ ;  /* 0x000000ce19197210 */ /* 0x004fca0007f7e0ff */
[--C-:B------:R-:W-:Y:S01]  /*1b6a0*/  IMAD.X R26, R26, 0x1, R0.reuse, P3 ;  /* 0x000000011a1a7824 */ /* 0x100fe200018e0600 */
[----:B----4-:R-:W-:Y:S01]  /*1b6b0*/  IADD3 R21, P4, R21, R206, RZ ;  /* 0x000000ce15157210 */ /* 0x010fe20007f9e0ff */
        /* <DEDUP_REMOVED lines=8> */
[----:B------:R-:W4:Y:S04]  /*1b740*/  LDL.LU R25, [R1+0x2c8] ;  /* 0x0002c80001197983 */ /* 0x000f280000300800 */
[----:B------:R1:W-:Y:S02]  /*1b750*/  LDGSTS.E [R4+0x27000], [R8.64], P2 ;  /* 0x2700000008047fae */ /* 0x0003e40009121844 */
[----:B-1----:R-:W-:-:S02]  /*1b760*/  IMAD.MOV.U32 R9, RZ, RZ, R22 ;  /* 0x000000ffff097224 */ /* 0x002fc400078e0016 */
[----:B------:R-:W-:Y:S01]  /*1b770*/  IMAD.MOV.U32 R8, RZ, RZ, R21 ;  /* 0x000000ffff087224 */ /* 0x000fe200078e0015 */
[----:B------:R-:W2:Y:S04]  /*1b780*/  LDL.LU R22, [R1+0x2e4] ;  /* 0x0002e40001167983 */ /* 0x000ea80000300800 */
[----:B------:R-:W2:Y:S04]  /*1b790*/  LDL.LU R21, [R1+0x2e8] ;  /* 0x0002e80001157983 */ /* 0x000ea80000300800 */
[----:B------:R1:W-:Y:S01]  /*1b7a0*/  LDGSTS.E [R4+0x27800], [R8.64], P0 ;  /* 0x2780000008047fae */ /* 0x0003e20008121844 */
[----:B------:R-:W-:-:S04]  /*1b7b0*/  ISETP.GT.AND P0, PT, R3, 0x1, PT ;  /* 0x000000010300780c */ /* 0x000fc80003f04270 */
[----:B-1----:R-:W-:Y:S02]  /*1b7c0*/  SEL R4, RZ, 0x4, !P0 ;  /* 0x00000004ff047807 */ /* 0x002fe40004000000 */
[----:B------:R-:W-:Y:S02]  /*1b7d0*/  ISETP.GT.AND P0, PT, R3, 0x5, PT ;  /* 0x000000050300780c */ /* 0x000fe40003f04270 */
[----:B------:R-:W-:Y:S02]  /*1b7e0*/  SEL R4, R4, RZ, !P1 ;  /* 0x000000ff04047207 */ /* 0x000fe40004800000 */
[----:B------:R-:W-:Y:S02]  /*1b7f0*/  SEL R5, RZ, 0x4, !P0 ;  /* 0x00000004ff057807 */ /* 0x000fe40004000000 */
[----:B------:R-:W-:Y:S02]  /*1b800*/  ISETP.NE.U32.AND P0, PT, R4, RZ, PT ;  /* 0x000000ff0400720c */ /* 0x000fe40003f05070 */
[----:B------:R-:W-:-:S04]  /*1b810*/  SEL R4, R5, RZ, !P1 ;  /* 0x000000ff05047207 */ /* 0x000fc80004800000 */
[----:B------:R-:W-:Y:S01]  /*1b820*/  ISETP.NE.U32.AND P2, PT, R4, RZ, PT ;  /* 0x000000ff0400720c */ /* 0x000fe20003f45070 */
[----:B------:R-:W-:Y:S01]  /*1b830*/  IMAD R4, R204, 0x8000, R28 ;  /* 0x00008000cc047824 */ /* 0x000fe200078e021c */
[----:B-----5:R-:W-:-:S05]  /*1b840*/  IADD3 R24, P3, R24, R206, RZ ;  /* 0x000000ce18187210 */ /* 0x020fca0007f7e0ff */
[----:B---3--:R-:W-:Y:S01]  /*1b850*/  IMAD.X R27, R27, 0x1, R0, P3 ;  /* 0x000000011b1b7824 */ /* 0x008fe200018e0600 */
[----:B------:R-:W-:Y:S01]  /*1b860*/  STL [R1+0x288], R24 ;  /* 0x0002881801007387 */ /* 0x000fe20000100800 */
[----:B------:R-:W-:-:S03]  /*1b870*/  IMAD.MOV.U32 R8, RZ, RZ, R24 ;  /* 0x000000ffff087224 */ /* 0x000fc600078e0018 */
[----:B------:R1:W-:Y:S01]  /*1b880*/  STL [R1+0x284], R27 ;  /* 0x0002841b01007387 */ /* 0x0003e20000100800 */
[----:B------:R-:W-:-:S05]  /*1b890*/  IMAD.MOV.U32 R9, RZ, RZ, R27 ;  /* 0x000000ffff097224 */ /* 0x000fca00078e001b */
[----:B------:R3:W-:Y:S01]  /*1b8a0*/  LDGSTS.E [R4+0x20200], [R8.64], P0 ;  /* 0x2020000008047fae */ /* 0x0007e20008121844 */
[----:B------:R-:W-:-:S05]  /*1b8b0*/  IADD3 R20, P3, R20, R206, RZ ;  /* 0x000000ce14147210 */ /* 0x000fca0007f7e0ff */
[----:B------:R-:W-:Y:S01]  /*1b8c0*/  IMAD.X R23, R23, 0x1, R0, P3 ;  /* 0x0000000117177824 */ /* 0x000fe200018e0600 */
[----:B------:R-:W-:Y:S04]  /*1b8d0*/  STL [R1+0x2a8], R20 ;  /* 0x0002a81401007387 */ /* 0x000fe80000100800 */
[----:B------:R5:W-:Y:S04]  /*1b8e0*/  STL [R1+0x2a4], R23 ;  /* 0x0002a41701007387 */ /* 0x000be80000100800 */
[----:B-1----:R-:W2:Y:S04]  /*1b8f0*/  LDL.LU R27, [R1+0x304] ;  /* 0x00030400011b7983 */ /* 0x002ea80000300800 */
[----:B------:R-:W2:Y:S01]  /*1b900*/  LDL.LU R24, [R1+0x308] ;  /* 0x0003080001187983 */ /* 0x000ea20000300800 */
[----:B---3--:R-:W-:-:S02]  /*1b910*/  IMAD.MOV.U32 R9, RZ, RZ, R23 ;  /* 0x000000ffff097224 */ /* 0x008fc400078e0017 */
[----:B------:R-:W-:Y:S01]  /*1b920*/  IMAD.MOV.U32 R8, RZ, RZ, R20 ;  /* 0x000000ffff087224 */ /* 0x000fe200078e0014 */
[----:B-----5:R-:W5:Y:S04]  /*1b930*/  LDL.LU R23, [R1+0x324] ;  /* 0x0003240001177983 */ /* 0x020f680000300800 */
[----:B------:R-:W5:Y:S01]  /*1b940*/  LDL.LU R20, [R1+0x328] ;  /* 0x0003280001147983 */ /* 0x000f620000300800 */
[----:B------:R-:W-:-:S03]  /*1b950*/  ISETP.GT.AND P0, PT, R3, 0x9, PT ;  /* 0x000000090300780c */ /* 0x000fc60003f04270 */
[----:B------:R1:W-:Y:S01]  /*1b960*/  LDGSTS.E [R4+0x20a00], [R8.64], P2 ;  /* 0x20a0000008047fae */ /* 0x0003e20009121844 */
[----:B------:R-:W-:Y:S02]  /*1b970*/  SEL R5, RZ, 0x4, !P0 ;  /* 0x00000004ff057807 */ /* 0x000fe40004000000 */
[----:B------:R-:W-:Y:S02]  /*1b980*/  ISETP.GT.AND P0, PT, R3, 0xd, PT ;  /* 0x0000000d0300780c */ /* 0x000fe40003f04270 */
[----:B------:R-:W-:-:S04]  /*1b990*/  SEL R5, R5, RZ, !P1 ;  /* 0x000000ff05057207 */ /* 0x000fc80004800000 */
[----:B------:R-:W-:Y:S02]  /*1b9a0*/  ISETP.NE.U32.AND P2, PT, R5, RZ, PT ;  /* 0x000000ff0500720c */ /* 0x000fe40003f45070 */
[----:B------:R-:W-:-:S04]  /*1b9b0*/  SEL R5, RZ, 0x4, !P0 ;  /* 0x00000004ff057807 */ /* 0x000fc80004000000 */
[----:B------:R-:W-:-:S04]  /*1b9c0*/  SEL R5, R5, RZ, !P1 ;  /* 0x000000ff05057207 */ /* 0x000fc80004800000 */
[----:B------:R-:W-:Y:S02]  /*1b9d0*/  ISETP.NE.U32.AND P3, PT, R5, RZ, PT ;  /* 0x000000ff0500720c */ /* 0x000fe40003f65070 */
[----:B----4-:R-:W-:-:S05]  /*1b9e0*/  IADD3 R25, P0, R25, R206, RZ ;  /* 0x000000ce19197210 */ /* 0x010fca0007f1e0ff */
[----:B--2---:R-:W-:Y:S01]  /*1b9f0*/  IMAD.X R26, R26, 0x1, R0, P0 ;  /* 0x000000011a1a7824 */ /* 0x004fe200000e0600 */
[----:B------:R-:W-:Y:S01]  /*1ba00*/  STL [R1+0x2c8], R25 ;  /* 0x0002c81901007387 */ /* 0x000fe20000100800 */
[----:B-1----:R-:W-:-:S03]  /*1ba10*/  IMAD.MOV.U32 R8, RZ, RZ, R25 ;  /* 0x000000ffff087224 */ /* 0x002fc600078e0019 */
[----:B------:R1:W-:Y:S01]  /*1ba20*/  STL [R1+0x2c4], R26 ;  /* 0x0002c41a01007387 */ /* 0x0003e20000100800 */
[----:B------:R-:W-:-:S05]  /*1ba30*/  IMAD.MOV.U32 R9, RZ, RZ, R26 ;  /* 0x000000ffff097224 */ /* 0x000fca00078e001a */
[----:B------:R2:W-:Y:S01]  /*1ba40*/  LDGSTS.E [R4+0x21200], [R8.64], P2 ;  /* 0x2120000008047fae */ /* 0x0005e20009121844 */
[----:B------:R-:W-:-:S05]  /*1ba50*/  IADD3 R21, P0, R21, R206, RZ ;  /* 0x000000ce15157210 */ /* 0x000fca0007f1e0ff */
[----:B------:R-:W-:Y:S01]  /*1ba60*/  IMAD.X R22, R22, 0x1, R0, P0 ;  /* 0x0000000116167824 */ /* 0x000fe200000e0600 */
[----:B------:R-:W-:Y:S04]  /*1ba70*/  STL [R1+0x2e8], R21 ;  /* 0x0002e81501007387 */ /* 0x000fe80000100800 */
[----:B------:R4:W-:Y:S04]  /*1ba80*/  STL [R1+0x2e4], R22 ;  /* 0x0002e41601007387 */ /* 0x0009e80000100800 */
[----:B-1----:R-:W3:Y:S04]  /*1ba90*/  LDL.LU R26, [R1+0x344] ;  /* 0x00034400011a7983 */ /* 0x002ee80000300800 */
[----:B------:R-:W3:Y:S01]  /*1baa0*/  LDL.LU R25, [R1+0x348] ;  /* 0x0003480001197983 */ /* 0x000ee20000300800 */
[----:B--2---:R-:W-:Y:S01]  /*1bab0*/  IMAD.MOV.U32 R9, RZ, RZ, R22 ;  /* 0x000000ffff097224 */ /* 0x004fe200078e0016 */
[----:B------:R-:W-:Y:S01]  /*1bac0*/  ISETP.GT.AND P0, PT, R3, 0x11, PT ;  /* 0x000000110300780c */ /* 0x000fe20003f04270 */
[----:B------:R-:W-:Y:S01]  /*1bad0*/  IMAD.MOV.U32 R8, RZ, RZ, R21 ;  /* 0x000000ffff087224 */ /* 0x000fe200078e0015 */
[----:B----4-:R-:W2:Y:S04]  /*1bae0*/  LDL.LU R22, [R1+0x364] ;  /* 0x0003640001167983 */ /* 0x010ea80000300800 */
[----:B------:R-:W4:Y:S01]  /*1baf0*/  LDL.LU R21, [R1+0x368] ;  /* 0x0003680001157983 */ /* 0x000f220000300800 */
[----:B------:R-:W-:-:S02]  /*1bb00*/  SEL R5, RZ, 0x4, !P0 ;  /* 0x00000004ff057807 */ /* 0x000fc40004000000 */
[----:B------:R-:W-:Y:S01]  /*1bb10*/  ISETP.GT.AND P0, PT, R3, 0x15, PT ;  /* 0x000000150300780c */ /* 0x000fe20003f04270 */
[----:B------:R1:W-:Y:S01]  /*1bb20*/  LDGSTS.E [R4+0x21a00], [R8.64], P3 ;  /* 0x21a0000008047fae */ /* 0x0003e20009921844 */
[----:B------:R-:W-:-:S04]  /*1bb30*/  SEL R5, R5, RZ, !P1 ;  /* 0x000000ff05057207 */ /* 0x000fc80004800000 */
[----:B------:R-:W-:Y:S02]  /*1bb40*/  ISETP.NE.U32.AND P2, PT, R5, RZ, PT ;  /* 0x000000ff0500720c */ /* 0x000fe40003f45070 */
[----:B------:R-:W-:Y:S02]  /*1bb50*/  SEL R5, RZ, 0x4, !P0 ;  /* 0x00000004ff057807 */ /* 0x000fe40004000000 */
[----:B------:R-:W-:-:S05]  /*1bb60*/  IADD3 R24, P0, R24, R206, RZ ;  /* 0x000000ce18187210 */ /* 0x000fca0007f1e0ff */
[--C-:B------:R-:W-:Y:S01]  /*1bb70*/  IMAD.X R27, R27, 0x1, R0.reuse, P0 ;  /* 0x000000011b1b7824 */ /* 0x100fe200000e0600 */
        /* <DEDUP_REMOVED lines=8> */
[----:B-----5:R-:W5:Y:S04]  /*1bc00*/  LDL.LU R27, [R1+0x384] ;  /* 0x00038400011b7983 */ /* 0x020f680000300800 */
[----:B------:R-:W5:Y:S04]  /*1bc10*/  LDL.LU R24, [R1+0x388] ;  /* 0x0003880001187983 */ /* 0x000f680000300800 */
[----:B------:R1:W-:Y:S02]  /*1bc20*/  LDGSTS.E [R4+0x22200], [R8.64], P2 ;  /* 0x2220000008047fae */ /* 0x0003e40009121844 */
[----:B-1----:R-:W-:-:S02]  /*1bc30*/  IMAD.MOV.U32 R9, RZ, RZ, R23 ;  /* 0x000000ffff097224 */ /* 0x002fc400078e0017 */
[----:B------:R-:W-:Y:S01]  /*1bc40*/  IMAD.MOV.U32 R8, RZ, RZ, R20 ;  /* 0x000000ffff087224 */ /* 0x000fe200078e0014 */
[----:B------:R-:W5:Y:S04]  /*1bc50*/  LDL.LU R23, [R1+0x3a4] ;  /* 0x0003a40001177983 */ /* 0x000f680000300800 */
        /* <DEDUP_REMOVED lines=12> */
[----:B---3--:R-:W-:-:S05]  /*1bd20*/  IADD3 R25, P0, R25, R206, RZ ;  /* 0x000000ce19197210 */ /* 0x008fca0007f1e0ff */
[--C-:B------:R-:W-:Y:S01]  /*1bd30*/  IMAD.X R26, R26, 0x1, R0.reuse, P0 ;  /* 0x000000011a1a7824 */ /* 0x100fe200000e0600 */
[----:B----4-:R-:W-:Y:S01]  /*1bd40*/  IADD3 R21, P0, R21, R206, RZ ;  /* 0x000000ce15157210 */ /* 0x010fe20007f1e0ff */
[----:B------:R-:W-:Y:S04]  /*1bd50*/  STL [R1+0x348], R25 ;  /* 0x0003481901007387 */ /* 0x000fe80000100800 */
[----:B--2---:R-:W-:Y:S01]  /*1bd60*/  IMAD.X R22, R22, 0x1, R0, P0 ;  /* 0x0000000116167824 */ /* 0x004fe200000e0600 */
[----:B------:R2:W-:Y:S01]  /*1bd70*/  STL [R1+0x344], R26 ;  /* 0x0003441a01007387 */ /* 0x0005e20000100800 */
[----:B-1----:R-:W-:Y:S02]  /*1bd80*/  IMAD.MOV.U32 R8, RZ, RZ, R25 ;  /* 0x000000ffff087224 */ /* 0x002fe400078e0019 */
[----:B------:R-:W-:Y:S01]  /*1bd90*/  IMAD.MOV.U32 R9, RZ, RZ, R26 ;  /* 0x000000ffff097224 */ /* 0x000fe200078e001a */
[----:B------:R-:W-:Y:S04]  /*1bda0*/  STL [R1+0x368], R21 ;  /* 0x0003681501007387 */ /* 0x000fe80000100800 */
[----:B------:R1:W-:Y:S04]  /*1bdb0*/  STL [R1+0x364], R22 ;  /* 0x0003641601007387 */ /* 0x0003e80000100800 */
[----:B--2---:R-:W2:Y:S04]  /*1bdc0*/  LDL.LU R26, [R1+0x3c4] ;  /* 0x0003c400011a7983 */ /* 0x004ea80000300800 */
[----:B------:R-:W3:Y:S01]  /*1bdd0*/  LDL.LU R25, [R1+0x3c8] ;  /* 0x0003c80001197983 */ /* 0x000ee20000300800 */
[----:B------:R-:W-:-:S03]  /*1bde0*/  ISETP.GT.AND P0, PT, R3, 0x21, PT ;  /* 0x000000210300780c */ /* 0x000fc60003f04270 */
[----:B------:R4:W-:Y:S01]  /*1bdf0*/  LDGSTS.E [R4+0x23200], [R8.64], P2 ;  /* 0x2320000008047fae */ /* 0x0009e20009121844 */
[----:B------:R-:W-:Y:S01]  /*1be00*/  SEL R5, RZ, 0x4, !P0 ;  /* 0x00000004ff057807 */ /* 0x000fe20004000000 */
[----:B----4-:R-:W-:Y:S02]  /*1be10*/  IMAD.MOV.U32 R9, RZ, RZ, R22 ;  /* 0x000000ffff097224 */ /* 0x010fe400078e0016 */
[----:B------:R-:W-:Y:S01]  /*1be20*/  IMAD.MOV.U32 R8, RZ, RZ, R21 ;  /* 0x000000ffff087224 */ /* 0x000fe200078e0015 */
[----:B-1----:R-:W4:Y:S04]  /*1be30*/  LDL.LU R22, [R1+0x3e4] ;  /* 0x0003e40001167983 */ /* 0x002f280000300800 */
[----:B------:R-:W4:Y:S01]  /*1be40*/  LDL.LU R21, [R1+0x3e8] ;  /* 0x0003e80001157983 */ /* 0x000f220000300800 */
[----:B------:R-:W-:-:S02]  /*1be50*/  SEL R5, R5, RZ, !P1 ;  /* 0x000000ff05057207 */ /* 0x000fc40004800000 */
[----:B------:R-:W-:Y:S01]  /*1be60*/  ISETP.GT.AND P0, PT, R3, 0x25, PT ;  /* 0x000000250300780c */ /* 0x000fe20003f04270 */
[----:B------:R1:W-:Y:S01]  /*1be70*/  LDGSTS.E [R4+0x23a00], [R8.64], P3 ;  /* 0x23a0000008047fae */ /* 0x0003e20009921844 */
[----:B------:R-:W-:Y:S02]  /*1be80*/  ISETP.NE.U32.AND P2, PT, R5, RZ, PT ;  /* 0x000000ff0500720c */ /* 0x000fe40003f45070 */
[----:B------:R-:W-:Y:S02]  /*1be90*/  SEL R5, RZ, 0x4, !P0 ;  /* 0x00000004ff057807 */ /* 0x000fe40004000000 */
[----:B-----5:R-:W-:-:S05]  /*1bea0*/  IADD3 R24, P0, R24, R206, RZ ;  /* 0x000000ce18187210 */ /* 0x020fca0007f1e0ff */
[----:B------:R-:W-:Y:S01]  /*1beb0*/  IMAD.X R27, R27, 0x1, R0, P0 ;  /* 0x000000011b1b7824 */ /* 0x000fe200000e0600 */
[----:B------:R-:W-:Y:S01]  /*1bec0*/  STL [R1+0x388], R24 ;  /* 0x0003881801007387 */ /* 0x000fe20000100800 */
[----:B-1----:R-:W-:-:S03]  /*1bed0*/  IMAD.MOV.U32 R8, RZ, RZ, R24 ;  /* 0x000000ffff087224 */ /* 0x002fc600078e0018 */
[----:B------:R1:W-:Y:S01]  /*1bee0*/  STL [R1+0x384], R27 ;  /* 0x0003841b01007387 */ /* 0x0003e20000100800 */
[----:B------:R-:W-:Y:S01]  /*1bef0*/  IMAD.MOV.U32 R9, RZ, RZ, R27 ;  /* 0x000000ffff097224 */ /* 0x000fe200078e001b */
[----:B------:R-:W-:Y:S02]  /*1bf00*/  SEL R5, R5, RZ, !P1 ;  /* 0x000000ff05057207 */ /* 0x000fe40004800000 */
[----:B------:R-:W-:Y:S02]  /*1bf10*/  IADD3 R20, P0, R20, R206, RZ ;  /* 0x000000ce14147210 */ /* 0x000fe40007f1e0ff */
[----:B------:R5:W-:Y:S03]  /*1bf20*/  LDGSTS.E [R4+0x24200], [R8.64], P2 ;  /* 0x2420000008047fae */ /* 0x000be60009121844 */
[----:B------:R-:W-:Y:S01]  /*1bf30*/  IMAD.X R23, R23, 0x1, R0, P0 ;  /* 0x0000000117177824 */ /* 0x000fe200000e0600 */
[----:B------:R-:W-:Y:S04]  /*1bf40*/  STL [R1+0x3a8], R20 ;  /* 0x0003a81401007387 */ /* 0x000fe80000100800 */
[----:B------:R5:W-:Y:S04]  /*1bf50*/  STL [R1+0x3a4], R23 ;  /* 0x0003a41701007387 */ /* 0x000be80000100800 */
[----:B-1----:R-:W4:Y:S04]  /*1bf60*/  LDL.LU R27, [R1+0x824] ;  /* 0x00082400011b7983 */ /* 0x002f280000300800 */
[----:B------:R-:W4:Y:S01]  /*1bf70*/  LDL.LU R24, [R1+0x828] ;  /* 0x0008280001187983 */ /* 0x000f220000300800 */
[----:B------:R-:W-:-:S02]  /*1bf80*/  ISETP.GT.AND P0, PT, R3, 0x29, PT ;  /* 0x000000290300780c */ /* 0x000fc40003f04270 */
[----:B------:R-:W-:Y:S02]  /*1bf90*/  ISETP.NE.U32.AND P3, PT, R5, RZ, PT ;  /* 0x000000ff0500720c */ /* 0x000fe40003f65070 */
[----:B------:R-:W-:Y:S01]  /*1bfa0*/  SEL R5, RZ, 0x4, !P0 ;  /* 0x00000004ff057807 */ /* 0x000fe20004000000 */
[----:B-----5:R-:W-:Y:S01]  /*1bfb0*/  IMAD.MOV.U32 R9, RZ, RZ, R23 ;  /* 0x000000ffff097224 */ /* 0x020fe200078e0017 */
[----:B------:R-:W-:Y:S01]  /*1bfc0*/  ISETP.GT.AND P0, PT, R3, 0x2d, PT ;  /* 0x0000002d0300780c */ /* 0x000fe20003f04270 */
[----:B------:R-:W-:Y:S01]  /*1bfd0*/  IMAD.MOV.U32 R8, RZ, RZ, R20 ;  /* 0x000000ffff087224 */ /* 0x000fe200078e0014 */
[----:B------:R-:W-:Y:S01]  /*1bfe0*/  SEL R5, R5, RZ, !P1 ;  /* 0x000000ff05057207 */ /* 0x000fe20004800000 */
[----:B------:R-:W5:Y:S03]  /*1bff0*/  LDL.LU R23, [R1+0x854] ;  /* 0x0008540001177983 */ /* 0x000f660000300800 */
[----:B------:R-:W-:Y:S01]  /*1c000*/  ISETP.NE.U32.AND P2, PT, R5, RZ, PT ;  /* 0x000000ff0500720c */ /* 0x000fe20003f45070 */
[----:B------:R-:W5:Y:S01]  /*1c010*/  LDL.LU R20, [R1+0x858] ;  /* 0x0008580001147983 */ /* 0x000f620000300800 */
[----:B------:R-:W-:-:S03]  /*1c020*/  SEL R5, RZ, 0x4, !P0 ;  /* 0x00000004ff057807 */ /* 0x000fc60004000000 */
[----:B------:R1:W-:Y:S01]  /*1c030*/  LDGSTS.E [R4+0x24a00], [R8.64], P3 ;  /* 0x24a0000008047fae */ /* 0x0003e20009921844 */
[----:B------:R-:W-:-:S04]  /*1c040*/  SEL R5, R5, RZ, !P1 ;  /* 0x000000ff05057207 */ /* 0x000fc80004800000 */
[----:B------:R-:W-:Y:S02]  /*1c050*/  ISETP.NE.U32.AND P3, PT, R5, RZ, PT ;  /* 0x000000ff0500720c */ /* 0x000fe40003f65070 */
[----:B---3--:R-:W-:-:S05]  /*1c060*/  IADD3 R25, P0, R25, R206, RZ ;  /* 0x000000ce19197210 */ /* 0x008fca0007f1e0ff */
[----:B--2---:R-:W-:Y:S02]  /*1c070*/  IMAD.X R26, R26, 0x1, R0, P0 ;  /* 0x000000011a1a7824 */ /* 0x004fe400000e0600 */
[----:B-1----:R-:W-:Y:S02]  /*1c080*/  IMAD.MOV.U32 R8, RZ, RZ, R25 ;  /* 0x000000ffff087224 */ /* 0x002fe400078e0019 */
[----:B------:R-:W-:Y:S01]  /*1c090*/  IMAD.MOV.U32 R9, RZ, RZ, R26 ;  /* 0x000000ffff097224 */ /* 0x000fe200078e001a */
[----:B------:R-:W-:Y:S04]  /*1c0a0*/  STL [R1+0x3c8], R25 ;  /* 0x0003c81901007387 */ /* 0x000fe80000100800 */
[----:B------:R-:W-:Y:S04]  /*1c0b0*/  STL [R1+0x3c4], R26 ;  /* 0x0003c41a01007387 */ /* 0x000fe80000100800 */
[----:B------:R1:W-:Y:S01]  /*1c0c0*/  LDGSTS.E [R4+0x25200], [R8.64], P2 ;  /* 0x2520000008047fae */ /* 0x0003e20009121844 */
[----:B----4-:R-:W-:-:S05]  /*1c0d0*/  IADD3 R21, P0, R21, R206, RZ ;  /* 0x000000ce15157210 */ /* 0x010fca0007f1e0ff */
[----:B------:R-:W-:Y:S01]  /*1c0e0*/  IMAD.X R22, R22, 0x1, R0, P0 ;  /* 0x0000000116167824 */ /* 0x000fe200000e0600 */
[----:B------:R-:W-:Y:S03]  /*1c0f0*/  STL [R1+0x3e8], R21 ;  /* 0x0003e81501007387 */ /* 0x000fe60000100800 */
[----:B-1----:R-:W-:Y:S01]  /*1c100*/  IMAD.MOV.U32 R9, RZ, RZ, R22 ;  /* 0x000000ffff097224 */ /* 0x002fe200078e0016 */
[----:B------:R1:W-:Y:S04]  /*1c110*/  STL [R1+0x3e4], R22 ;  /* 0x0003e41601007387 */ /* 0x0003e80000100800 */
[----:B------:R-:W2:Y:S04]  /*1c120*/  LDL.LU R28, [R1+0x864] ;  /* 0x00086400011c7983 */ /* 0x000ea80000300800 */
[----:B-1----:R-:W3:Y:S01]  /*1c130*/  LDL.LU R22, [R1+0x868] ;  /* 0x0008680001167983 */ /* 0x002ee20000300800 */
[----:B------:R-:W-:-:S03]  /*1c140*/  ISETP.GT.AND P0, PT, R3, 0x31, PT ;  /* 0x000000310300780c */ /* 0x000fc60003f04270 */
[----:B------:R-:W4:Y:S04]  /*1c150*/  LDL.LU R26, [R1+0x874] ;  /* 0x00087400011a7983 */ /* 0x000f280000300800 */
[----:B------:R-:W4:Y:S01]  /*1c160*/  LDL.LU R25, [R1+0x878] ;  /* 0x0008780001197983 */ /* 0x000f220000300800 */
[----:B------:R-:W-:Y:S02]  /*1c170*/  SEL R5, RZ, 0x4, !P0 ;  /* 0x00000004ff057807 */ /* 0x000fe40004000000 */
[----:B------:R-:W-:Y:S02]  /*1c180*/  ISETP.GT.AND P0, PT, R3, 0x35, PT ;  /* 0x000000350300780c */ /* 0x000fe40003f04270 */
[----:B------:R-:W-:-:S04]  /*1c190*/  SEL R5, R5, RZ, !P1 ;  /* 0x000000ff05057207 */ /* 0x000fc80004800000 */
[----:B------:R-:W-:Y:S02]  /*1c1a0*/  ISETP.NE.U32.AND P2, PT, R5, RZ, PT ;  /* 0x000000ff0500720c */ /* 0x000fe40003f45070 */
[----:B------:R-:W-:Y:S01]  /*1c1b0*/  SEL R5, RZ, 0x4, !P0 ;  /* 0x00000004ff057807 */ /* 0x000fe20004000000 */
[----:B------:R-:W-:Y:S02]  /*1c1c0*/  IMAD.MOV.U32 R8, RZ, RZ, R21 ;  /* 0x000000ffff087224 */ /* 0x000fe400078e0015 */
[----:B------:R-:W4:Y:S04]  /*1c1d0*/  LDL.LU R21, [R1+0x290] ;  /* 0x0002900001157983 */ /* 0x000f280000300800 */
[----:B------:R1:W-:Y:S01]  /*1c1e0*/  LDGSTS.E [R4+0x25a00], [R8.64], P3 ;  /* 0x25a0000008047fae */ /* 0x0003e20009921844 */
[----:B------:R-:W-:-:S05]  /*1c1f0*/  IADD3 R24, P0, R24, R206, RZ ;  /* 0x000000ce18187210 */ /* 0x000fca0007f1e0ff */
[----:B------:R-:W-:Y:S01]  /*1c200*/  IMAD.X R27, R27, 0x1, R0, P0 ;  /* 0x000000011b1b7824 */ /* 0x000fe200000e0600 */
[----:B------:R5:W-:Y:S01]  /*1c210*/  STL [R1+0x828], R24 ;  /* 0x0008281801007387 */ /* 0x000be20000100800 */
[----:B-1----:R-:W-:-:S03]  /*1c220*/  IMAD.MOV.U32 R8, RZ, RZ, R24 ;  /* 0x000000ffff087224 */ /* 0x002fc600078e0018 */
[----:B------:R1:W-:Y:S04]  /*1c230*/  STL [R1+0x824], R27 ;  /* 0x0008241b01007387 */ /* 0x0003e80000100800 */
[----:B-----5:R-:W5:Y:S01]  /*1c240*/  LDL.LU R24, [R1+0x28c] ;  /* 0x00028c0001187983 */ /* 0x020f620000300800 */
[----:B------:R-:W-:Y:S02]  /*1c250*/  IADD3 R20, P0, R20, R206, RZ ;  /* 0x000000ce14147210 */ /* 0x000fe40007f1e0ff */
[----:B------:R-:W-:-:S03]  /*1c260*/  SEL R5, R5, RZ, !P1 ;  /* 0x000000ff05057207 */ /* 0x000fc60004800000 */
[----:B------:R-:W-:Y:S01]  /*1c270*/  IMAD.X R23, R23, 0x1, R0, P0 ;  /* 0x0000000117177824 */ /* 0x000fe200000e0600 */
[----:B------:R-:W-:Y:S02]  /*1c280*/  ISETP.NE.U32.AND P3, PT, R5, RZ, PT ;  /* 0x000000ff0500720c */ /* 0x000fe40003f65070 */
[----:B------:R-:W-:Y:S01]  /*1c290*/  ISETP.GT.AND P0, PT, R3, 0x39, PT ;  /* 0x000000390300780c */ /* 0x000fe20003f04270 */
[----:B------:R-:W-:-:S03]  /*1c2a0*/  IMAD.MOV.U32 R9, RZ, RZ, R27 ;  /* 0x000000ffff097224 */ /* 0x000fc600078e001b */
[----:B------:R-:W-:Y:S02]  /*1c2b0*/  SEL R5, RZ, 0x4, !P0 ;  /* 0x00000004ff057807 */ /* 0x000fe40004000000 */
[----:B------:R1:W-:Y:S01]  /*1c2c0*/  LDGSTS.E [R4+0x26200], [R8.64], P2 ;  /* 0x2620000008047fae */ /* 0x0003e20009121844 */
[----:B------:R-:W-:Y:S02]  /*1c2d0*/  ISETP.GT.AND P0, PT, R3, 0x3d, PT ;  /* 0x0000003d0300780c */ /* 0x000fe40003f04270 */
[----:B------:R-:W-:-:S04]  /*1c2e0*/  SEL R5, R5, RZ, !P1 ;  /* 0x000000ff05057207 */ /* 0x000fc80004800000 */
[----:B------:R-:W-:Y:S01]  /*1c2f0*/  ISETP.NE.U32.AND P2, PT, R5, RZ, PT ;  /* 0x000000ff0500720c */ /* 0x000fe20003f45070 */
[----:B-1----:R-:W-:Y:S02]  /*1c300*/  IMAD.MOV.U32 R8, RZ, RZ, R20 ;  /* 0x000000ffff087224 */ /* 0x002fe400078e0014 */
[----:B------:R-:W-:Y:S01]  /*1c310*/  IMAD.MOV.U32 R9, RZ, RZ, R23 ;  /* 0x000000ffff097224 */ /* 0x000fe200078e0017 */
[----:B------:R-:W-:-:S04]  /*1c320*/  SEL R5, RZ, 0x4, !P0 ;  /* 0x00000004ff057807 */ /* 0x000fc80004000000 */
[----:B------:R1:W-:Y:S01]  /*1c330*/  LDGSTS.E [R4+0x26a00], [R8.64], P3 ;  /* 0x26a0000008047fae */ /* 0x0003e20009921844 */
[----:B------:R-:W-:-:S03]  /*1c340*/  SEL R5, R5, RZ, !P1 ;  /* 0x000000ff05057207 */ /* 0x000fc60004800000 */
[----:B------:R-:W-:Y:S01]  /*1c350*/  STL [R1+0x858], R20 ;  /* 0x0008581401007387 */ /* 0x000fe20000100800 */
[----:B------:R-:W-:-:S03]  /*1c360*/  ISETP.NE.U32.AND P0, PT, R5, RZ, PT ;  /* 0x000000ff0500720c */ /* 0x000fc60003f05070 */
[----:B------:R1:W-:Y:S04]  /*1c370*/  STL [R1+0x854], R23 ;  /* 0x0008541701007387 */ /* 0x0003e80000100800 */
[----:B------:R-:W5:Y:S04]  /*1c380*/  LDL.LU R27, [R1+0x2ac] ;  /* 0x0002ac00011b7983 */ /* 0x000f680000300800 */
[----:B-1----:R-:W5:Y:S04]  /*1c390*/  LDL.LU R23, [R1+0x2b0] ;  /* 0x0002b00001177983 */ /* 0x002f680000300800 */
[----:B------:R-:W5:Y:S01]  /*1c3a0*/  LDL.LU R20, [R1+0x2d0] ;  /* 0x0002d00001147983 */ /* 0x000f620000300800 */
[----:B------:R-:W-:Y:S01]  /*1c3b0*/  IMAD.SHL.U32 R35, R35, 0x4, RZ ;  /* 0x0000000423237824 */ /* 0x000fe200078e00ff */
[----:B---3--:R-:W-:-:S05]  /*1c3c0*/  IADD3 R22, P3, R22, R206, RZ ;  /* 0x000000ce16167210 */ /* 0x008fca0007f7e0ff */
[----:B--2---:R-:W-:Y:S01]  /*1c3d0*/  IMAD.X R28, R28, 0x1, R0, P3 ;  /* 0x000000011c1c7824 */ /* 0x004fe200018e0600 */
[----:B----4-:R-:W-:Y:S01]  /*1c3e0*/  IADD3 R25, P4, R25, R206, RZ ;  /* 0x000000ce19197210 */ /* 0x010fe20007f9e0ff */
[----:B------:R-:W-:Y:S02]  /*1c3f0*/  IMAD.MOV.U32 R8, RZ, RZ, R22 ;  /* 0x000000ffff087224 */ /* 0x000fe400078e0016 */
[----:B------:R-:W-:Y:S02]  /*1c400*/  IMAD.MOV.U32 R9, RZ, RZ, R28 ;  /* 0x000000ffff097224 */ /* 0x000fe400078e001c */
[----:B------:R-:W-:Y:S01]  /*1c410*/  IMAD.X R26, R26, 0x1, R0, P4 ;  /* 0x000000011a1a7824 */ /* 0x000fe200020e0600 */
[----:B------:R1:W-:Y:S04]  /*1c420*/  STL [R1+0x868], R22 ;  /* 0x0008681601007387 */ /* 0x0003e80000100800 */
[----:B------:R2:W-:Y:S04]  /*1c430*/  LDGSTS.E [R4+0x27200], [R8.64], P2 ;  /* 0x2720000008047fae */ /* 0x0005e80009121844 */
[----:B------:R-:W-:Y:S04]  /*1c440*/  STL [R1+0x864], R28 ;  /* 0x0008641c01007387 */ /* 0x000fe80000100800 */
[----:B------:R3:W-:Y:S01]  /*1c450*/  STL [R1+0x878], R25 ;  /* 0x0008781901007387 */ /* 0x0007e20000100800 */
[----:B--2---:R-:W-:-:S03]  /*1c460*/  IMAD.MOV.U32 R8, RZ, RZ, R25 ;  /* 0x000000ffff087224 */ /* 0x004fc600078e0019 */
[----:B-1----:R-:W2:Y:S01]  /*1c470*/  LDL.LU R22, [R1+0x2cc] ;  /* 0x0002cc0001167983 */ /* 0x002ea20000300800 */
[----:B------:R-:W-:-:S05]  /*1c480*/  IMAD.MOV.U32 R9, RZ, RZ, R26 ;  /* 0x000000ffff097224 */ /* 0x000fca00078e001a */
[----:B------:R1:W-:Y:S01]  /*1c490*/  LDGSTS.E [R4+0x27a00], [R8.64], P0 ;  /* 0x27a0000008047fae */ /* 0x0003e20008121844 */
[----:B------:R-:W-:Y:S02]  /*1c4a0*/  ISETP.GT.AND P0, PT, R3, 0x2, PT ;  /* 0x000000020300780c */ /* 0x000fe40003f04270 */
[----:B---3--:R-:W-:Y:S02]  /*1c4b0*/  LOP3.LUT R25, R35, 0x40, RZ, 0x3c, !PT ;  /* 0x0000004023197812 */ /* 0x008fe400078e3cff */
[----:B-1----:R-:W-:Y:S02]  /*1c4c0*/  SEL R4, RZ, 0x4, !P0 ;  /* 0x00000004ff047807 */ /* 0x002fe40004000000 */
[----:B------:R-:W-:Y:S02]  /*1c4d0*/  IADD3 R21, P0, R21, R206, RZ ;  /* 0x000000ce15157210 */ /* 0x000fe40007f1e0ff */
[----:B------:R-:W-:Y:S01]  /*1c4e0*/  SEL R4, R4, RZ, !P1 ;  /* 0x000000ff04047207 */ /* 0x000fe20004800000 */
[----:B------:R1:W-:Y:S03]  /*1c4f0*/  STL [R1+0x874], R26 ;  /* 0x0008741a01007387 */ /* 0x0003e60000100800 */
[----:B------:R-:W-:Y:S01]  /*1c500*/  ISETP.NE.U32.AND P2, PT, R4, RZ, PT ;  /* 0x000000ff0400720c */ /* 0x000fe20003f45070 */
[----:B------:R-:W-:Y:S01]  /*1c510*/  STL [R1+0x290], R21 ;  /* 0x0002901501007387 */ /* 0x000fe20000100800 */
[----:B------:R-:W-:-:S02]  /*1c520*/  IMAD R4, R204, 0x8000, R25 ;  /* 0x00008000cc047824 */ /* 0x000fc400078e0219 */
[----:B------:R-:W-:Y:S02]  /*1c530*/  IMAD.MOV.U32 R8, RZ, RZ, R21 ;  /* 0x000000ffff087224 */ /* 0x000fe400078e0015 */
[----:B-----5:R-:W-:-:S05]  /*1c540*/  IMAD.X R24, R24, 0x1, R0, P0 ;  /* 0x0000000118187824 */ /* 0x020fca00000e0600 */
[----:B------:R3:W-:Y:S04]  /*1c550*/  STL [R1+0x28c], R24 ;  /* 0x00028c1801007387 */ /* 0x0007e80000100800 */
[----:B-1----:R-:W4:Y:S04]  /*1c560*/  LDL.LU R26, [R1+0x2ec] ;  /* 0x0002ec00011a7983 */ /* 0x002f280000300800 */
[----:B------:R-:W5:Y:S01]  /*1c570*/  LDL.LU R25, [R1+0x2f0] ;  /* 0x0002f00001197983 */ /* 0x000f620000300800 */
[----:B------:R-:W-:-:S03]  /*1c580*/  IMAD.MOV.U32 R9, RZ, RZ, R24 ;  /* 0x000000ffff097224 */ /* 0x000fc600078e0018 */
[----:B---3--:R-:W3:Y:S04]  /*1c590*/  LDL.LU R24, [R1+0x30c] ;  /* 0x00030c0001187983 */ /* 0x008ee80000300800 */
[----:B------:R-:W3:Y:S01]  /*1c5a0*/  LDL.LU R21, [R1+0x310] ;  /* 0x0003100001157983 */ /* 0x000ee20000300800 */
[----:B------:R-:W-:-:S03]  /*1c5b0*/  ISETP.GT.AND P0, PT, R3, 0x6, PT ;  /* 0x000000060300780c */ /* 0x000fc60003f04270 */
[----:B------:R1:W-:Y:S01]  /*1c5c0*/  LDGSTS.E [R4+0x20400], [R8.64], P2 ;  /* 0x2040000008047fae */ /* 0x0003e20009121844 */
[----:B------:R-:W-:Y:S02]  /*1c5d0*/  SEL R5, RZ, 0x4, !P0 ;  /* 0x00000004ff057807 */ /* 0x000fe40004000000 */
[----:B------:R-:W-:Y:S02]  /*1c5e0*/  ISETP.GT.AND P0, PT, R3, 0xa, PT ;  /* 0x0000000a0300780c */ /* 0x000fe40003f04270 */
[----:B------:R-:W-:-:S04]  /*1c5f0*/  SEL R5, R5, RZ, !P1 ;  /* 0x000000ff05057207 */ /* 0x000fc80004800000 */
[----:B------:R-:W-:Y:S02]  /*1c600*/  ISETP.NE.U32.AND P2, PT, R5, RZ, PT ;  /* 0x000000ff0500720c */ /* 0x000fe40003f45070 */
[----:B------:R-:W-:Y:S02]  /*1c610*/  SEL R5, RZ, 0x4, !P0 ;  /* 0x00000004ff057807 */ /* 0x000fe40004000000 */
[----:B------:R-:W-:-:S05]  /*1c620*/  IADD3 R23, P0, R23, R206, RZ ;  /* 0x000000ce17177210 */ /* 0x000fca0007f1e0ff */
[----:B------:R-:W-:Y:S01]  /*1c630*/  IMAD.X R27, R27, 0x1, R0, P0 ;  /* 0x000000011b1b7824 */ /* 0x000fe200000e0600 */
[----:B------:R-:W-:Y:S01]  /*1c640*/  IADD3 R20, P0, R20, R206, RZ ;  /* 0x000000ce14147210 */ /* 0x000fe20007f1e0ff */
[----:B------:R-:W-:Y:S01]  /*1c650*/  STL [R1+0x2b0], R23 ;  /* 0x0002b01701007387 */ /* 0x000fe20000100800 */
[----:B-1----:R-:W-:-:S03]  /*1c660*/  IMAD.MOV.U32 R8, RZ, RZ, R23 ;  /* 0x000000ffff087224 */ /* 0x002fc600078e0017 */
[----:B------:R1:W-:Y:S01]  /*1c670*/  STL [R1+0x2ac], R27 ;  /* 0x0002ac1b01007387 */ /* 0x0003e20000100800 */
[----:B------:R-:W-:Y:S01]  /*1c680*/  IMAD.MOV.U32 R9, RZ, RZ, R27 ;  /* 0x000000ffff097224 */ /* 0x000fe200078e001b */
[----:B------:R-:W-:Y:S02]  /*1c690*/  SEL R5, R5, RZ, !P1 ;  /* 0x000000ff05057207 */ /* 0x000fe40004800000 */
[----:B------:R-:W-:Y:S02]  /*1c6a0*/  STL [R1+0x2d0], R20 ;  /* 0x0002d01401007387 */ /* 0x000fe40000100800 */
[----:B------:R-:W-:Y:S02]  /*1c6b0*/  ISETP.NE.U32.AND P3, PT, R5, RZ, PT ;  /* 0x000000ff0500720c */ /* 0x000fe40003f65070 */
[----:B------:R1:W-:Y:S02]  /*1c6c0*/  LDGSTS.E [R4+0x20c00], [R8.64], P2 ;  /* 0x20c0000008047fae */ /* 0x0003e40009121844 */
[----:B-1----:R-:W-:-:S02]  /*1c6d0*/  IMAD.MOV.U32 R8, RZ, RZ, R20 ;  /* 0x000000ffff087224 */ /* 0x002fc400078e0014 */
[----:B--2---:R-:W-:Y:S01]  /*1c6e0*/  IMAD.X R22, R22, 0x1, R0, P0 ;  /* 0x0000000116167824 */ /* 0x004fe200000e0600 */
[----:B------:R-:W-:-:S04]  /*1c6f0*/  ISETP.GT.AND P0, PT, R3, 0xe, PT ;  /* 0x0000000e0300780c */ /* 0x000fc80003f04270 */
[----:B------:R1:W-:Y:S04]  /*1c700*/  STL [R1+0x2cc], R22 ;  /* 0x0002cc1601007387 */ /* 0x0003e80000100800 */
[----:B------:R-:W2:Y:S04]  /*1c710*/  LDL.LU R27, [R1+0x32c] ;  /* 0x00032c00011b7983 */ /* 0x000ea80000300800 */
[----:B------:R-:W2:Y:S01]  /*1c720*/  LDL.LU R23, [R1+0x330] ;  /* 0x0003300001177983 */ /* 0x000ea20000300800 */
[----:B------:R-:W-:Y:S01]  /*1c730*/  IMAD.MOV.U32 R9, RZ, RZ, R22 ;  /* 0x000000ffff097224 */ /* 0x000fe200078e0016 */
[----:B------:R-:W-:-:S02]  /*1c740*/  SEL R5, RZ, 0x4, !P0 ;  /* 0x00000004ff057807 */ /* 0x000fc40004000000 */
[----:B-1----:R-:W2:Y:S01]  /*1c750*/  LDL.LU R22, [R1+0x34c] ;  /* 0x00034c0001167983 */ /* 0x002ea20000300800 */
[----:B------:R-:W-:-:S03]  /*1c760*/  ISETP.GT.AND P0, PT, R3, 0x12, PT ;  /* 0x000000120300780c */ /* 0x000fc60003f04270 */
[----:B------:R-:W2:Y:S01]  /*1c770*/  LDL.LU R20, [R1+0x350] ;  /* 0x0003500001147983 */ /* 0x000ea20000300800 */
[----:B------:R-:W-:-:S03]  /*1c780*/  SEL R5, R5, RZ, !P1 ;  /* 0x000000ff05057207 */ /* 0x000fc60004800000 */
[----:B------:R1:W-:Y:S01]  /*1c790*/  LDGSTS.E [R4+0x21400], [R8.64], P3 ;  /* 0x2140000008047fae */ /* 0x0003e20009921844 */
[----:B------:R-:W-:Y:S02]  /*1c7a0*/  ISETP.NE.U32.AND P2, PT, R5, RZ, PT ;  /* 0x000000ff0500720c */ /* 0x000fe40003f45070 */
[----:B------:R-:W-:Y:S02]  /*1c7b0*/  SEL R5, RZ, 0x4, !P0 ;  /* 0x00000004ff057807 */ /* 0x000fe40004000000 */
[----:B-----5:R-:W-:-:S05]  /*1c7c0*/  IADD3 R25, P0, R25, R206, RZ ;  /* 0x000000ce19197210 */ /* 0x020fca0007f1e0ff */
[----:B----4-:R-:W-:Y:S01]  /*1c7d0*/  IMAD.X R26, R26, 0x1, R0, P0 ;  /* 0x000000011a1a7824 */ /* 0x010fe200000e0600 */
[----:B---3--:R-:W-:Y:S01]  /*1c7e0*/  IADD3 R21, P0, R21, R206, RZ ;  /* 0x000000ce15157210 */ /* 0x008fe20007f1e0ff */
[----:B-1----:R-:W-:Y:S02]  /*1c7f0*/  IMAD.MOV.U32 R8, RZ, RZ, R25 ;  /* 0x000000ffff087224 */ /* 0x002fe400078e0019 */
[----:B------:R-:W-:Y:S02]  /*1c800*/  IMAD.MOV.U32 R9, RZ, RZ, R26 ;  /* 0x000000ffff097224 */ /* 0x000fe400078e001a */
[----:B------:R-:W-:Y:S01]  /*1c810*/  IMAD.X R24, R24, 0x1, R0, P0 ;  /* 0x0000000118187824 */ /* 0x000fe200000e0600 */
[----:B------:R-:W-:Y:S04]  /*1c820*/  STL [R1+0x2f0], R25 ;  /* 0x0002f01901007387 */ /* 0x000fe80000100800 */
[----:B------:R1:W-:Y:S04]  /*1c830*/  STL [R1+0x2ec], R26 ;  /* 0x0002ec1a01007387 */ /* 0x0003e80000100800 */
[----:B------:R3:W-:Y:S04]  /*1c840*/  STL [R1+0x310], R21 ;  /* 0x0003101501007387 */ /* 0x0007e80000100800 */
[----:B------:R4:W-:Y:S04]  /*1c850*/  LDGSTS.E [R4+0x21c00], [R8.64], P2 ;  /* 0x21c0000008047fae */ /* 0x0009e80009121844 */
[----:B------:R5:W-:Y:S04]  /*1c860*/  STL [R1+0x30c], R24 ;  /* 0x00030c1801007387 */ /* 0x000be80000100800 */
[----:B-1----:R-:W2:Y:S01]  /*1c870*/  LDL.LU R26, [R1+0x36c] ;  /* 0x00036c00011a7983 */ /* 0x002ea20000300800 */
[----:B----4-:R-:W-:-:S03]  /*1c880*/  IMAD.MOV.U32 R8, RZ, RZ, R21 ;  /* 0x000000ffff087224 */ /* 0x010fc600078e0015 */
[----:B---3--:R-:W3:Y:S01]  /*1c890*/  LDL.LU R21, [R1+0x370] ;  /* 0x0003700001157983 */ /* 0x008ee20000300800 */
[----:B------:R-:W-:-:S03]  /*1c8a0*/  IMAD.MOV.U32 R9, RZ, RZ, R24 ;  /* 0x000000ffff097224 */ /* 0x000fc600078e0018 */
[----:B------:R-:W4:Y:S04]  /*1c8b0*/  LDL.LU R25, [R1+0x38c] ;  /* 0x00038c0001197983 */ /* 0x000f280000300800 */
[----:B-----5:R-:W5:Y:S01]  /*1c8c0*/  LDL.LU R24, [R1+0x390] ;  /* 0x0003900001187983 */ /* 0x020f620000300800 */
[----:B------:R-:W-:Y:S02]  /*1c8d0*/  SEL R5, R5, RZ, !P1 ;  /* 0x000000ff05057207 */ /* 0x000fe40004800000 */
[----:B------:R-:W-:Y:S02]  /*1c8e0*/  ISETP.GT.AND P0, PT, R3, 0x16, PT ;  /* 0x000000160300780c */ /* 0x000fe40003f04270 */
[----:B------:R-:W-:Y:S02]  /*1c8f0*/  ISETP.NE.U32.AND P3, PT, R5, RZ, PT ;  /* 0x000000ff0500720c */ /* 0x000fe40003f65070 */
[----:B------:R-:W-:-:S02]  /*1c900*/  SEL R5, RZ, 0x4, !P0 ;  /* 0x00000004ff057807 */ /* 0x000fc40004000000 */
[----:B------:R-:W-:Y:S02]  /*1c910*/  ISETP.GT.AND P0, PT, R3, 0x1a, PT ;  /* 0x0000001a0300780c */ /* 0x000fe40003f04270 */
[----:B------:R-:W-:-:S04]  /*1c920*/  SEL R5, R5, RZ, !P1 ;  /* 0x000000ff05057207 */ /* 0x000fc80004800000 */
[----:B------:R-:W-:Y:S02]  /*1c930*/  ISETP.NE.U32.AND P2, PT, R5, RZ, PT ;  /* 0x000000ff0500720c */ /* 0x000fe40003f45070 */
[----:B------:R-:W-:Y:S01]  /*1c940*/  SEL R5, RZ, 0x4, !P0 ;  /* 0x00000004ff057807 */ /* 0x000fe20004000000 */
[----:B------:R1:W-:Y:S03]  /*1c950*/  LDGSTS.E [R4+0x22400], [R8.64], P3 ;  /* 0x2240000008047fae */ /* 0x0003e60009921844 */
[----:B------:R-:W-:-:S04]  /*1c960*/  SEL R5, R5, RZ, !P1 ;  /* 0x000000ff05057207 */ /* 0x000fc80004800000 */
[----:B------:R-:W-:Y:S02]  /*1c970*/  ISETP.NE.U32.AND P3, PT, R5, RZ, PT ;  /* 0x000000ff0500720c */ /* 0x000fe40003f65070 */
[----:B--2---:R-:W-:-:S05]  /*1c980*/  IADD3 R23, P0, R23, R206, RZ ;  /* 0x000000ce17177210 */ /* 0x004fca0007f1e0ff */
[--C-:B------:R-:W-:Y:S01]  /*1c990*/  IMAD.X R27, R27, 0x1, R0.reuse, P0 ;  /* 0x000000011b1b7824 */ /* 0x100fe200000e0600 */
[----:B------:R-:W-:Y:S01]  /*1c9a0*/  IADD3 R20, P0, R20, R206, RZ ;  /* 0x000000ce14147210 */ /* 0x000fe20007f1e0ff */
[----:B------:R-:W-:Y:S04]  /*1c9b0*/  STL [R1+0x330], R23 ;  /* 0x0003301701007387 */ /* 0x000fe80000100800 */
[----:B------:R-:W-:Y:S01]  /*1c9c0*/  IMAD.X R22, R22, 0x1, R0, P0 ;  /* 0x0000000116167824 */ /* 0x000fe200000e0600 */
[----:B------:R2:W-:Y:S01]  /*1c9d0*/  STL [R1+0x32c], R27 ;  /* 0x00032c1b01007387 */ /* 0x0005e20000100800 */
[----:B-1----:R-:W-:Y:S02]  /*1c9e0*/  IMAD.MOV.U32 R8, RZ, RZ, R23 ;  /* 0x000000ffff087224 */ /* 0x002fe400078e0017 */
[----:B------:R-:W-:Y:S01]  /*1c9f0*/  IMAD.MOV.U32 R9, RZ, RZ, R27 ;  /* 0x000000ffff097224 */ /* 0x000fe200078e001b */
[----:B------:R-:W-:Y:S01]  /*1ca00*/  STL [R1+0x350], R20 ;  /* 0x0003501401007387 */ /* 0x000fe20000100800 */
[----:B------:R-:W-:-:S03]  /*1ca10*/  ISETP.GT.AND P0, PT, R3, 0x1e, PT ;  /* 0x0000001e0300780c */ /* 0x000fc60003f04270 */
[----:B------:R1:W-:Y:S04]  /*1ca20*/  STL [R1+0x34c], R22 ;  /* 0x00034c1601007387 */ /* 0x0003e80000100800 */
[----:B--2---:R-:W2:Y:S04]  /*1ca30*/  LDL.LU R27, [R1+0x3ac] ;  /* 0x0003ac00011b7983 */ /* 0x004ea80000300800 */
[----:B------:R-:W2:Y:S01]  /*1ca40*/  LDL.LU R23, [R1+0x3b0] ;  /* 0x0003b00001177983 */ /* 0x000ea20000300800 */
[----:B------:R-:W-:-:S03]  /*1ca50*/  SEL R5, RZ, 0x4, !P0 ;  /* 0x00000004ff057807 */ /* 0x000fc60004000000 */
[----:B------:R1:W-:Y:S01]  /*1ca60*/  LDGSTS.E [R4+0x22c00], [R8.64], P2 ;  /* 0x22c0000008047fae */ /* 0x0003e20009121844 */
[----:B------:R-:W-:Y:S02]  /*1ca70*/  SEL R5, R5, RZ, !P1 ;  /* 0x000000ff05057207 */ /* 0x000fe40004800000 */
[----:B------:R-:W-:Y:S01]  /*1ca80*/  ISETP.GT.AND P0, PT, R3, 0x22, PT ;  /* 0x000000220300780c */ /* 0x000fe20003f04270 */
[----:B-1----:R-:W-:Y:S02]  /*1ca90*/  IMAD.MOV.U32 R9, RZ, RZ, R22 ;  /* 0x000000ffff097224 */ /* 0x002fe400078e0016 */
[----:B------:R-:W-:Y:S01]  /*1caa0*/  IMAD.MOV.U32 R8, RZ, RZ, R20 ;  /* 0x000000ffff087224 */ /* 0x000fe200078e0014 */
[----:B------:R-:W2:Y:S04]  /*1cab0*/  LDL.LU R22, [R1+0x3cc] ;  /* 0x0003cc0001167983 */ /* 0x000ea80000300800 */
[----:B------:R-:W2:Y:S01]  /*1cac0*/  LDL.LU R20, [R1+0x3d0] ;  /* 0x0003d00001147983 */ /* 0x000ea20000300800 */
[----:B------:R-:W-:-:S02]  /*1cad0*/  ISETP.NE.U32.AND P2, PT, R5, RZ, PT ;  /* 0x000000ff0500720c */ /* 0x000fc40003f45070 */
[----:B------:R-:W-:Y:S01]  /*1cae0*/  SEL R5, RZ, 0x4, !P0 ;  /* 0x00000004ff057807 */ /* 0x000fe20004000000 */
[----:B------:R1:W-:Y:S01]  /*1caf0*/  LDGSTS.E [R4+0x23400], [R8.64], P3 ;  /* 0x2340000008047fae */ /* 0x0003e20009921844 */
[----:B---3--:R-:W-:-:S05]  /*1cb00*/  IADD3 R21, P0, R21, R206, RZ ;  /* 0x000000ce15157210 */ /* 0x008fca0007f1e0ff */
[----:B------:R-:W-:Y:S01]  /*1cb10*/  IMAD.X R26, R26, 0x1, R0, P0 ;  /* 0x000000011a1a7824 */ /* 0x000fe200000e0600 */
[----:B-----5:R-:W-:Y:S01]  /*1cb20*/  IADD3 R24, P0, R24, R206, RZ ;  /* 0x000000ce18187210 */ /* 0x020fe20007f1e0ff */
[----:B------:R3:W-:Y:S01]  /*1cb30*/  STL [R1+0x370], R21 ;  /* 0x0003701501007387 */ /* 0x0007e20000100800 */
[----:B-1----:R-:W-:-:S03]  /*1cb40*/  IMAD.MOV.U32 R8, RZ, RZ, R21 ;  /* 0x000000ffff087224 */ /* 0x002fc600078e0015 */
[----:B------:R1:W-:Y:S01]  /*1cb50*/  STL [R1+0x36c], R26 ;  /* 0x00036c1a01007387 */ /* 0x0003e20000100800 */
[----:B----4-:R-:W-:-:S03]  /*1cb60*/  IMAD.X R25, R25, 0x1, R0, P0 ;  /* 0x0000000119197824 */ /* 0x010fc600000e0600 */
[----:B---3--:R-:W3:Y:S01]  /*1cb70*/  LDL.LU R21, [R1+0x3f0] ;  /* 0x0003f00001157983 */ /* 0x008ee20000300800 */
[----:B------:R-:W-:-:S03]  /*1cb80*/  IMAD.MOV.U32 R9, RZ, RZ, R26 ;  /* 0x000000ffff097224 */ /* 0x000fc600078e001a */
[----:B------:R-:W-:Y:S04]  /*1cb90*/  STL [R1+0x390], R24 ;  /* 0x0003901801007387 */ /* 0x000fe80000100800 */
[----:B------:R4:W-:Y:S04]  /*1cba0*/  STL [R1+0x38c], R25 ;  /* 0x00038c1901007387 */ /* 0x0009e80000100800 */
[----:B-1----:R-:W5:Y:S01]  /*1cbb0*/  LDL.LU R26, [R1+0x3ec] ;  /* 0x0003ec00011a7983 */ /* 0x002f620000300800 */
[----:B------:R-:W-:Y:S02]  /*1cbc0*/  SEL R5, R5, RZ, !P1 ;  /* 0x000000ff05057207 */ /* 0x000fe40004800000 */
[----:B------:R-:W-:Y:S01]  /*1cbd0*/  ISETP.GT.AND P0, PT, R3, 0x26, PT ;  /* 0x000000260300780c */ /* 0x000fe20003f04270 */
[----:B------:R1:W-:Y:S01]  /*1cbe0*/  LDGSTS.E [R4+0x23c00], [R8.64], P2 ;  /* 0x23c0000008047fae */ /* 0x0003e20009121844 */
[----:B------:R-:W-:-:S02]  /*1cbf0*/  ISETP.NE.U32.AND P3, PT, R5, RZ, PT ;  /* 0x000000ff0500720c */ /* 0x000fc40003f65070 */
[----:B------:R-:W-:Y:S02]  /*1cc00*/  SEL R5, RZ, 0x4, !P0 ;  /* 0x00000004ff057807 */ /* 0x000fe40004000000 */
[----:B------:R-:W-:Y:S02]  /*1cc10*/  ISETP.GT.AND P0, PT, R3, 0x2a, PT ;  /* 0x0000002a0300780c */ /* 0x000fe40003f04270 */
[----:B------:R-:W-:-:S04]  /*1cc20*/  SEL R5, R5, RZ, !P1 ;  /* 0x000000ff05057207 */ /* 0x000fc80004800000 */
[----:B------:R-:W-:Y:S02]  /*1cc30*/  ISETP.NE.U32.AND P2, PT, R5, RZ, PT ;  /* 0x000000ff0500720c */ /* 0x000fe40003f45070 */
[----:B------:R-:W-:Y:S01]  /*1cc40*/  SEL R5, RZ, 0x4, !P0 ;  /* 0x00000004ff057807 */ /* 0x000fe20004000000 */
[----:B-1----:R-:W-:Y:S02]  /*1cc50*/  IMAD.MOV.U32 R9, RZ, RZ, R25 ;  /* 0x000000ffff097224 */ /* 0x002fe400078e0019 */
[----:B------:R-:W-:Y:S01]  /*1cc60*/  IMAD.MOV.U32 R8, RZ, RZ, R24 ;  /* 0x000000ffff087224 */ /* 0x000fe200078e0018 */
[----:B----4-:R-:W5:Y:S04]  /*1cc70*/  LDL.LU R25, [R1+0x82c] ;  /* 0x00082c0001197983 */ /* 0x010f680000300800 */
[----:B------:R-:W5:Y:S01]  /*1cc80*/  LDL.LU R24, [R1+0x830] ;  /* 0x0008300001187983 */ /* 0x000f620000300800 */
[----:B------:R-:W-:-:S03]  /*1cc90*/  SEL R5, R5, RZ, !P1 ;  /* 0x000000ff05057207 */ /* 0x000fc60004800000 */
[----:B------:R1:W-:Y:S01]  /*1cca0*/  LDGSTS.E [R4+0x24400], [R8.64], P3 ;  /* 0x2440000008047fae */ /* 0x0003e20009921844 */
[----:B------:R-:W-:Y:S02]  /*1ccb0*/  ISETP.NE.U32.AND P3, PT, R5, RZ, PT ;  /* 0x000000ff0500720c */ /* 0x000fe40003f65070 */
[----:B--2---:R-:W-:-:S05]  /*1ccc0*/  IADD3 R23, P0, R23, R206, RZ ;  /* 0x000000ce17177210 */ /* 0x004fca0007f1e0ff */
[----:B------:R-:W-:Y:S02]  /*1ccd0*/  IMAD.X R27, R27, 0x1, R0, P0 ;  /* 0x000000011b1b7824 */ /* 0x000fe400000e0600 */
[----:B-1----:R-:W-:Y:S02]  /*1cce0*/  IMAD.MOV.U32 R8, RZ, RZ, R23 ;  /* 0x000000ffff087224 */ /* 0x002fe400078e0017 */
[----:B------:R-:W-:Y:S01]  /*1ccf0*/  IMAD.MOV.U32 R9, RZ, RZ, R27 ;  /* 0x000000ffff097224 */ /* 0x000fe200078e001b */
[----:B------:R1:W-:Y:S01]  /*1cd00*/  STL [R1+0x3b0], R23 ;  /* 0x0003b01701007387 */ /* 0x0003e20000100800 */
[----:B------:R-:W-:-:S03]  /*1cd10*/  IADD3 R20, P0, R20, R206, RZ ;  /* 0x000000ce14147210 */ /* 0x000fc60007f1e0ff */
[----:B------:R2:W-:Y:S02]  /*1cd20*/  LDGSTS.E [R4+0x24c00], [R8.64], P2 ;  /* 0x24c0000008047fae */ /* 0x0005e40009121844 */
[----:B------:R-:W-:Y:S01]  /*1cd30*/  IMAD.X R22, R22, 0x1, R0, P0 ;  /* 0x0000000116167824 */ /* 0x000fe200000e0600 */
[----:B------:R-:W-:-:S04]  /*1cd40*/  ISETP.GT.AND P0, PT, R3, 0x2e, PT ;  /* 0x0000002e0300780c */ /* 0x000fc80003f04270 */
[----:B------:R-:W-:Y:S01]  /*1cd50*/  SEL R5, RZ, 0x4, !P0 ;  /* 0x00000004ff057807 */ /* 0x000fe20004000000 */
[----:B------:R-:W-:Y:S01]  /*1cd60*/  STL [R1+0x3ac], R27 ;  /* 0x0003ac1b01007387 */ /* 0x000fe20000100800 */
[----:B------:R-:W-:Y:S02]  /*1cd70*/  ISETP.GT.AND P0, PT, R3, 0x32, PT ;  /* 0x000000320300780c */ /* 0x000fe40003f04270 */
[----:B------:R-:W-:Y:S01]  /*1cd80*/  SEL R5, R5, RZ, !P1 ;  /* 0x000000ff05057207 */ /* 0x000fe20004800000 */
[----:B------:R-:W-:Y:S01]  /*1cd90*/  STL [R1+0x3d0], R20 ;  /* 0x0003d01401007387 */ /* 0x000fe20000100800 */
[----:B--2---:R-:W-:Y:S02]  /*1cda0*/  IMAD.MOV.U32 R9, RZ, RZ, R22 ;  /* 0x000000ffff097224 */ /* 0x004fe400078e0016 */
[----:B------:R-:W-:Y:S01]  /*1cdb0*/  ISETP.NE.U32.AND P2, PT, R5, RZ, PT ;  /* 0x000000ff0500720c */ /* 0x000fe20003f45070 */
[----:B------:R2:W-:Y:S01]  /*1cdc0*/  STL [R1+0x3cc], R22 ;  /* 0x0003cc1601007387 */ /* 0x0005e20000100800 */
[----:B------:R-:W-:-:S03]  /*1cdd0*/  SEL R5, RZ, 0x4, !P0 ;  /* 0x00000004ff057807 */ /* 0x000fc60004000000 */
[----:B-1----:R-:W4:Y:S01]  /*1cde0*/  LDL.LU R23, [R1+0x83c] ;  /* 0x00083c0001177983 */ /* 0x002f220000300800 */
[----:B------:R-:W-:-:S03]  /*1cdf0*/  IMAD.MOV.U32 R8, RZ, RZ, R20 ;  /* 0x000000ffff087224 */ /* 0x000fc600078e0014 */
[----:B--2---:R-:W2:Y:S04]  /*1ce00*/  LDL.LU R22, [R1+0x850] ;  /* 0x0008500001167983 */ /* 0x004ea80000300800 */
[----:B------:R-:W4:Y:S04]  /*1ce10*/  LDL.LU R20, [R1+0x84c] ;  /* 0x00084c0001147983 */ /* 0x000f280000300800 */
[----:B------:R1:W-:Y:S01]  /*1ce20*/  LDGSTS.E [R4+0x25400], [R8.64], P3 ;  /* 0x2540000008047fae */ /* 0x0003e20009921844 */
[----:B---3--:R-:W-:-:S05]  /*1ce30*/  IADD3 R21, P0, R21, R206, RZ ;  /* 0x000000ce15157210 */ /* 0x008fca0007f1e0ff */
[----:B------:R3:W-:Y:S01]  /*1ce40*/  STL [R1+0x3f0], R21 ;  /* 0x0003f01501007387 */ /* 0x0007e20000100800 */
[----:B-1----:R-:W-:Y:S02]  /*1ce50*/  IMAD.MOV.U32 R8, RZ, RZ, R21 ;  /* 0x000000ffff087224 */ /* 0x002fe400078e0015 */
[----:B-----5:R-:W-:-:S05]  /*1ce60*/  IMAD.X R26, R26, 0x1, R0, P0 ;  /* 0x000000011a1a7824 */ /* 0x020fca00000e0600 */
[----:B------:R-:W-:Y:S04]  /*1ce70*/  STL [R1+0x3ec], R26 ;  /* 0x0003ec1a01007387 */ /* 0x000fe80000100800 */
[----:B---3--:R-:W3:Y:S01]  /*1ce80*/  LDL.LU R21, [R1+0x840] ;  /* 0x0008400001157983 */ /* 0x008ee20000300800 */
[----:B------:R-:W-:Y:S01]  /*1ce90*/  SEL R5, R5, RZ, !P1 ;  /* 0x000000ff05057207 */ /* 0x000fe20004800000 */
[----:B------:R-:W-:-:S03]  /*1cea0*/  IMAD.MOV.U32 R9, RZ, RZ, R26 ;  /* 0x000000ffff097224 */ /* 0x000fc600078e001a */
[----:B------:R-:W-:Y:S02]  /*1ceb0*/  ISETP.NE.U32.AND P3, PT, R5, RZ, PT ;  /* 0x000000ff0500720c */ /* 0x000fe40003f65070 */
[----:B------:R1:W-:Y:S01]  /*1cec0*/  LDGSTS.E [R4+0x25c00], [R8.64], P2 ;  /* 0x25c0000008047fae */ /* 0x0003e20009121844 */
[----:B------:R-:W-:-:S05]  /*1ced0*/  IADD3 R24, P0, R24, R206, RZ ;  /* 0x000000ce18187210 */ /* 0x000fca0007f1e0ff */
[----:B------:R-:W-:Y:S01]  /*1cee0*/  IMAD.X R25, R25, 0x1, R0, P0 ;  /* 0x0000000119197824 */ /* 0x000fe200000e0600 */
[----:B------:R-:W-:-:S04]  /*1cef0*/  ISETP.GT.AND P0, PT, R3, 0x36, PT ;  /* 0x000000360300780c */ /* 0x000fc80003f04270 */
[----:B------:R-:W-:Y:S02]  /*1cf00*/  SEL R5, RZ, 0x4, !P0 ;  /* 0x00000004ff057807 */ /* 0x000fe40004000000 */
[----:B------:R-:W-:Y:S02]  /*1cf10*/  ISETP.GT.AND P0, PT, R3, 0x3a, PT ;  /* 0x0000003a0300780c */ /* 0x000fe40003f04270 */
[----:B------:R-:W-:Y:S01]  /*1cf20*/  SEL R5, R5, RZ, !P1 ;  /* 0x000000ff05057207 */ /* 0x000fe20004800000 */
[----:B------:R5:W-:Y:S03]  /*1cf30*/  STL [R1+0x830], R24 ;  /* 0x0008301801007387 */ /* 0x000be60000100800 */
[----:B------:R-:W-:Y:S01]  /*1cf40*/  ISETP.NE.U32.AND P2, PT, R5, RZ, PT ;  /* 0x000000ff0500720c */ /* 0x000fe20003f45070 */
[----:B------:R1:W-:Y:S01]  /*1cf50*/  STL [R1+0x82c], R25 ;  /* 0x00082c1901007387 */ /* 0x0003e20000100800 */
[----:B------:R-:W-:-:S03]  /*1cf60*/  SEL R5, RZ, 0x4, !P0 ;  /* 0x00000004ff057807 */ /* 0x000fc60004000000 */
[----:B------:R-:W5:Y:S04]  /*1cf70*/  LDL.LU R32, [R1+0xf0] ;  /* 0x0000f00001207983 */ /* 0x000f680000300800 */
[----:B------:R-:W5:Y:S04]  /*1cf80*/  LDL.LU R33, [R1+0xf4] ;  /* 0x0000f40001217983 */ /* 0x000f680000300800 */
[----:B------:R-:W5:Y:S04]  /*1cf90*/  LDL.LU R34, [R1+0xf8] ;  /* 0x0000f80001227983 */ /* 0x000f680000300800 */
        /* <DEDUP_REMOVED lines=9> */
[----:B------:R-:W5:Y:S01]  /*1d030*/  LDL.LU R44, [R1+0x8d0] ;  /* 0x0008d000012c7983 */ /* 0x000f620000300800 */
[----:B-1----:R-:W-:-:S03]  /*1d040*/  IMAD.MOV.U32 R8, RZ, RZ, R24 ;  /* 0x000000ffff087224 */ /* 0x002fc600078e0018 */
[----:B------:R-:W5:Y:S01]  /*1d050*/  LDL.LU R45, [R1+0x8cc] ;  /* 0x0008cc00012d7983 */ /* 0x000f620000300800 */
[----:B------:R-:W-:-:S03]  /*1d060*/  IMAD.MOV.U32 R9, RZ, RZ, R25 ;  /* 0x000000ffff097224 */ /* 0x000fc600078e0019 */
[----:B------:R-:W5:Y:S01]  /*1d070*/  LDL.LU R46, [R1+0x8c8] ;  /* 0x0008c800012e7983 */ /* 0x000f620000300800 */
[----:B------:R-:W-:-:S03]  /*1d080*/  SEL R5, R5, RZ, !P1 ;  /* 0x000000ff05057207 */ /* 0x000fc60004800000 */
[----:B------:R-:W5:Y:S04]  /*1d090*/  LDL.LU R47, [R1+0x8c4] ;  /* 0x0008c400012f7983 */ /* 0x000f680000300800 */
[----:B------:R1:W-:Y:S01]  /*1d0a0*/  LDGSTS.E [R4+0x26400], [R8.64], P3 ;  /* 0x2640000008047fae */ /* 0x0003e20009921844 */
[----:B------:R-:W-:Y:S01]  /*1d0b0*/  ISETP.NE.U32.AND P3, PT, R5, RZ, PT ;  /* 0x000000ff0500720c */ /* 0x000fe20003f65070 */
[C---:B------:R-:W-:Y:S08]  /*1d0c0*/  HMMA.1688.F32.TF32 R76, R48.reuse, R14, R236 ;  /* 0x0000000e304c723c */ /* 0x040ff000000810ec */
[C---:B------:R-:W-:Y:S08]  /*1d0d0*/  HMMA.1688.F32.TF32 R72, R48.reuse, R10, R240 ;  /* 0x0000000a3048723c */ /* 0x040ff000000810f0 */
[C---:B------:R-:W-:Y:S08]  /*1d0e0*/  HMMA.1688.F32.TF32 R64, R48.reuse, R178, R64 ;  /* 0x000000b23040723c */ /* 0x040ff00000081040 */
[C---:B------:R-:W-:Y:S08]  /*1d0f0*/  HMMA.1688.F32.TF32 R60, R48.reuse, R182, R60 ;  /* 0x000000b6303c723c */ /* 0x040ff0000008103c */
[C---:B------:R-:W-:Y:S08]  /*1d100*/  HMMA.1688.F32.TF32 R56, R48.reuse, R186, R56 ;  /* 0x000000ba3038723c */ /* 0x040ff00000081038 */
[C---:B------:R-:W-:Y:S08]  /*1d110*/  HMMA.1688.F32.TF32 R52, R48.reuse, R190, R52 ;  /* 0x000000be3034723c */ /* 0x040ff00000081034 */
[----:B------:R-:W-:Y:S01]  /*1d120*/  HMMA.1688.F32.TF32 R48, R48, R202, R196 ;  /* 0x000000ca3030723c */ /* 0x000fe200000810c4 */
[----:B--2---:R-:W-:-:S05]  /*1d130*/  IADD3 R22, P0, R22, R206, RZ ;  /* 0x000000ce16167210 */ /* 0x004fca0007f1e0ff */
[----:B----4-:R-:W-:Y:S01]  /*1d140*/  IMAD.X R23, R23, 0x1, R0, P0 ;  /* 0x0000000117177824 */ /* 0x010fe200000e0600 */
[----:B------:R-:W-:Y:S01]  /*1d150*/  IADD3 R20, P0, R20, R206, RZ ;  /* 0x000000ce14147210 */ /* 0x000fe20007f1e0ff */
[----:B------:R-:W-:Y:S04]  /*1d160*/  STL [R1+0x850], R22 ;  /* 0x0008501601007387 */ /* 0x000fe80000100800 */
[----:B------:R-:W-:Y:S04]  /*1d170*/  STL [R1+0x83c], R23 ;  /* 0x00083c1701007387 */ /* 0x000fe80000100800 */
[----:B------:R-:W-:Y:S01]  /*1d180*/  STL [R1+0x84c], R20 ;  /* 0x00084c1401007387 */ /* 0x000fe20000100800 */
[----:B-1----:R-:W-:-:S02]  /*1d190*/  IMAD.MOV.U32 R8, RZ, RZ, R22 ;  /* 0x000000ffff087224 */ /* 0x002fc400078e0016 */
[----:B------:R-:W-:-:S05]  /*1d1a0*/  IMAD.MOV.U32 R9, RZ, RZ, R23 ;  /* 0x000000ffff097224 */ /* 0x000fca00078e0017 */
[----:B------:R1:W-:Y:S02]  /*1d1b0*/  LDGSTS.E [R4+0x26c00], [R8.64], P2 ;  /* 0x26c0000008047fae */ /* 0x0003e40009121844 */
[----:B-1----:R-:W-:Y:S02]  /*1d1c0*/  IMAD.MOV.U32 R8, RZ, RZ, R20 ;  /* 0x000000ffff087224 */ /* 0x002fe400078e0014 */
[----:B---3--:R-:W-:-:S05]  /*1d1d0*/  IMAD.X R21, R21, 0x1, R0, P0 ;  /* 0x0000000115157824 */ /* 0x008fca00000e0600 */
[----:B------:R1:W-:Y:S04]  /*1d1e0*/  STL [R1+0x840], R21 ;  /* 0x0008401501007387 */ /* 0x0003e80000100800 */
[----:B------:R-:W2:Y:S04]  /*1d1f0*/  LDL.LU R28, [R1+0x110] ;  /* 0x00011000011c7983 */ /* 0x000ea80000300800 */
[----:B------:R-:W2:Y:S04]  /*1d200*/  LDL.LU R29, [R1+0x114] ;  /* 0x00011400011d7983 */ /* 0x000ea80000300800 */
[----:B------:R-:W2:Y:S04]  /*1d210*/  LDL.LU R30, [R1+0x118] ;  /* 0x00011800011e7983 */ /* 0x000ea80000300800 */
[----:B------:R-:W2:Y:S04]  /*1d220*/  LDL.LU R31, [R1+0x11c] ;  /* 0x00011c00011f7983 */ /* 0x000ea80000300800 */
[----:B-----5:R-:W3:Y:S04]  /*1d230*/  LDL.LU R24, [R1+0x120] ;  /* 0x0001200001187983 */ /* 0x020ee80000300800 */
[----:B------:R-:W3:Y:S04]  /*1d240*/  LDL.LU R25, [R1+0x124] ;  /* 0x0001240001197983 */ /* 0x000ee80000300800 */
[----:B------:R-:W3:Y:S01]  /*1d250*/  LDL.LU R26, [R1+0x128] ;  /* 0x00012800011a7983 */ /* 0x000ee20000300800 */
[----:B------:R-:W-:-:S03]  /*1d260*/  IMAD.MOV.U32 R9, RZ, RZ, R21 ;  /* 0x000000ffff097224 */ /* 0x000fc600078e0015 */
[----:B------:R-:W3:Y:S04]  /*1d270*/  LDL.LU R27, [R1+0x12c] ;  /* 0x00012c00011b7983 */ /* 0x000ee80000300800 */
[----:B------:R-:W1:Y:S04]  /*1d280*/  LDL.LU R236, [R1+0x1a0] ;  /* 0x0001a00001ec7983 */ /* 0x000e680000300800 */
[----:B------:R-:W1:Y:S04]  /*1d290*/  LDL.LU R237, [R1+0x1a4] ;  /* 0x0001a40001ed7983 */ /* 0x000e680000300800 */
[----:B------:R-:W1:Y:S04]  /*1d2a0*/  LDL.LU R238, [R1+0x1a8] ;  /* 0x0001a80001ee7983 */ /* 0x000e680000300800 */
[----:B------:R-:W1:Y:S04]  /*1d2b0*/  LDL.LU R239, [R1+0x1ac] ;  /* 0x0001ac0001ef7983 */ /* 0x000e680000300800 */
[----:B------:R-:W4:Y:S04]  /*1d2c0*/  LDL.LU R196, [R1+0x190] ;  /* 0x0001900001c47983 */ /* 0x000f280000300800 */
[----:B------:R-:W4:Y:S04]  /*1d2d0*/  LDL.LU R197, [R1+0x194] ;  /* 0x0001940001c57983 */ /* 0x000f280000300800 */
[----:B------:R-:W4:Y:S04]  /*1d2e0*/  LDL.LU R198, [R1+0x198] ;  /* 0x0001980001c67983 */ /* 0x000f280000300800 */
[----:B------:R5:W-:Y:S04]  /*1d2f0*/  LDGSTS.E [R4+0x27400], [R8.64], P3 ;  /* 0x2740000008047fae */ /* 0x000be80009921844 */
[----:B------:R-:W4:Y:S04]  /*1d300*/  LDL.LU R199, [R1+0x19c] ;  /* 0x00019c0001c77983 */ /* 0x000f280000300800 */
[----:B-----5:R-:W5:Y:S04]  /*1d310*/  LDL.LU R9, [R1+0x844] ;  /* 0x0008440001097983 */ /* 0x020f680000300800 */
[----:B------:R-:W2:Y:S04]  /*1d320*/  LDL.LU R8, [R1+0x848] ;  /* 0x0008480001087983 */ /* 0x000ea80000300800 */
[----:B------:R-:W3:Y:S04]  /*1d330*/  LDL.LU R181, [R1+0x294] ;  /* 0x0002940001b57983 */ /* 0x000ee80000300800 */
[----:B------:R-:W3:Y:S01]  /*1d340*/  LDL.LU R180, [R1+0x298] ;  /* 0x0002980001b47983 */ /* 0x000ee20000300800 */
[----:B------:R-:W-:-:S02]  /*1d350*/  ISETP.GT.AND P0, PT, R3, 0x3e, PT ;  /* 0x0000003e0300780c */ /* 0x000fc40003f04270 */
[C---:B------:R-:W-:Y:S01]  /*1d360*/  ISETP.GT.AND P2, PT, R3.reuse, 0x7, PT ;  /* 0x000000070300780c */ /* 0x040fe20003f44270 */
[----:B------:R-:W4:Y:S01]  /*1d370*/  LDL.LU R189, [R1+0x2b4] ;  /* 0x0002b40001bd7983 */ /* 0x000f220000300800 */
[----:B------:R-:W-:Y:S02]  /*1d380*/  SEL R5, RZ, 0x4, !P0 ;  /* 0x00000004ff057807 */ /* 0x000fe40004000000 */
[----:B------:R-:W-:Y:S01]  /*1d390*/  ISETP.GT.AND P0, PT, R3, 0x3, PT ;  /* 0x000000030300780c */ /* 0x000fe20003f04270 */
[----:B------:R-:W4:Y:S01]  /*1d3a0*/  LDL.LU R188, [R1+0x2b8] ;  /* 0x0002b80001bc7983 */ /* 0x000f220000300800 */
[----:B------:R-:W-:Y:S02]  /*1d3b0*/  SEL R5, R5, RZ, !P1 ;  /* 0x000000ff05057207 */ /* 0x000fe40004800000 */
[----:B------:R-:W-:Y:S01]  /*1d3c0*/  ISETP.GT.AND P3, PT, R3, 0xb, PT ;  /* 0x0000000b0300780c */ /* 0x000fe20003f64270 */
[----:B------:R-:W4:Y:S01]  /*1d3d0*/  LDL.LU R176, [R1+0x2d8] ;  /* 0x0002d80001b07983 */ /* 0x000f220000300800 */
[----:B------:R-:W-:-:S02]  /*1d3e0*/  ISETP.NE.U32.AND P5, PT, R5, RZ, PT ;  /* 0x000000ff0500720c */ /* 0x000fc40003fa5070 */
[----:B------:R-:W-:Y:S01]  /*1d3f0*/  SEL R5, RZ, 0x4, !P0 ;  /* 0x00000004ff057807 */ /* 0x000fe20004000000 */
[----:B------:R-:W4:Y:S03]  /*1d400*/  LDL.LU R240, [R1+0x180] ;  /* 0x0001800001f07983 */ /* 0x000f260000300800 */
[----:B------:R-:W-:Y:S01]  /*1d410*/  SEL R5, R5, RZ, !P1 ;  /* 0x000000ff05057207 */ /* 0x000fe20004800000 */
[----:B------:R-:W4:Y:S03]  /*1d420*/  LDL.LU R241, [R1+0x184] ;  /* 0x0001840001f17983 */ /* 0x000f260000300800 */
[----:B------:R-:W-:Y:S02]  /*1d430*/  ISETP.NE.U32.AND P0, PT, R5, RZ, PT ;  /* 0x000000ff0500720c */ /* 0x000fe40003f05070 */
[----:B------:R-:W-:-:S04]  /*1d440*/  SEL R5, RZ, 0x4, !P2 ;  /* 0x00000004ff057807 */ /* 0x000fc80005000000 */
[----:B------:R-:W-:-:S04]  /*1d450*/  SEL R5, R5, RZ, !P1 ;  /* 0x000000ff05057207 */ /* 0x000fc80004800000 */
[----:B------:R-:W-:Y:S02]  /*1d460*/  ISETP.NE.U32.AND P2, PT, R5, RZ, PT ;  /* 0x000000ff0500720c */ /* 0x000fe40003f45070 */
[----:B------:R-:W-:Y:S02]  /*1d470*/  SEL R5, RZ, 0x4, !P3 ;  /* 0x00000004ff057807 */ /* 0x000fe40005800000 */
[----:B------:R-:W-:Y:S02]  /*1d480*/  ISETP.GT.AND P3, PT, R3, 0xf, PT ;  /* 0x0000000f0300780c */ /* 0x000fe40003f64270 */
[----:B------:R-:W-:-:S04]  /*1d490*/  SEL R5, R5, RZ, !P1 ;  /* 0x000000ff05057207 */ /* 0x000fc80004800000 */
[----:B------:R-:W-:Y:S02]  /*1d4a0*/  ISETP.NE.U32.AND P4, PT, R5, RZ, PT ;  /* 0x000000ff0500720c */ /* 0x000fe40003f85070 */
[----:B------:R-:W-:-:S04]  /*1d4b0*/  SEL R5, RZ, 0x4, !P3 ;  /* 0x00000004ff057807 */ /* 0x000fc80005800000 */
[----:B------:R-:W-:Y:S01]  /*1d4c0*/  SEL R5, R5, RZ, !P1 ;  /* 0x000000ff05057207 */ /* 0x000fe20004800000 */
[----:B-1----:R-:W-:Y:S01]  /*1d4d0*/  HMMA.1688.F32.TF32 R20, R16, R190, R236 ;  /* 0x000000be1014723c */ /* 0x002fe200000810ec */
[-C--:B--2---:R-:W-:Y:S02]  /*1d4e0*/  IADD3 R8, P6, R8, R206.reuse, RZ ;  /* 0x000000ce08087210 */ /* 0x084fe40007fde0ff */
[----:B---3--:R-:W-:-:S03]  /*1d4f0*/  IADD3 R180, P3, R180, R206, RZ ;  /* 0x000000ceb4b47210 */ /* 0x008fc60007f7e0ff */
[----:B------:R-:W-:Y:S01]  /*1d500*/  STL [R1+0x848], R8 ;  /* 0x0008480801007387 */ /* 0x000fe20000100800 */
[----:B-----5:R-:W-:-:S03]  /*1d510*/  IMAD.X R9, R9, 0x1, R0, P6 ;  /* 0x0000000109097824 */ /* 0x020fc600030e0600 */
[----:B------:R-:W2:Y:S01]  /*1d520*/  LDL.LU R242, [R1+0x188] ;  /* 0x0001880001f27983 */ /* 0x000ea20000300800 */
[----:B------:R-:W-:-:S03]  /*1d530*/  IMAD.X R181, R181, 0x1, R0, P3 ;  /* 0x00000001b5b57824 */ /* 0x000fc600018e0600 */
[----:B------:R-:W2:Y:S04]  /*1d540*/  LDL.LU R243, [R1+0x18c] ;  /* 0x00018c0001f37983 */ /* 0x000ea80000300800 */
[----:B------:R-:W3:Y:S04]  /*1d550*/  LDL.LU R177, [R1+0x2d4] ;  /* 0x0002d40001b17983 */ /* 0x000ee80000300800 */
[----:B------:R-:W-:Y:S01]  /*1d560*/  STL [R1+0x298], R180 ;  /* 0x000298b401007387 */ /* 0x000fe20000100800 */
[----:B------:R-:W-:-:S03]  /*1d570*/  ISETP.NE.U32.AND P3, PT, R5, RZ, PT ;  /* 0x000000ff0500720c */ /* 0x000fc60003f65070 */
[----:B------:R-:W-:Y:S01]  /*1d580*/  STL [R1+0x844], R9 ;  /* 0x0008440901007387 */ /* 0x000fe20000100800 */
[----:B------:R-:W-:-:S03]  /*1d590*/  IMAD.MOV.U32 R5, RZ, RZ, R181 ;  /* 0x000000ffff057224 */ /* 0x000fc600078e00b5 */
[----:B------:R1:W-:Y:S04]  /*1d5a0*/  STL [R1+0x294], R181 ;  /* 0x000294b501007387 */ /* 0x0003e80000100800 */
[----:B------:R-:W5:Y:S04]  /*1d5b0*/  LDL.LU R236, [R1+0x170] ;  /* 0x0001700001ec7983 */ /* 0x000f680000300800 */
[----:B------:R-:W5:Y:S04]  /*1d5c0*/  LDL.LU R237, [R1+0x174] ;  /* 0x0001740001ed7983 */ /* 0x000f680000300800 */
[----:B------:R4:W-:Y:S04]  /*1d5d0*/  LDGSTS.E [R4+0x27c00], [R8.64], P5 ;  /* 0x27c0000008047fae */ /* 0x0009e8000a921844 */
[----:B------:R-:W5:Y:S04]  /*1d5e0*/  LDL.LU R238, [R1+0x178] ;  /* 0x0001780001ee7983 */ /* 0x000f680000300800 */
[----:B-1----:R-:W5:Y:S01]  /*1d5f0*/  LDL.LU R181, [R1+0x2f4] ;  /* 0x0002f40001b57983 */ /* 0x002f620000300800 */
[----:B----4-:R-:W-:-:S03]  /*1d600*/  IMAD.MOV.U32 R4, RZ, RZ, R180 ;  /* 0x000000ffff047224 */ /* 0x010fc600078e00b4 */
[----:B------:R-:W4:Y:S01]  /*1d610*/  LDL.LU R180, [R1+0x2f8] ;  /* 0x0002f80001b47983 */ /* 0x000f220000300800 */
[C---:B------:R-:W-:Y:S08]  /*1d620*/  HMMA.1688.F32.TF32 R44, R16.reuse, R14, R44 ;  /* 0x0000000e102c723c */ /* 0x040ff0000008102c */
[C---:B------:R-:W-:Y:S08]  /*1d630*/  HMMA.1688.F32.TF32 R40, R16.reuse, R10, R40 ;  /* 0x0000000a1028723c */ /* 0x040ff00000081028 */
[C---:B------:R-:W-:Y:S08]  /*1d640*/  HMMA.1688.F32.TF32 R36, R16.reuse, R6, R36 ;  /* 0x000000061024723c */ /* 0x040ff00000081024 */
[C---:B------:R-:W-:Y:S08]  /*1d650*/  HMMA.1688.F32.TF32 R32, R16.reuse, R178, R32 ;  /* 0x000000b21020723c */ /* 0x040ff00000081020 */
[C---:B------:R-:W-:Y:S08]  /*1d660*/  HMMA.1688.F32.TF32 R28, R16.reuse, R182, R28 ;  /* 0x000000b6101c723c */ /* 0x040ff0000008101c */
[----:B------:R-:W-:Y:S01]  /*1d670*/  HMMA.1688.F32.TF32 R24, R16, R186, R24 ;  /* 0x000000ba1018723c */ /* 0x000fe20000081018 */
[----:B------:R-:W-:-:S07]  /*1d680*/  ISETP.GT.AND P6, PT, R3, 0x13, PT ;  /* 0x000000130300780c */ /* 0x000fce0003fc4270 */
[----:B------:R-:W-:Y:S07]  /*1d690*/  HMMA.1688.F32.TF32 R16, R16, R202, R196 ;  /* 0x000000ca1010723c */ /* 0x000fee00000810c4 */
[----:B------:R-:W-:Y:S02]  /*1d6a0*/  LOP3.LUT R196, R12, 0x60, RZ, 0x3c, !PT ;  /* 0x000000600cc47812 */ /* 0x000fe400078e3cff */
[----:B------:R-:W-:-:S03]  /*1d6b0*/  ISETP.GT.AND P5, PT, R3, 0x17, PT ;  /* 0x000000170300780c */ /* 0x000fc60003fa4270 */
[----:B------:R-:W-:Y:S01]  /*1d6c0*/  IMAD R196, R204, 0x8000, R196 ;  /* 0x00008000ccc47824 */ /* 0x000fe200078e02c4 */
[----:B------:R-:W-:Y:S02]  /*1d6d0*/  SEL R12, RZ, 0x4, !P6 ;  /* 0x00000004ff0c7807 */ /* 0x000fe40007000000 */
[-C--:B------:R-:W-:Y:S02]  /*1d6e0*/  IADD3 R188, P6, R188, R206.reuse, RZ ;  /* 0x000000cebcbc7210 */ /* 0x080fe40007fde0ff */
[----:B------:R1:W-:Y:S01]  /*1d6f0*/  LDGSTS.E [R196+0x20600], [R4.64], P0 ;  /* 0x2060000004c47fae */ /* 0x0003e20008121844 */
[----:B------:R-:W-:Y:S02]  /*1d700*/  IADD3 R176, P0, R176, R206, RZ ;  /* 0x000000ceb0b07210 */ /* 0x000fe40007f1e0ff */
[----:B------:R-:W-:Y:S01]  /*1d710*/  IMAD.X R189, R189, 0x1, R0, P6 ;  /* 0x00000001bdbd7824 */ /* 0x000fe200030e0600 */
[----:B-1----:R-:W-:-:S04]  /*1d720*/  SEL R4, RZ, 0x4, !P5 ;  /* 0x00000004ff047807 */ /* 0x002fc80006800000 */
[----:B------:R-:W-:Y:S01]  /*1d730*/  SEL R4, R4, RZ, !P1 ;  /* 0x000000ff04047207 */ /* 0x000fe20004800000 */
[----:B------:R-:W-:Y:S01]  /*1d740*/  IMAD.MOV.U32 R5, RZ, RZ, R189 ;  /* 0x000000ffff057224 */ /* 0x000fe200078e00bd */
[----:B------:R-:W-:Y:S01]  /*1d750*/  STL [R1+0x2b8], R188 ;  /* 0x0002b8bc01007387 */ /* 0x000fe20000100800 */
[----:B------:R-:W-:Y:S01]  /*1d760*/  IMAD.MOV.U32 R239, RZ, RZ, R13 ;  /* 0x000000ffffef7224 */ /* 0x000fe200078e000d */
[----:B------:R-:W-:Y:S02]  /*1d770*/  SEL R8, R12, RZ, !P1 ;  /* 0x000000ff0c087207 */ /* 0x000fe40004800000 */
[----:B------:R-:W-:Y:S04]  /*1d780*/  STL [R1+0x2d8], R176 ;  /* 0x0002d8b001007387 */ /* 0x000fe80000100800 */
[----:B------:R-:W-:Y:S01]  /*1d790*/  STL [R1+0x2b4], R189 ;  /* 0x0002b4bd01007387 */ /* 0x000fe20000100800 */
[----:B---3--:R-:W-:Y:S01]  /*1d7a0*/  IMAD.X R177, R177, 0x1, R0, P0 ;  /* 0x00000001b1b17824 */ /* 0x008fe200000e0600 */
[----:B------:R-:W-:Y:S01]  /*1d7b0*/  ISETP.NE.U32.AND P0, PT, R4, RZ, PT ;  /* 0x000000ff0400720c */ /* 0x000fe20003f05070 */
[----:B------:R-:W-:Y:S01]  /*1d7c0*/  IMAD.MOV.U32 R4, RZ, RZ, R188 ;  /* 0x000000ffff047224 */ /* 0x000fe200078e00bc */
[----:B--2---:R-:W-:Y:S04]  /*1d7d0*/  HMMA.1688.F32.TF32 R12, R192, R14, R240 ;  /* 0x0000000ec00c723c */ /* 0x004fe800000810f0 */
[----:B------:R1:W-:Y:S04]  /*1d7e0*/  LDGSTS.E [R196+0x20e00], [R4.64], P2 ;  /* 0x20e0000004c47fae */ /* 0x0003e80009121844 */
[----:B------:R2:W-:Y:S04]  /*1d7f0*/  STL [R1+0x2d4], R177 ;  /* 0x0002d4b101007387 */ /* 0x0005e80000100800 */
[----:B------:R-:W3:Y:S04]  /*1d800*/  LDL.LU R240, [R1+0x160] ;  /* 0x0001600001f07983 */ /* 0x000ee80000300800 */
[----:B------:R-:W3:Y:S01]  /*1d810*/  LDL.LU R241, [R1+0x164] ;  /* 0x0001640001f17983 */ /* 0x000ee20000300800 */
[----:B-1----:R-:W-:Y:S01]  /*1d820*/  IMAD.MOV.U32 R5, RZ, RZ, R177 ;  /* 0x000000ffff057224 */ /* 0x002fe200078e00b1 */
[----:B----4-:R-:W-:-:S05]  /*1d830*/  IADD3 R180, P2, R180, R206, RZ ;  /* 0x000000ceb4b47210 */ /* 0x010fca0007f5e0ff */
[----:B------:R-:W-:Y:S01]  /*1d840*/  STL [R1+0x2f8], R180 ;  /* 0x0002f8b401007387 */ /* 0x000fe20000100800 */
[----:B-----5:R-:W-:-:S03]  /*1d850*/  IMAD.X R181, R181, 0x1, R0, P2 ;  /* 0x00000001b5b57824 */ /* 0x020fc600010e0600 */
[----:B------:R-:W3:Y:S04]  /*1d860*/  LDL.LU R242, [R1+0x168] ;  /* 0x0001680001f27983 */ /* 0x000ee80000300800 */
[----:B------:R-:W3:Y:S04]  /*1d870*/  LDL.LU R243, [R1+0x16c] ;  /* 0x00016c0001f37983 */ /* 0x000ee80000300800 */
[----:B------:R-:W4:Y:S04]  /*1d880*/  LDL.LU R198, [R1+0x314] ;  /* 0x0003140001c67983 */ /* 0x000f280000300800 */
[----:B--2---:R-:W2:Y:S04]  /*1d890*/  LDL.LU R177, [R1+0x318] ;  /* 0x0003180001b17983 */ /* 0x004ea80000300800 */
[----:B------:R1:W-:Y:S04]  /*1d8a0*/  STL [R1+0x2f4], R181 ;  /* 0x0002f4b501007387 */ /* 0x0003e80000100800 */
[----:B------:R-:W5:Y:S04]  /*1d8b0*/  LDL.LU R205, [R1+0x334] ;  /* 0x0003340001cd7983 */ /* 0x000f680000300800 */
[----:B------:R-:W3:Y:S01]  /*1d8c0*/  LDL.LU R189, [R1+0x338] ;  /* 0x0003380001bd7983 */ /* 0x000ee20000300800 */
[----:B------:R-:W-:-:S02]  /*1d8d0*/  ISETP.GT.AND P6, PT, R3, 0x1b, PT ;  /* 0x0000001b0300780c */ /* 0x000fc40003fc4270 */
[----:B------:R-:W-:Y:S02]  /*1d8e0*/  ISETP.NE.U32.AND P5, PT, R8, RZ, PT ;  /* 0x000000ff0800720c */ /* 0x000fe40003fa5070 */
[----:B------:R-:W-:-:S04]  /*1d8f0*/  SEL R8, RZ, 0x4, !P6 ;  /* 0x00000004ff087807 */ /* 0x000fc80007000000 */
[----:B------:R-:W-:Y:S01]  /*1d900*/  SEL R8, R8, RZ, !P1 ;  /* 0x000000ff08087207 */ /* 0x000fe20004800000 */
[----:B------:R-:W-:-:S03]  /*1d910*/  IMAD.MOV.U32 R4, RZ, RZ, R176 ;  /* 0x000000ffff047224 */ /* 0x000fc600078e00b0 */
[----:B------:R-:W-:Y:S02]  /*1d920*/  ISETP.NE.U32.AND P2, PT, R8, RZ, PT ;  /* 0x000000ff0800720c */ /* 0x000fe40003f45070 */
[----:B------:R-:W-:Y:S01]  /*1d930*/  HMMA.1688.F32.TF32 R8, R192, R10, R236 ;  /* 0x0000000ac008723c */ /* 0x000fe200000810ec */
[----:B------:R-:W5:Y:S04]  /*1d940*/  LDL.LU R236, [R1+0x150] ;  /* 0x0001500001ec7983 */ /* 0x000f680000300800 */
[----:B------:R-:W5:Y:S04]  /*1d950*/  LDL.LU R237, [R1+0x154] ;  /* 0x0001540001ed7983 */ /* 0x000f680000300800 */
[----:B------:R-:W5:Y:S04]  /*1d960*/  LDL.LU R238, [R1+0x158] ;  /* 0x0001580001ee7983 */ /* 0x000f680000300800 */
[----:B------:R1:W-:Y:S04]  /*1d970*/  LDGSTS.E [R196+0x21600], [R4.64], P4 ;  /* 0x2160000004c47fae */ /* 0x0003e8000a121844 */
[----:B------:R-:W5:Y:S04]  /*1d980*/  LDL.LU R239, [R1+0x15c] ;  /* 0x00015c0001ef7983 */ /* 0x000f680000300800 */
[----:B------:R-:W5:Y:S01]  /*1d990*/  LDL.LU R201, [R1+0x354] ;  /* 0x0003540001c97983 */ /* 0x000f620000300800 */
[----:B-1----:R-:W-:-:S03]  /*1d9a0*/  IMAD.MOV.U32 R5, RZ, RZ, R181 ;  /* 0x000000ffff057224 */ /* 0x002fc600078e00b5 */
[----:B------:R-:W5:Y:S01]  /*1d9b0*/  LDL.LU R181, [R1+0x358] ;  /* 0x0003580001b57983 */ /* 0x000f620000300800 */
[----:B------:R-:W-:Y:S01]  /*1d9c0*/  ISETP.GT.AND P4, PT, R3, 0x1f, PT ;  /* 0x0000001f0300780c */ /* 0x000fe20003f84270 */
[----:B------:R-:W-:Y:S02]  /*1d9d0*/  IMAD.MOV.U32 R4, RZ, RZ, R180 ;  /* 0x000000ffff047224 */ /* 0x000fe400078e00b4 */
[----:B------:R-:W5:Y:S01]  /*1d9e0*/  LDL.LU R199, [R1+0x378] ;  /* 0x0003780001c77983 */ /* 0x000f620000300800 */
[----:B------:R-:W-:-:S03]  /*1d9f0*/  SEL R176, RZ, 0x4, !P4 ;  /* 0x00000004ffb07807 */ /* 0x000fc60006000000 */
[----:B------:R-:W5:Y:S04]  /*1da00*/  LDL.LU R197, [R1+0x398] ;  /* 0x0003980001c57983 */ /* 0x000f680000300800 */
[----:B------:R-:W5:Y:S04]  /*1da10*/  LDL.LU R188, [R1+0x3b8] ;  /* 0x0003b80001bc7983 */ /* 0x000f680000300800 */
[----:B------:R1:W-:Y:S02]  /*1da20*/  LDGSTS.E [R196+0x21e00], [R4.64], P3 ;  /* 0x21e0000004c47fae */ /* 0x0003e40009921844 */
[----:B-1----:R-:W-:-:S02]  /*1da30*/  SEL R4, R176, RZ, !P1 ;  /* 0x000000ffb0047207 */ /* 0x002fc40004800000 */
[----:B--2---:R-:W-:-:S05]  /*1da40*/  IADD3 R177, P6, R177, R206, RZ ;  /* 0x000000ceb1b17210 */ /* 0x004fca0007fde0ff */
[----:B----4-:R-:W-:Y:S01]  /*1da50*/  IMAD.X R198, R198, 0x1, R0, P6 ;  /* 0x00000001c6c67824 */ /* 0x010fe200030e0600 */
[----:B------:R1:W-:Y:S01]  /*1da60*/  STL [R1+0x318], R177 ;  /* 0x000318b101007387 */ /* 0x0003e20000100800 */
[----:B---3--:R-:W-:-:S03]  /*1da70*/  IADD3 R189, P6, R189, R206, RZ ;  /* 0x000000cebdbd7210 */ /* 0x008fc60007fde0ff */
[----:B------:R2:W-:Y:S01]  /*1da80*/  STL [R1+0x314], R198 ;  /* 0x000314c601007387 */ /* 0x0005e20000100800 */
[----:B------:R-:W-:-:S03]  /*1da90*/  IMAD.MOV.U32 R176, RZ, RZ, R177 ;  /* 0x000000ffffb07224 */ /* 0x000fc600078e00b1 */
[----:B------:R3:W-:Y:S01]  /*1daa0*/  STL [R1+0x338], R189 ;  /* 0x000338bd01007387 */ /* 0x0007e20000100800 */
[----:B-1----:R-:W-:-:S03]  /*1dab0*/  IMAD.MOV.U32 R177, RZ, RZ, R198 ;  /* 0x000000ffffb17224 */ /* 0x002fc600078e00c6 */
[----:B------:R-:W4:Y:S01]  /*1dac0*/  LDL.LU R200, [R1+0x374] ;  /* 0x0003740001c87983 */ /* 0x000f220000300800 */
[----:B-----5:R-:W-:-:S03]  /*1dad0*/  IMAD.X R205, R205, 0x1, R0, P6 ;  /* 0x00000001cdcd7824 */ /* 0x020fc600030e0600 */
[----:B--2---:R-:W2:Y:S04]  /*1dae0*/  LDL.LU R198, [R1+0x394] ;  /* 0x0003940001c67983 */ /* 0x004ea80000300800 */
[----:B------:R1:W-:Y:S04]  /*1daf0*/  LDGSTS.E [R196+0x22600], [R176.64], P5 ;  /* 0x22600000b0c47fae */ /* 0x0003e8000a921844 */
[----:B------:R-:W-:Y:S01]  /*1db00*/  STL [R1+0x334], R205 ;  /* 0x000334cd01007387 */ /* 0x000fe20000100800 */
[----:B-1----:R-:W-:-:S03]  /*1db10*/  IMAD.MOV.U32 R176, RZ, RZ, R189 ;  /* 0x000000ffffb07224 */ /* 0x002fc600078e00bd */
[----:B---3--:R-:W3:Y:S01]  /*1db20*/  LDL.LU R189, [R1+0x3b4] ;  /* 0x0003b40001bd7983 */ /* 0x008ee20000300800 */
[C---:B------:R-:W-:Y:S01]  /*1db30*/  ISETP.GT.AND P3, PT, R3.reuse, 0x27, PT ;  /* 0x000000270300780c */ /* 0x040fe20003f64270 */
[----:B------:R-:W-:Y:S01]  /*1db40*/  IMAD.MOV.U32 R177, RZ, RZ, R205 ;  /* 0x000000ffffb17224 */ /* 0x000fe200078e00cd */
[----:B------:R-:W-:Y:S02]  /*1db50*/  ISETP.GT.AND P4, PT, R3, 0x23, PT ;  /* 0x000000230300780c */ /* 0x000fe40003f84270 */
[----:B------:R-:W-:Y:S02]  /*1db60*/  SEL R180, RZ, 0x4, !P3 ;  /* 0x00000004ffb47807 */ /* 0x000fe40005800000 */
[-C--:B------:R-:W-:Y:S01]  /*1db70*/  IADD3 R181, P6, R181, R206.reuse, RZ ;  /* 0x000000ceb5b57210 */ /* 0x080fe20007fde0ff */
[----:B------:R1:W-:Y:S01]  /*1db80*/  LDGSTS.E [R196+0x22e00], [R176.64], P0 ;  /* 0x22e00000b0c47fae */ /* 0x0003e20008121844 */
[----:B------:R-:W-:Y:S02]  /*1db90*/  SEL R180, R180, RZ, !P1 ;  /* 0x000000ffb4b47207 */ /* 0x000fe40004800000 */
[----:B------:R-:W-:Y:S01]  /*1dba0*/  SEL R5, RZ, 0x4, !P4 ;  /* 0x00000004ff057807 */ /* 0x000fe20006000000 */
[----:B------:R-:W-:Y:S01]  /*1dbb0*/  IMAD.X R201, R201, 0x1, R0, P6 ;  /* 0x00000001c9c97824 */ /* 0x000fe200030e0600 */
[----:B------:R-:W-:Y:S01]  /*1dbc0*/  IADD3 R199, P0, R199, R206, RZ ;  /* 0x000000cec7c77210 */ /* 0x000fe20007f1e0ff */
[----:B------:R5:W-:Y:S01]  /*1dbd0*/  STL [R1+0x358], R181 ;  /* 0x000358b501007387 */ /* 0x000be20000100800 */
[----:B------:R-:W-:-:S02]  /*1dbe0*/  ISETP.NE.U32.AND P4, PT, R4, RZ, PT ;  /* 0x000000ff0400720c */ /* 0x000fc40003f85070 */
[----:B------:R-:W-:Y:S01]  /*1dbf0*/  ISETP.NE.U32.AND P5, PT, R180, RZ, PT ;  /* 0x000000ffb400720c */ /* 0x000fe20003fa5070 */
[----:B------:R-:W-:Y:S01]  /*1dc00*/  IMAD.MOV.U32 R180, RZ, RZ, R181 ;  /* 0x000000ffffb47224 */ /* 0x000fe200078e00b5 */
[----:B------:R-:W-:Y:S02]  /*1dc10*/  SEL R4, R5, RZ, !P1 ;  /* 0x000000ff05047207 */ /* 0x000fe40004800000 */
[----:B------:R-:W-:Y:S01]  /*1dc20*/  IADD3 R197, P6, R197, R206, RZ ;  /* 0x000000cec5c57210 */ /* 0x000fe20007fde0ff */
[----:B-----5:R-:W-:Y:S01]  /*1dc30*/  IMAD.MOV.U32 R181, RZ, RZ, R201 ;  /* 0x000000ffffb57224 */ /* 0x020fe200078e00c9 */
[----:B------:R-:W-:Y:S01]  /*1dc40*/  ISETP.NE.U32.AND P3, PT, R4, RZ, PT ;  /* 0x000000ff0400720c */ /* 0x000fe20003f65070 */
[----:B------:R-:W-:Y:S04]  /*1dc50*/  STL [R1+0x378], R199 ;  /* 0x000378c701007387 */ /* 0x000fe80000100800 */
[----:B------:R5:W-:Y:S04]  /*1dc60*/  LDGSTS.E [R196+0x23600], [R180.64], P2 ;  /* 0x23600000b4c47fae */ /* 0x000be80009121844 */
[----:B------:R-:W-:Y:S04]  /*1dc70*/  STL [R1+0x354], R201 ;  /* 0x000354c901007387 */ /* 0x000fe80000100800 */
[----:B------:R-:W3:Y:S01]  /*1dc80*/  LDL.LU R208, [R1+0x140] ;  /* 0x0001400001d07983 */ /* 0x000ee20000300800 */
[----:B-----5:R-:W-:-:S03]  /*1dc90*/  IMAD.MOV.U32 R180, RZ, RZ, R199 ;  /* 0x000000ffffb47224 */ /* 0x020fc600078e00c7 */
[----:B------:R-:W5:Y:S04]  /*1dca0*/  LDL.LU R209, [R1+0x144] ;  /* 0x0001440001d17983 */ /* 0x000f680000300800 */
[----:B------:R-:W-:Y:S04]  /*1dcb0*/  STL [R1+0x398], R197 ;  /* 0x000398c501007387 */ /* 0x000fe80000100800 */
[----:B------:R-:W5:Y:S04]  /*1dcc0*/  LDL.LU R210, [R1+0x148] ;  /* 0x0001480001d27983 */ /* 0x000f680000300800 */
[----:B------:R-:W5:Y:S01]  /*1dcd0*/  LDL.LU R211, [R1+0x14c] ;  /* 0x00014c0001d37983 */ /* 0x000f620000300800 */
[----:B------:R-:W-:Y:S07]  /*1dce0*/  HMMA.1688.F32.TF32 R4, R192, R6, R240 ;  /* 0x00000006c004723c */ /* 0x000fee00000810f0 */
[----:B------:R-:W-:-:S02]  /*1dcf0*/  IMAD.MOV.U32 R241, RZ, RZ, R2 ;  /* 0x000000fffff17224 */ /* 0x000fc400078e0002 */
[----:B----4-:R-:W-:Y:S01]  /*1dd00*/  IMAD.X R200, R200, 0x1, R0, P0 ;  /* 0x00000001c8c87824 */ /* 0x010fe200000e0600 */
[----:B------:R-:W-:-:S03]  /*1dd10*/  IADD3 R188, P0, R188, R206, RZ ;  /* 0x000000cebcbc7210 */ /* 0x000fc60007f1e0ff */
[----:B------:R-:W-:Y:S02]  /*1dd20*/  IMAD.MOV.U32 R181, RZ, RZ, R200 ;  /* 0x000000ffffb57224 */ /* 0x000fe400078e00c8 */
[--C-:B--2---:R-:W-:Y:S01]  /*1dd30*/  IMAD.X R198, R198, 0x1, R0.reuse, P6 ;  /* 0x00000001c6c67824 */ /* 0x104fe200030e0600 */
[----:B------:R-:W-:Y:S04]  /*1dd40*/  STL [R1+0x374], R200 ;  /* 0x000374c801007387 */ /* 0x000fe80000100800 */
[----:B------:R2:W-:Y:S04]  /*1dd50*/  LDGSTS.E [R196+0x23e00], [R180.64], P4 ;  /* 0x23e00000b4c47fae */ /* 0x0005e8000a121844 */
[----:B------:R-:W-:Y:S01]  /*1dd60*/  STL [R1+0x3b8], R188 ;  /* 0x0003b8bc01007387 */ /* 0x000fe20000100800 */
[----:B---3--:R-:W-:-:S02]  /*1dd70*/  IMAD.X R189, R189, 0x1, R0, P0 ;  /* 0x00000001bdbd7824 */ /* 0x008fc400000e0600 */
[----:B--2---:R-:W-:Y:S02]  /*1dd80*/  IMAD.MOV.U32 R180, RZ, RZ, R197 ;  /* 0x000000ffffb47224 */ /* 0x004fe400078e00c5 */
[----:B------:R-:W-:Y:S01]  /*1dd90*/  IMAD.MOV.U32 R181, RZ, RZ, R198 ;  /* 0x000000ffffb57224 */ /* 0x000fe200078e00c6 */
[----:B------:R-:W-:Y:S04]  /*1dda0*/  STL [R1+0x394], R198 ;  /* 0x000394c601007387 */ /* 0x000fe80000100800 */
[----:B------:R2:W-:Y:S04]  /*1ddb0*/  STL [R1+0x3b4], R189 ;  /* 0x0003b4bd01007387 */ /* 0x0005e80000100800 */
[----:B------:R3:W-:Y:S04]  /*1ddc0*/  LDGSTS.E [R196+0x24600], [R180.64], P3 ;  /* 0x24600000b4c47fae */ /* 0x0007e80009921844 */
[----:B------:R-:W4:Y:S04]  /*1ddd0*/  LDL.LU R240, [R1+0x130] ;  /* 0x0001300001f07983 */ /* 0x000f280000300800 */
[----:B------:R-:W4:Y:S01]  /*1dde0*/  LDL.LU R2, [R1+0x8c0] ;  /* 0x0008c00001027983 */ /* 0x000f220000300800 */
[----:B---3--:R-:W-:-:S02]  /*1ddf0*/  IMAD.MOV.U32 R181, RZ, RZ, R189 ;  /* 0x000000ffffb57224 */ /* 0x008fc400078e00bd */
[----:B------:R-:W-:Y:S01]  /*1de00*/  IMAD.MOV.U32 R180, RZ, RZ, R188 ;  /* 0x000000ffffb47224 */ /* 0x000fe200078e00bc */
[----:B--2---:R-:W2:Y:S04]  /*1de10*/  LDL.LU R189, [R1+0x3d4] ;  /* 0x0003d40001bd7983 */ /* 0x004ea80000300800 */
[----:B------:R-:W3:Y:S04]  /*1de20*/  LDL.LU R188, [R1+0x3d8] ;  /* 0x0003d80001bc7983 */ /* 0x000ee80000300800 */
[----:B------:R-:W2:Y:S04]  /*1de30*/  LDL.LU R199, [R1+0x3f4] ;  /* 0x0003f40001c77983 */ /* 0x000ea80000300800 */
[----:B------:R-:W4:Y:S01]  /*1de40*/  LDL.LU R198, [R1+0x818] ;  /* 0x0008180001c67983 */ /* 0x000f220000300800 */
[----:B-1----:R-:W-:Y:S03]  /*1de50*/  HMMA.1688.F32.TF32 R176, R192, R178, R236 ;  /* 0x000000b2c0b0723c */ /* 0x002fe600000810ec */
[----:B------:R-:W1:Y:S01]  /*1de60*/  S2R R239, SR_TID.X ;  /* 0x0000000000ef7919 */ /* 0x000e620000002100 */
[----:B------:R-:W-:-:S02]  /*1de70*/  ISETP.GT.AND P0, PT, R3, 0x2b, PT ;  /* 0x0000002b0300780c */ /* 0x000fc40003f04270 */
[C---:B------:R-:W-:Y:S01]  /*1de80*/  ISETP.GT.AND P6, PT, R3.reuse, 0x2f, PT ;  /* 0x0000002f0300780c */ /* 0x040fe20003fc4270 */
[----:B------:R5:W-:Y:S01]  /*1de90*/  LDGSTS.E [R196+0x24e00], [R180.64], P5 ;  /* 0x24e00000b4c47fae */ /* 0x000be2000a921844 */
[C---:B------:R-:W-:Y:S02]  /*1dea0*/  ISETP.GT.AND P4, PT, R3.reuse, 0x37, PT ;  /* 0x000000370300780c */ /* 0x040fe40003f84270 */
[C---:B------:R-:W-:Y:S01]  /*1deb0*/  ISETP.GT.AND P3, PT, R3.reuse, 0x3b, PT ;  /* 0x0000003b0300780c */ /* 0x040fe20003f64270 */
[----:B------:R-:W-:Y:S01]  /*1dec0*/  IMAD.MOV.U32 R242, RZ, RZ, R185 ;  /* 0x000000fffff27224 */ /* 0x000fe200078e00b9 */
[----:B------:R-:W-:Y:S01]  /*1ded0*/  ISETP.GT.AND P5, PT, R3, 0x3f, PT ;  /* 0x0000003f0300780c */ /* 0x000fe20003fa4270 */
[----:B------:R-:W-:Y:S01]  /*1dee0*/  IMAD.MOV.U32 R243, RZ, RZ, R184 ;  /* 0x000000fffff37224 */ /* 0x000fe200078e00b8 */
[----:B------:R-:W4:Y:S01]  /*1def0*/  LDL.LU R217, [R1+0x3f8] ;  /* 0x0003f80001d97983 */ /* 0x000f220000300800 */
[----:B-----5:R-:W-:-:S03]  /*1df00*/  SEL R180, RZ, 0x4, !P0 ;  /* 0x00000004ffb47807 */ /* 0x020fc60004000000 */
[----:B------:R-:W5:Y:S01]  /*1df10*/  LDL.LU R214, [R1+0x814] ;  /* 0x0008140001d67983 */ /* 0x000f620000300800 */
[----:B------:R-:W-:Y:S02]  /*1df20*/  ISETP.GT.AND P0, PT, R3, 0x33, PT ;  /* 0x000000330300780c */ /* 0x000fe40003f04270 */
[----:B-1----:R-:W-:-:S04]  /*1df30*/  LOP3.LUT R205, R239, 0x3f, RZ, 0xc0, !PT ;  /* 0x0000003fefcd7812 */ /* 0x002fc800078ec0ff */
[----:B------:R-:W-:Y:S02]  /*1df40*/  ISETP.GE.AND P2, PT, R205, R3, PT ;  /* 0x00000003cd00720c */ /* 0x000fe40003f46270 */
[----:B------:R-:W-:Y:S02]  /*1df50*/  SEL R3, RZ, 0x4, !P6 ;  /* 0x00000004ff037807 */ /* 0x000fe40007000000 */
[----:B------:R-:W-:Y:S02]  /*1df60*/  SEL R185, RZ, 0x4, !P4 ;  /* 0x00000004ffb97807 */ /* 0x000fe40006000000 */
[----:B------:R-:W-:Y:S02]  /*1df70*/  SEL R3, R3, RZ, !P1 ;  /* 0x000000ff03037207 */ /* 0x000fe40004800000 */
[----:B------:R-:W-:Y:S02]  /*1df80*/  SEL R184, RZ, 0x4, !P0 ;  /* 0x00000004ffb87807 */ /* 0x000fe40004000000 */
[----:B------:R-:W-:-:S02]  /*1df90*/  ISETP.NE.U32.AND P4, PT, R3, RZ, PT ;  /* 0x000000ff0300720c */ /* 0x000fc40003f85070 */
[----:B------:R-:W-:Y:S02]  /*1dfa0*/  SEL R3, R185, RZ, !P1 ;  /* 0x000000ffb9037207 */ /* 0x000fe40004800000 */
[----:B------:R-:W-:Y:S02]  /*1dfb0*/  SEL R197, RZ, 0x4, !P3 ;  /* 0x00000004ffc57807 */ /* 0x000fe40005800000 */
[----:B------:R-:W-:Y:S02]  /*1dfc0*/  ISETP.NE.U32.AND P3, PT, R3, RZ, PT ;  /* 0x000000ff0300720c */ /* 0x000fe40003f65070 */
[----:B------:R-:W-:Y:S02]  /*1dfd0*/  SEL R3, RZ, 0x4, !P5 ;  /* 0x00000004ff037807 */ /* 0x000fe40006800000 */
[----:B------:R-:W-:-:S04]  /*1dfe0*/  SEL R180, R180, RZ, !P1 ;  /* 0x000000ffb4b47207 */ /* 0x000fc80004800000 */
[----:B------:R-:W-:Y:S02]  /*1dff0*/  ISETP.NE.U32.AND P6, PT, R180, RZ, PT ;  /* 0x000000ffb400720c */ /* 0x000fe40003fc5070 */
[----:B------:R-:W-:Y:S01]  /*1e000*/  HMMA.1688.F32.TF32 R180, R192, R182, R208 ;  /* 0x000000b6c0b4723c */ /* 0x000fe200000810d0 */
[----:B---3--:R-:W-:-:S05]  /*1e010*/  IADD3 R188, P0, R188, R206, RZ ;  /* 0x000000cebcbc7210 */ /* 0x008fca0007f1e0ff */
[----:B--2---:R-:W-:Y:S01]  /*1e020*/  IMAD.X R189, R189, 0x1, R0, P0 ;  /* 0x00000001bdbd7824 */ /* 0x004fe200000e0600 */
[----:B------:R-:W-:Y:S01]  /*1e030*/  STL [R1+0x3d8], R188 ;  /* 0x0003d8bc01007387 */ /* 0x000fe20000100800 */
[----:B----4-:R-:W-:-:S03]  /*1e040*/  IADD3 R198, P5, R198, R206, RZ ;  /* 0x000000cec6c67210 */ /* 0x010fc60007fbe0ff */
[----:B------:R1:W-:Y:S04]  /*1e050*/  STL [R1+0x3d4], R189 ;  /* 0x0003d4bd01007387 */ /* 0x0003e80000100800 */
[----:B------:R-:W2:Y:S04]  /*1e060*/  LDL.LU R212, [R1+0x3fc] ;  /* 0x0003fc0001d47983 */ /* 0x000ea80000300800 */
[----:B------:R-:W-:Y:S04]  /*1e070*/  STL [R1+0x818], R198 ;  /* 0x000818c601007387 */ /* 0x000fe80000100800 */
[----:B------:R-:W3:Y:S04]  /*1e080*/  LDL.LU R209, [R1+0x810] ;  /* 0x0008100001d17983 */ /* 0x000ee80000300800 */
[----:B------:R-:W4:Y:S04]  /*1e090*/  LDL.LU R213, [R1+0x804] ;  /* 0x0008040001d57983 */ /* 0x000f280000300800 */
[----:B------:R-:W4:Y:S04]  /*1e0a0*/  LDL.LU R211, [R1+0x80c] ;  /* 0x00080c0001d37983 */ /* 0x000f280000300800 */
[----:B------:R-:W4:Y:S01]  /*1e0b0*/  LDL.LU R208, [R1+0x808] ;  /* 0x0008080001d07983 */ /* 0x000f220000300800 */
[----:B------:R-:W-:Y:S01]  /*1e0c0*/  SEL R3, R3, RZ, !P1 ;  /* 0x000000ff03037207 */ /* 0x000fe20004800000 */
[----:B------:R-:W-:Y:S01]  /*1e0d0*/  IMAD.X R199, R199, 0x1, R0, P5 ;  /* 0x00000001c7c77824 */ /* 0x000fe200028e0600 */
[----:B------:R-:W-:Y:S01]  /*1e0e0*/  SEL R184, R184, RZ, !P1 ;  /* 0x000000ffb8b87207 */ /* 0x000fe20004800000 */
[----:B------:R1:W-:Y:S01]  /*1e0f0*/  LDGSTS.E [R196+0x25600], [R188.64], P6 ;  /* 0x25600000bcc47fae */ /* 0x0003e2000b121844 */
[----:B------:R-:W-:-:S02]  /*1e100*/  ISETP.NE.U32.AND P5, PT, R3, RZ, PT ;  /* 0x000000ff0300720c */ /* 0x000fc40003fa5070 */
[----:B------:R-:W-:Y:S02]  /*1e110*/  SEL R3, RZ, 0x4, P2 ;  /* 0x00000004ff037807 */ /* 0x000fe40001000000 */
[----:B------:R-:W-:Y:S01]  /*1e120*/  SEL R197, R197, RZ, !P1 ;  /* 0x000000ffc5c57207 */ /* 0x000fe20004800000 */
[----:B------:R-:W-:Y:S01]  /*1e130*/  STL [R1+0x3f4], R199 ;  /* 0x0003f4c701007387 */ /* 0x000fe20000100800 */
[----:B-----5:R-:W-:Y:S02]  /*1e140*/  IADD3 R214, P2, R214, R206, RZ ;  /* 0x000000ced6d67210 */ /* 0x020fe40007f5e0ff */
[----:B------:R-:W-:Y:S01]  /*1e150*/  ISETP.NE.U32.AND P0, PT, R184, RZ, PT ;  /* 0x000000ffb800720c */ /* 0x000fe20003f05070 */
[----:B------:R-:W5:Y:S01]  /*1e160*/  LDL.LU R210, [R1+0x400] ;  /* 0x0004000001d27983 */ /* 0x000f620000300800 */
[----:B------:R-:W-:Y:S01]  /*1e170*/  SEL R3, R3, RZ, !P1 ;  /* 0x000000ff03037207 */ /* 0x000fe20004800000 */
[----:B------:R-:W-:Y:S01]  /*1e180*/  IMAD.X R217, R217, 0x1, R0, P2 ;  /* 0x00000001d9d97824 */ /* 0x000fe200010e0600 */
[C---:B------:R-:W-:Y:S01]  /*1e190*/  HMMA.1688.F32.TF32 R184, R192.reuse, R186, R240 ;  /* 0x000000bac0b8723c */ /* 0x040fe200000810f0 */
[----:B------:R-:W5:Y:S04]  /*1e1a0*/  LDL.LU R216, [R1+0x404] ;  /* 0x0004040001d87983 */ /* 0x000f680000300800 */
[----:B------:R2:W-:Y:S03]  /*1e1b0*/  LDGSTS.E [R196+0x25e00], [R198.64], P4 ;  /* 0x25e00000c6c47fae */ /* 0x0005e6000a121844 */
[C---:B-1----:R-:W-:Y:S01]  /*1e1c0*/  HMMA.1688.F32.TF32 R188, R192.reuse, R190, R220 ;  /* 0x000000bec0bc723c */ /* 0x042fe200000810dc */
[----:B------:R1:W-:Y:S04]  /*1e1d0*/  STL [R1+0x814], R214 ;  /* 0x000814d601007387 */ /* 0x0003e80000100800 */
[----:B------:R-:W5:Y:S03]  /*1e1e0*/  LDL.LU R215, [R1+0x800] ;  /* 0x0008000001d77983 */ /* 0x000f660000300800 */
[----:B------:R-:W-:Y:S07]  /*1e1f0*/  HMMA.1688.F32.TF32 R200, R192, R202, R224 ;  /* 0x000000cac0c8723c */ /* 0x000fee00000810e0 */
[----:B------:R-:W-:-:S02]  /*1e200*/  IMAD.MOV.U32 R192, RZ, RZ, R214 ;  /* 0x000000ffffc07224 */ /* 0x000fc400078e00d6 */
[----:B------:R-:W-:-:S05]  /*1e210*/  IMAD.MOV.U32 R193, RZ, RZ, R217 ;  /* 0x000000ffffc17224 */ /* 0x000fca00078e00d9 */
[----:B------:R1:W-:Y:S01]  /*1e220*/  LDGSTS.E [R196+0x26600], [R192.64], P0 ;  /* 0x26600000c0c47fae */ /* 0x0003e20008121844 */
[----:B------:R-:W-:Y:S02]  /*1e230*/  ISETP.NE.U32.AND P6, PT, R197, RZ, PT ;  /* 0x000000ffc500720c */ /* 0x000fe40003fc5070 */
[----:B---3--:R-:W-:-:S05]  /*1e240*/  IADD3 R209, P1, R209, R206, RZ ;  /* 0x000000ced1d17210 */ /* 0x008fca0007f3e0ff */
[----:B--2---:R-:W-:Y:S01]  /*1e250*/  IMAD.X R212, R212, 0x1, R0, P1 ;  /* 0x00000001d4d47824 */ /* 0x004fe200008e0600 */
[----:B------:R-:W-:Y:S01]  /*1e260*/  STL [R1+0x810], R209 ;  /* 0x000810d101007387 */ /* 0x000fe20000100800 */
[----:B----4-:R-:W-:-:S03]  /*1e270*/  IADD3 R211, P4, R211, R206, RZ ;  /* 0x000000ced3d37210 */ /* 0x010fc60007f9e0ff */
[----:B------:R-:W-:Y:S01]  /*1e280*/  STL [R1+0x3f8], R217 ;  /* 0x0003f8d901007387 */ /* 0x000fe20000100800 */
[----:B------:R-:W-:-:S03]  /*1e290*/  IADD3 R208, P0, R208, R206, RZ ;  /* 0x000000ced0d07210 */ /* 0x000fc60007f1e0ff */
[----:B------:R-:W2:Y:S04]  /*1e2a0*/  LDL.LU R195, [R1+0x420] ;  /* 0x0004200001c37983 */ /* 0x000ea80000300800 */
[----:B------:R-:W-:Y:S01]  /*1e2b0*/  STL [R1+0x80c], R211 ;  /* 0x00080cd301007387 */ /* 0x000fe20000100800 */
[----:B------:R-:W-:-:S03]  /*1e2c0*/  IMAD.X R213, R213, 0x1, R0, P4 ;  /* 0x00000001d5d57824 */ /* 0x000fc600020e0600 */
[----:B------:R3:W-:Y:S04]  /*1e2d0*/  STL [R1+0x3fc], R212 ;  /* 0x0003fcd401007387 */ /* 0x0007e80000100800 */
[----:B------:R-:W4:Y:S01]  /*1e2e0*/  LDL.LU R194, [R1+0x7fc] ;  /* 0x0007fc0001c27983 */ /* 0x000f220000300800 */
[----:B-1----:R-:W-:-:S03]  /*1e2f0*/  IMAD.MOV.U32 R193, RZ, RZ, R212 ;  /* 0x000000ffffc17224 */ /* 0x002fc600078e00d4 */
[----:B------:R-:W-:Y:S01]  /*1e300*/  STL [R1+0x808], R208 ;  /* 0x000808d001007387 */ /* 0x000fe20000100800 */
[----:B------:R-:W-:-:S03]  /*1e310*/  IMAD.MOV.U32 R192, RZ, RZ, R209 ;  /* 0x000000ffffc07224 */ /* 0x000fc600078e00d1 */
[----:B------:R-:W2:Y:S04]  /*1e320*/  LDL.LU R214, [R1+0x43c] ;  /* 0x00043c0001d67983 */ /* 0x000ea80000300800 */
[----:B---3--:R-:W3:Y:S04]  /*1e330*/  LDL.LU R212, [R1+0x7f8] ;  /* 0x0007f80001d47983 */ /* 0x008ee80000300800 */
[----:B------:R-:W-:Y:S04]  /*1e340*/  STL [R1+0x804], R213 ;  /* 0x000804d501007387 */ /* 0x000fe80000100800 */
[----:B------:R-:W3:Y:S04]  /*1e350*/  LDL.LU R209, [R1+0x458] ;  /* 0x0004580001d17983 */ /* 0x000ee80000300800 */
[----:B------:R-:W3:Y:S04]  /*1e360*/  LDL.LU R197, [R1+0x7f4] ;  /* 0x0007f40001c57983 */ /* 0x000ee80000300800 */
[----:B------:R-:W1:Y:S01]  /*1e370*/  S2R R237, SR_TID.X ;  /* 0x0000000000ed7919 */ /* 0x000e620000002100 */
[----:B------:R-:W-:-:S03]  /*1e380*/  IMAD.MOV.U32 R206, RZ, RZ, c[0x0][0x18c] ;  /* 0x00006300ffce7624 */ /* 0x000fc600078e00ff */
[----:B------:R5:W-:Y:S01]  /*1e390*/  LDGSTS.E [R196+0x26e00], [R192.64], P3 ;  /* 0x26e00000c0c47fae */ /* 0x000be20009921844 */
[----:B------:R-:W-:-:S04]  /*1e3a0*/  IMAD.SHL.U32 R206, R206, 0x40, RZ ;  /* 0x00000040cece7824 */ /* 0x000fc800078e00ff */
[----:B------:R-:W-:Y:S02]  /*1e3b0*/  IMAD.SHL.U32 R206, R206, 0x4, RZ ;  /* 0x00000004cece7824 */ /* 0x000fe400078e00ff */
[----:B-----5:R-:W-:Y:S01]  /*1e3c0*/  IMAD.X R210, R210, 0x1, R0, P0 ;  /* 0x00000001d2d27824 */ /* 0x020fe200000e0600 */
[----:B------:R-:W-:Y:S02]  /*1e3d0*/  ISETP.NE.U32.AND P2, PT, R3, RZ, PT ;  /* 0x000000ff0300720c */ /* 0x000fe40003f45070 */
[----:B------:R-:W-:Y:S01]  /*1e3e0*/  IADD3 R215, P1, R215, R206, RZ ;  /* 0x000000ced7d77210 */ /* 0x000fe20007f3e0ff */
[----:B------:R-:W-:Y:S02]  /*1e3f0*/  IMAD.MOV.U32 R192, RZ, RZ, R211 ;  /* 0x000000ffffc07224 */ /* 0x000fe400078e00d3 */
[----:B------:R-:W-:Y:S01]  /*1e400*/  IMAD.MOV.U32 R193, RZ, RZ, R213 ;  /* 0x000000ffffc17224 */ /* 0x000fe200078e00d5 */
[----:B-1----:R-:W-:-:S04]  /*1e410*/  LOP3.LUT R238, R237, 0x3f, RZ, 0xc0, !PT ;  /* 0x0000003fedee7812 */ /* 0x002fc800078ec0ff */
[----:B------:R1:W-:Y:S01]  /*1e420*/  LDGSTS.E [R196+0x27600], [R192.64], P6 ;  /* 0x27600000c0c47fae */ /* 0x0003e2000b121844 */
[----:B------:R-:W-:Y:S01]  /*1e430*/  SHF.R.S32.HI R218, RZ, 0x6, R237 ;  /* 0x00000006ffda7819 */ /* 0x000fe200000114ed */
[----:B------:R-:W-:-:S03]  /*1e440*/  IMAD.SHL.U32 R217, R238, 0x4, RZ ;  /* 0x00000004eed97824 */ /* 0x000fc600078e00ff */
[----:B------:R-:W-:Y:S01]  /*1e450*/  SGXT R218, R218, 0x1 ;  /* 0x00000001dada781a */ /* 0x000fe20000000200 */
[----:B------:R-:W-:Y:S01]  /*1e460*/  STL [R1+0x800], R215 ;  /* 0x000800d701007387 */ /* 0x000fe20000100800 */
[----:B------:R-:W-:Y:S02]  /*1e470*/  IMAD.X R216, R216, 0x1, R2, P1 ;  /* 0x00000001d8d87824 */ /* 0x000fe400008e0602 */
[----:B------:R-:W-:Y:S01]  /*1e480*/  LOP3.LUT R217, R217, 0x110, R218, 0x78, !PT ;  /* 0x00000110d9d97812 */ /* 0x000fe200078e78da */
[----:B------:R5:W-:Y:S01]  /*1e490*/  STL [R1+0x400], R210 ;  /* 0x000400d201007387 */ /* 0x000be20000100800 */
[----:B-1----:R-:W-:Y:S02]  /*1e4a0*/  IMAD.MOV.U32 R192, RZ, RZ, R208 ;  /* 0x000000ffffc07224 */ /* 0x002fe400078e00d0 */
[----:B------:R-:W-:Y:S01]  /*1e4b0*/  IMAD.MOV.U32 R193, RZ, RZ, R210 ;  /* 0x000000ffffc17224 */ /* 0x000fe200078e00d2 */
[----:B------:R-:W3:Y:S01]  /*1e4c0*/  LDL.LU R211, [R1+0x474] ;  /* 0x0004740001d37983 */ /* 0x000ee20000300800 */
[----:B------:R-:W-:-:S03]  /*1e4d0*/  IMAD R3, R204, 0x10000, R217 ;  /* 0x00010000cc037824 */ /* 0x000fc600078e02d9 */
[----:B------:R1:W-:Y:S04]  /*1e4e0*/  LDGSTS.E [R196+0x27e00], [R192.64], P5 ;  /* 0x27e00000c0c47fae */ /* 0x0003e8000a921844 */
[----:B-----5:R-:W5:Y:S04]  /*1e4f0*/  LDL.LU R210, [R1+0x7f0] ;  /* 0x0007f00001d27983 */ /* 0x020f680000300800 */
[----:B------:R-:W0:Y:S01]  /*1e500*/  LDGDEPBAR ;  /* 0x00000000000079af */ /* 0x000e220000000000 */
[----:B-1----:R-:W-:Y:S02]  /*1e510*/  IMAD.MOV.U32 R192, RZ, RZ, R215 ;  /* 0x000000ffffc07224 */ /* 0x002fe400078e00d7 */
[----:B------:R-:W-:-:S05]  /*1e520*/  IMAD.MOV.U32 R193, RZ, RZ, R216 ;  /* 0x000000ffffc17224 */ /* 0x000fca00078e00d8 */
[----:B------:R1:W-:Y:S01]  /*1e530*/  LDGSTS.E [R3], [R192.64], P2 ;  /* 0x00000000c0037fae */ /* 0x0003e20009121844 */
[----:B----4-:R-:W-:-:S05]  /*1e540*/  IADD3 R194, P0, R194, R206, RZ ;  /* 0x000000cec2c27210 */ /* 0x010fca0007f1e0ff */
[----:B------:R-:W-:Y:S01]  /*1e550*/  STL [R1+0x7fc], R194 ;  /* 0x0007fcc201007387 */ /* 0x000fe20000100800 */
[----:B--2---:R-:W-:-:S03]  /*1e560*/  IMAD.X R195, R195, 0x1, R2, P0 ;  /* 0x00000001c3c37824 */ /* 0x004fc600000e0602 */
[----:B------:R-:W-:Y:S01]  /*1e570*/  STL [R1+0x404], R216 ;  /* 0x000404d801007387 */ /* 0x000fe20000100800 */
[----:B---3--:R-:W-:-:S03]  /*1e580*/  IADD3 R212, P1, R212, R206, RZ ;  /* 0x000000ced4d47210 */ /* 0x008fc60007f3e0ff */
[----:B------:R-:W2:Y:S04]  /*1e590*/  LDL.LU R213, [R1+0x490] ;  /* 0x0004900001d57983 */ /* 0x000ea80000300800 */
[----:B------:R-:W3:Y:S01]  /*1e5a0*/  LDL.LU R208, [R1+0x7ec] ;  /* 0x0007ec0001d07983 */ /* 0x000ee20000300800 */
[----:B------:R-:W-:-:S03]  /*1e5b0*/  IMAD.X R214, R214, 0x1, R2, P1 ;  /* 0x00000001d6d67824 */ /* 0x000fc600008e0602 */
[----:B------:R-:W4:Y:S01]  /*1e5c0*/  LDL.LU R199, [R1+0x4ac] ;  /* 0x0004ac0001c77983 */ /* 0x000f220000300800 */
[----:B------:R-:W-:-:S03]  /*1e5d0*/  IADD3 R197, P0, R197, R206, RZ ;  /* 0x000000cec5c57210 */ /* 0x000fc60007f1e0ff */
[----:B------:R-:W-:Y:S01]  /*1e5e0*/  STL [R1+0x7f8], R212 ;  /* 0x0007f8d401007387 */ /* 0x000fe20000100800 */
[----:B-1----:R-:W-:-:S03]  /*1e5f0*/  IMAD.MOV.U32 R193, RZ, RZ, R195 ;  /* 0x000000ffffc17224 */ /* 0x002fc600078e00c3 */
[----:B------:R1:W-:Y:S01]  /*1e600*/  STL [R1+0x420], R195 ;  /* 0x000420c301007387 */ /* 0x0003e20000100800 */
[----:B------:R-:W-:-:S03]  /*1e610*/  IMAD.MOV.U32 R192, RZ, RZ, R194 ;  /* 0x000000ffffc07224 */ /* 0x000fc600078e00c2 */
[----:B------:R-:W4:Y:S01]  /*1e620*/  LDL.LU R198, [R1+0x7e8] ;  /* 0x0007e80001c67983 */ /* 0x000f220000300800 */
[----:B------:R-:W-:-:S03]  /*1e630*/  IMAD.X R209, R209, 0x1, R2, P0 ;  /* 0x00000001d1d17824 */ /* 0x000fc600000e0602 */
[----:B------:R1:W-:Y:S04]  /*1e640*/  LDGSTS.E [R3+0x800], [R192.64], P2 ;  /* 0x00800000c0037fae */ /* 0x0003e80009121844 */
[----:B-1----:R-:W4:Y:S04]  /*1e650*/  LDL.LU R195, [R1+0x4c8] ;  /* 0x0004c80001c37983 */ /* 0x002f280000300800 */
[----:B------:R-:W-:Y:S04]  /*1e660*/  STL [R1+0x7f4], R197 ;  /* 0x0007f4c501007387 */ /* 0x000fe80000100800 */
[----:B------:R-:W-:Y:S04]  /*1e670*/  STL [R1+0x43c], R214 ;  /* 0x00043cd601007387 */ /* 0x000fe80000100800 */
[----:B------:R-:W4:Y:S01]  /*1e680*/  LDL.LU R194, [R1+0x7e4] ;  /* 0x0007e40001c27983 */ /* 0x000f220000300800 */
[----:B------:R-:W-:-:S02]  /*1e690*/  IMAD.MOV.U32 R192, RZ, RZ, R212 ;  /* 0x000000ffffc07224 */ /* 0x000fc400078e00d4 */
[----:B------:R-:W-:Y:S01]  /*1e6a0*/  IMAD.MOV.U32 R193, RZ, RZ, R214 ;  /* 0x000000ffffc17224 */ /* 0x000fe200078e00d6 */
[----:B------:R-:W4:Y:S04]  /*1e6b0*/  LDL.LU R212, [R1+0x724] ;  /* 0x0007240001d47983 */ /* 0x000f280000300800 */
[----:B------:R1:W-:Y:S02]  /*1e6c0*/  LDGSTS.E [R3+0x1000], [R192.64], P2 ;  /* 0x01000000c0037fae */ /* 0x0003e40009121844 */
[----:B-1----:R-:W-:Y:S01]  /*1e6d0*/  IMAD.MOV.U32 R192, RZ, RZ, R197 ;  /* 0x000000ffffc07224 */ /* 0x002fe200078e00c5 */
[----:B-----5:R-:W-:Y:S01]  /*1e6e0*/  IADD3 R210, P1, R210, R206, RZ ;  /* 0x000000ced2d27210 */ /* 0x020fe20007f3e0ff */
[----:B------:R-:W-:-:S04]  /*1e6f0*/  IMAD.MOV.U32 R193, RZ, RZ, R209 ;  /* 0x000000ffffc17224 */ /* 0x000fc800078e00d1 */
[----:B------:R-:W-:Y:S01]  /*1e700*/  STL [R1+0x7f0], R210 ;  /* 0x0007f0d201007387 */ /* 0x000fe20000100800 */
[----:B------:R-:W-:-:S03]  /*1e710*/  IMAD.X R211, R211, 0x1, R2, P1 ;  /* 0x00000001d3d37824 */ /* 0x000fc600008e0602 */
[----:B------:R1:W-:Y:S04]  /*1e720*/  STL [R1+0x458], R209 ;  /* 0x000458d101007387 */ /* 0x0003e80000100800 */
[----:B------:R-:W5:Y:S04]  /*1e730*/  LDL.LU R196, [R1+0x7e0] ;  /* 0x0007e00001c47983 */ /* 0x000f680000300800 */
[----:B------:R1:W-:Y:S04]  /*1e740*/  LDGSTS.E [R3+0x1800], [R192.64], P2 ;  /* 0x01800000c0037fae */ /* 0x0003e80009121844 */
[----:B-1----:R-:W5:Y:S01]  /*1e750*/  LDL.LU R209, [R1+0x728] ;  /* 0x0007280001d17983 */ /* 0x002f620000300800 */
[----:B------:R-:W-:-:S02]  /*1e760*/  IMAD.MOV.U32 R192, RZ, RZ, R210 ;  /* 0x000000ffffc07224 */ /* 0x000fc400078e00d2 */
[----:B------:R-:W-:-:S05]  /*1e770*/  IMAD.MOV.U32 R193, RZ, RZ, R211 ;  /* 0x000000ffffc17224 */ /* 0x000fca00078e00d3 */
[----:B------:R1:W-:Y:S01]  /*1e780*/  LDGSTS.E [R3+0x2000], [R192.64], P2 ;  /* 0x02000000c0037fae */ /* 0x0003e20009121844 */
[----:B---3--:R-:W-:-:S05]  /*1e790*/  IADD3 R208, P0, R208, R206, RZ ;  /* 0x000000ced0d07210 */ /* 0x008fca0007f1e0ff */
[----:B------:R-:W-:Y:S01]  /*1e7a0*/  STL [R1+0x7ec], R208 ;  /* 0x0007ecd001007387 */ /* 0x000fe20000100800 */
[----:B--2---:R-:W-:-:S03]  /*1e7b0*/  IMAD.X R213, R213, 0x1, R2, P0 ;  /* 0x00000001d5d57824 */ /* 0x004fc600000e0602 */
[----:B------:R2:W-:Y:S04]  /*1e7c0*/  STL [R1+0x474], R211 ;  /* 0x000474d301007387 */ /* 0x0005e80000100800 */
[----:B------:R-:W3:Y:S01]  /*1e7d0*/  LDL.LU R197, [R1+0x7dc] ;  /* 0x0007dc0001c57983 */ /* 0x000ee20000300800 */
[----:B----4-:R-:W-:-:S03]  /*1e7e0*/  IADD3 R198, P1, R198, R206, RZ ;  /* 0x000000cec6c67210 */ /* 0x010fc60007f3e0ff */
[----:B--2---:R-:W2:Y:S02]  /*1e7f0*/  LDL.LU R211, [R1+0x72c] ;  /* 0x00072c0001d37983 */ /* 0x004ea40000300800 */
[----:B------:R-:W-:Y:S02]  /*1e800*/  IMAD.X R199, R199, 0x1, R2, P1 ;  /* 0x00000001c7c77824 */ /* 0x000fe400008e0602 */
[----:B------:R-:W-:Y:S01]  /*1e810*/  STL [R1+0x7e8], R198 ;  /* 0x0007e8c601007387 */ /* 0x000fe20000100800 */
[----:B-1----:R-:W-:-:S03]  /*1e820*/  IMAD.MOV.U32 R193, RZ, RZ, R213 ;  /* 0x000000ffffc17224 */ /* 0x002fc600078e00d5 */
[----:B------:R1:W-:Y:S01]  /*1e830*/  STL [R1+0x490], R213 ;  /* 0x000490d501007387 */ /* 0x0003e20000100800 */
[----:B------:R-:W-:-:S03]  /*1e840*/  IMAD.MOV.U32 R192, RZ, RZ, R208 ;  /* 0x000000ffffc07224 */ /* 0x000fc600078e00d0 */
[----:B------:R-:W4:Y:S04]  /*1e850*/  LDL.LU R210, [R1+0x7d8] ;  /* 0x0007d80001d27983 */ /* 0x000f280000300800 */
[----:B------:R1:W-:Y:S01]  /*1e860*/  LDGSTS.E [R3+0x2800], [R192.64], P2 ;  /* 0x02800000c0037fae */ /* 0x0003e20009121844 */
[----:B------:R-:W-:-:S03]  /*1e870*/  IADD3 R194, P0, R194, R206, RZ ;  /* 0x000000cec2c27210 */ /* 0x000fc60007f1e0ff */
[----:B-1----:R-:W2:Y:S04]  /*1e880*/  LDL.LU R213, [R1+0x730] ;  /* 0x0007300001d57983 */ /* 0x002ea80000300800 */
[----:B------:R-:W-:Y:S04]  /*1e890*/  STL [R1+0x7e4], R194 ;  /* 0x0007e4c201007387 */ /* 0x000fe80000100800 */
[----:B------:R1:W-:Y:S04]  /*1e8a0*/  STL [R1+0x4ac], R199 ;  /* 0x0004acc701007387 */ /* 0x0003e80000100800 */
[----:B------:R-:W2:Y:S01]  /*1e8b0*/  LDL.LU R208, [R1+0x7d4] ;  /* 0x0007d40001d07983 */ /* 0x000ea20000300800 */
[----:B------:R-:W-:-:S02]  /*1e8c0*/  IMAD.MOV.U32 R192, RZ, RZ, R198 ;  /* 0x000000ffffc07224 */ /* 0x000fc400078e00c6 */
[----:B------:R-:W-:Y:S02]  /*1e8d0*/  IMAD.MOV.U32 R193, RZ, RZ, R199 ;  /* 0x000000ffffc17224 */ /* 0x000fe400078e00c7 */
[----:B------:R-:W-:Y:S01]  /*1e8e0*/  IMAD.X R195, R195, 0x1, R2, P0 ;  /* 0x00000001c3c37824 */ /* 0x000fe200000e0602 */
[----:B-1----:R-:W2:Y:S04]  /*1e8f0*/  LDL.LU R199, [R1+0x734] ;  /* 0x0007340001c77983 */ /* 0x002ea80000300800 */
[----:B------:R1:W-:Y:S01]  /*1e900*/  LDGSTS.E [R3+0x3000], [R192.64], P2 ;  /* 0x03000000c0037fae */ /* 0x0003e20009121844 */
[----:B-----5:R-:W-:Y:S01]  /*1e910*/  IADD3 R196, P1, R196, R206, RZ ;  /* 0x000000cec4c47210 */ /* 0x020fe20007f3e0ff */
[----:B-1----:R-:W-:Y:S02]  /*1e920*/  IMAD.MOV.U32 R192, RZ, RZ, R194 ;  /* 0x000000ffffc07224 */ /* 0x002fe400078e00c2 */
[----:B------:R-:W-:-:S02]  /*1e930*/  IMAD.MOV.U32 R193, RZ, RZ, R195 ;  /* 0x000000ffffc17224 */ /* 0x000fc400078e00c3 */
[----:B------:R-:W-:Y:S01]  /*1e940*/  STL [R1+0x7e0], R196 ;  /* 0x0007e0c401007387 */ /* 0x000fe20000100800 */
[----:B------:R-:W-:-:S03]  /*1e950*/  IMAD.X R212, R212, 0x1, R2, P1 ;  /* 0x00000001d4d47824 */ /* 0x000fc600008e0602 */
[----:B------:R1:W-:Y:S04]  /*1e960*/  STL [R1+0x4c8], R195 ;  /* 0x0004c8c301007387 */ /* 0x0003e80000100800 */
[----:B------:R-:W2:Y:S04]  /*1e970*/  LDL.LU R198, [R1+0x7d0] ;  /* 0x0007d00001c67983 */ /* 0x000ea80000300800 */
[----:B------:R1:W-:Y:S04]  /*1e980*/  LDGSTS.E [R3+0x3800], [R192.64], P2 ;  /* 0x03800000c0037fae */ /* 0x0003e80009121844 */
[----:B-1----:R-:W2:Y:S01]  /*1e990*/  LDL.LU R195, [R1+0x738] ;  /* 0x0007380001c37983 */ /* 0x002ea20000300800 */
[----:B------:R-:W-:-:S02]  /*1e9a0*/  IMAD.MOV.U32 R192, RZ, RZ, R196 ;  /* 0x000000ffffc07224 */ /* 0x000fc400078e00c4 */
[----:B------:R-:W-:-:S05]  /*1e9b0*/  IMAD.MOV.U32 R193, RZ, RZ, R212 ;  /* 0x000000ffffc17224 */ /* 0x000fca00078e00d4 */
[----:B------:R1:W-:Y:S01]  /*1e9c0*/  LDGSTS.E [R3+0x4000], [R192.64], P2 ;  /* 0x04000000c0037fae */ /* 0x0003e20009121844 */
[----:B---3--:R-:W-:-:S05]  /*1e9d0*/  IADD3 R197, P0, R197, R206, RZ ;  /* 0x000000cec5c57210 */ /* 0x008fca0007f1e0ff */
[----:B------:R-:W-:Y:S01]  /*1e9e0*/  STL [R1+0x7dc], R197 ;  /* 0x0007dcc501007387 */ /* 0x000fe20000100800 */
[----:B------:R-:W-:-:S03]  /*1e9f0*/  IMAD.X R209, R209, 0x1, R2, P0 ;  /* 0x00000001d1d17824 */ /* 0x000fc600000e0602 */
[----:B------:R3:W-:Y:S04]  /*1ea00*/  STL [R1+0x724], R212 ;  /* 0x000724d401007387 */ /* 0x0007e80000100800 */
[----:B------:R-:W5:Y:S01]  /*1ea10*/  LDL.LU R194, [R1+0x7cc] ;  /* 0x0007cc0001c27983 */ /* 0x000f620000300800 */
[----:B----4-:R-:W-:-:S03]  /*1ea20*/  IADD3 R210, P1, R210, R206, RZ ;  /* 0x000000ced2d27210 */ /* 0x010fc60007f3e0ff */
[----:B---3--:R-:W3:Y:S01]  /*1ea30*/  LDL.LU R212, [R1+0x73c] ;  /* 0x00073c0001d47983 */ /* 0x008ee20000300800 */
[----:B-1----:R-:W-:-:S03]  /*1ea40*/  IMAD.MOV.U32 R193, RZ, RZ, R209 ;  /* 0x000000ffffc17224 */ /* 0x002fc600078e00d1 */
[----:B------:R-:W-:Y:S01]  /*1ea50*/  STL [R1+0x7d8], R210 ;  /* 0x0007d8d201007387 */ /* 0x000fe20000100800 */
[----:B--2---:R-:W-:-:S03]  /*1ea60*/  IMAD.X R211, R211, 0x1, R2, P1 ;  /* 0x00000001d3d37824 */ /* 0x004fc600008e0602 */
[----:B------:R1:W-:Y:S01]  /*1ea70*/  STL [R1+0x728], R209 ;  /* 0x000728d101007387 */ /* 0x0003e20000100800 */
[----:B------:R-:W-:-:S03]  /*1ea80*/  IMAD.MOV.U32 R192, RZ, RZ, R197 ;  /* 0x000000ffffc07224 */ /* 0x000fc600078e00c5 */
[----:B------:R-:W2:Y:S04]  /*1ea90*/  LDL.LU R196, [R1+0x7c8] ;  /* 0x0007c80001c47983 */ /* 0x000ea80000300800 */
[----:B------:R4:W-:Y:S01]  /*1eaa0*/  LDGSTS.E [R3+0x4800], [R192.64], P2 ;  /* 0x04800000c0037fae */ /* 0x0009e20009121844 */
[----:B------:R-:W-:-:S03]  /*1eab0*/  IADD3 R208, P0, R208, R206, RZ ;  /* 0x000000ced0d07210 */ /* 0x000fc60007f1e0ff */
[----:B-1----:R-:W3:Y:S04]  /*1eac0*/  LDL.LU R209, [R1+0x740] ;  /* 0x0007400001d17983 */ /* 0x002ee80000300800 */
[----:B------:R-:W-:Y:S04]  /*1ead0*/  STL [R1+0x7d4], R208 ;  /* 0x0007d4d001007387 */ /* 0x000fe80000100800 */
[----:B------:R1:W-:Y:S04]  /*1eae0*/  STL [R1+0x72c], R211 ;  /* 0x00072cd301007387 */ /* 0x0003e80000100800 */
[----:B------:R-:W3:Y:S01]  /*1eaf0*/  LDL.LU R197, [R1+0x7c4] ;  /* 0x0007c40001c57983 */ /* 0x000ee20000300800 */
[----:B----4-:R-:W-:-:S02]  /*1eb00*/  IMAD.MOV.U32 R192, RZ, RZ, R210 ;  /* 0x000000ffffc07224 */ /* 0x010fc400078e00d2 */
[----:B------:R-:W-:Y:S02]  /*1eb10*/  IMAD.MOV.U32 R193, RZ, RZ, R211 ;  /* 0x000000ffffc17224 */ /* 0x000fe400078e00d3 */
[----:B------:R-:W-:Y:S01]  /*1eb20*/  IMAD.X R213, R213, 0x1, R2, P0 ;  /* 0x00000001d5d57824 */ /* 0x000fe200000e0602 */
[----:B-1----:R-:W3:Y:S04]  /*1eb30*/  LDL.LU R211, [R1+0x744] ;  /* 0x0007440001d37983 */ /* 0x002ee80000300800 */
[----:B------:R1:W-:Y:S01]  /*1eb40*/  LDGSTS.E [R3+0x5000], [R192.64], P2 ;  /* 0x05000000c0037fae */ /* 0x0003e20009121844 */
[----:B------:R-:W-:Y:S01]  /*1eb50*/  IADD3 R198, P1, R198, R206, RZ ;  /* 0x000000cec6c67210 */ /* 0x000fe20007f3e0ff */
[----:B-1----:R-:W-:Y:S02]  /*1eb60*/  IMAD.MOV.U32 R192, RZ, RZ, R208 ;  /* 0x000000ffffc07224 */ /* 0x002fe400078e00d0 */
[----:B------:R-:W-:-:S02]  /*1eb70*/  IMAD.MOV.U32 R193, RZ, RZ, R213 ;  /* 0x000000ffffc17224 */ /* 0x000fc400078e00d5 */
[----:B------:R-:W-:Y:S01]  /*1eb80*/  STL [R1+0x7d0], R198 ;  /* 0x0007d0c601007387 */ /* 0x000fe20000100800 */
[----:B------:R-:W-:-:S03]  /*1eb90*/  IMAD.X R199, R199, 0x1, R2, P1 ;  /* 0x00000001c7c77824 */ /* 0x000fc600008e0602 */
[----:B------:R1:W-:Y:S04]  /*1eba0*/  STL [R1+0x730], R213 ;  /* 0x000730d501007387 */ /* 0x0003e80000100800 */
[----:B------:R-:W3:Y:S04]  /*1ebb0*/  LDL.LU R210, [R1+0x7c0] ;  /* 0x0007c00001d27983 */ /* 0x000ee80000300800 */
[----:B------:R1:W-:Y:S04]  /*1ebc0*/  LDGSTS.E [R3+0x5800], [R192.64], P2 ;  /* 0x05800000c0037fae */ /* 0x0003e80009121844 */
[----:B-1----:R-:W3:Y:S01]  /*1ebd0*/  LDL.LU R213, [R1+0x748] ;  /* 0x0007480001d57983 */ /* 0x002ee20000300800 */
[----:B------:R-:W-:-:S02]  /*1ebe0*/  IMAD.MOV.U32 R192, RZ, RZ, R198 ;  /* 0x000000ffffc07224 */ /* 0x000fc400078e00c6 */
[----:B------:R-:W-:-:S05]  /*1ebf0*/  IMAD.MOV.U32 R193, RZ, RZ, R199 ;  /* 0x000000ffffc17224 */ /* 0x000fca00078e00c7 */
[----:B------:R1:W-:Y:S01]  /*1ec00*/  LDGSTS.E [R3+0x6000], [R192.64], P2 ;  /* 0x06000000c0037fae */ /* 0x0003e20009121844 */
[----:B-----5:R-:W-:-:S05]  /*1ec10*/  IADD3 R194, P0, R194, R206, RZ ;  /* 0x000000cec2c27210 */ /* 0x020fca0007f1e0ff */
[----:B------:R-:W-:Y:S01]  /*1ec20*/  STL [R1+0x7cc], R194 ;  /* 0x0007ccc201007387 */ /* 0x000fe20000100800 */
[----:B------:R-:W-:-:S03]  /*1ec30*/  IMAD.X R195, R195, 0x1, R2, P0 ;  /* 0x00000001c3c37824 */ /* 0x000fc600000e0602 */
[----:B------:R5:W-:Y:S04]  /*1ec40*/  STL [R1+0x734], R199 ;  /* 0x000734c701007387 */ /* 0x000be80000100800 */
[----:B------:R-:W4:Y:S01]  /*1ec50*/  LDL.LU R208, [R1+0x7bc] ;  /* 0x0007bc0001d07983 */ /* 0x000f220000300800 */
[----:B--2---:R-:W-:-:S03]  /*1ec60*/  IADD3 R196, P1, R196, R206, RZ ;  /* 0x000000cec4c47210 */ /* 0x004fc60007f3e0ff */
[----:B-----5:R-:W2:Y:S01]  /*1ec70*/  LDL.LU R199, [R1+0x74c] ;  /* 0x00074c0001c77983 */ /* 0x020ea20000300800 */
[----:B-1----:R-:W-:-:S03]  /*1ec80*/  IMAD.MOV.U32 R193, RZ, RZ, R195 ;  /* 0x000000ffffc17224 */ /* 0x002fc600078e00c3 */
[----:B------:R-:W-:Y:S01]  /*1ec90*/  STL [R1+0x7c8], R196 ;  /* 0x0007c8c401007387 */ /* 0x000fe20000100800 */
[----:B---3--:R-:W-:-:S03]  /*1eca0*/  IMAD.X R212, R212, 0x1, R2, P1 ;  /* 0x00000001d4d47824 */ /* 0x008fc600008e0602 */
[----:B------:R1:W-:Y:S01]  /*1ecb0*/  STL [R1+0x738], R195 ;  /* 0x000738c301007387 */ /* 0x0003e20000100800 */
[----:B------:R-:W-:-:S03]  /*1ecc0*/  IMAD.MOV.U32 R192, RZ, RZ, R194 ;  /* 0x000000ffffc07224 */ /* 0x000fc600078e00c2 */
[----:B------:R-:W3:Y:S04]  /*1ecd0*/  LDL.LU R198, [R1+0x7b8] ;  /* 0x0007b80001c67983 */ /* 0x000ee80000300800 */
[----:B------:R5:W-:Y:S01]  /*1ece0*/  LDGSTS.E [R3+0x6800], [R192.64], P2 ;  /* 0x06800000c0037fae */ /* 0x000be20009121844 */
[----:B------:R-:W-:-:S03]  /*1ecf0*/  IADD3 R197, P0, R197, R206, RZ ;  /* 0x000000cec5c57210 */ /* 0x000fc60007f1e0ff */
[----:B-1----:R-:W2:Y:S04]  /*1ed00*/  LDL.LU R195, [R1+0x750] ;  /* 0x0007500001c37983 */ /* 0x002ea80000300800 */
[----:B------:R-:W-:Y:S04]  /*1ed10*/  STL [R1+0x7c4], R197 ;  /* 0x0007c4c501007387 */ /* 0x000fe80000100800 */
[----:B------:R1:W-:Y:S04]  /*1ed20*/  STL [R1+0x73c], R212 ;  /* 0x00073cd401007387 */ /* 0x0003e80000100800 */
[----:B------:R-:W2:Y:S01]  /*1ed30*/  LDL.LU R194, [R1+0x7b4] ;  /* 0x0007b40001c27983 */ /* 0x000ea20000300800 */
[----:B-----5:R-:W-:-:S02]  /*1ed40*/  IMAD.MOV.U32 R192, RZ, RZ, R196 ;  /* 0x000000ffffc07224 */ /* 0x020fc400078e00c4 */
[----:B------:R-:W-:Y:S02]  /*1ed50*/  IMAD.MOV.U32 R193, RZ, RZ, R212 ;  /* 0x000000ffffc17224 */ /* 0x000fe400078e00d4 */
[----:B------:R-:W-:Y:S01]  /*1ed60*/  IMAD.X R209, R209, 0x1, R2, P0 ;  /* 0x00000001d1d17824 */ /* 0x000fe200000e0602 */
[----:B-1----:R-:W2:Y:S04]  /*1ed70*/  LDL.LU R212, [R1+0x754] ;  /* 0x0007540001d47983 */ /* 0x002ea80000300800 */
[----:B------:R1:W-:Y:S01]  /*1ed80*/  LDGSTS.E [R3+0x7000], [R192.64], P2 ;  /* 0x07000000c0037fae */ /* 0x0003e20009121844 */
[----:B------:R-:W-:Y:S01]  /*1ed90*/  IADD3 R210, P1, R210, R206, RZ ;  /* 0x000000ced2d27210 */ /* 0x000fe20007f3e0ff */
        /* <DEDUP_REMOVED lines=11> */
[----:B----4-:R-:W-:-:S05]  /*1ee50*/  IADD3 R208, P0, R208, R206, RZ ;  /* 0x000000ced0d07210 */ /* 0x010fca0007f1e0ff */
[----:B------:R-:W-:Y:S01]  /*1ee60*/  STL [R1+0x7bc], R208 ;  /* 0x0007bcd001007387 */ /* 0x000fe20000100800 */
[----:B------:R-:W-:-:S03]  /*1ee70*/  IMAD.X R213, R213, 0x1, R2, P0 ;  /* 0x00000001d5d57824 */ /* 0x000fc600000e0602 */
[----:B------:R4:W-:Y:S04]  /*1ee80*/  STL [R1+0x744], R211 ;  /* 0x000744d301007387 */ /* 0x0009e80000100800 */
[----:B------:R-:W5:Y:S01]  /*1ee90*/  LDL.LU R197, [R1+0x7ac] ;  /* 0x0007ac0001c57983 */ /* 0x000f620000300800 */
[----:B---3--:R-:W-:-:S03]  /*1eea0*/  IADD3 R198, P1, R198, R206, RZ ;  /* 0x000000cec6c67210 */ /* 0x008fc60007f3e0ff */
[----:B----4-:R-:W3:Y:S04]  /*1eeb0*/  LDL.LU R211, [R1+0x798] ;  /* 0x0007980001d37983 */ /* 0x010ee80000300800 */
[----:B------:R-:W-:Y:S01]  /*1eec0*/  STL [R1+0x7b8], R198 ;  /* 0x0007b8c601007387 */ /* 0x000fe20000100800 */
[----:B--2---:R-:W-:-:S03]  /*1eed0*/  IMAD.X R199, R199, 0x1, R2, P1 ;  /* 0x00000001c7c77824 */ /* 0x004fc600008e0602 */
[----:B------:R-:W-:Y:S01]  /*1eee0*/  STL [R1+0x748], R213 ;  /* 0x000748d501007387 */ /* 0x000fe20000100800 */
[----:B-1----:R-:W-:-:S03]  /*1eef0*/  IMAD.MOV.U32 R192, RZ, RZ, R208 ;  /* 0x000000ffffc07224 */ /* 0x002fc600078e00d0 */
[----:B------:R-:W2:Y:S04]  /*1ef00*/  LDL.LU R210, [R1+0x7a8] ;  /* 0x0007a80001d27983 */ /* 0x000ea80000300800 */
[----:B------:R-:W4:Y:S01]  /*1ef10*/  LDL.LU R214, [R1+0x79c] ;  /* 0x00079c0001d67983 */ /* 0x000f220000300800 */
[----:B------:R-:W-:-:S05]  /*1ef20*/  IADD3 R194, P0, R194, R206, RZ ;  /* 0x000000cec2c27210 */ /* 0x000fca0007f1e0ff */
[----:B------:R-:W-:Y:S04]  /*1ef30*/  STL [R1+0x7b4], R194 ;  /* 0x0007b4c201007387 */ /* 0x000fe80000100800 */
[----:B------:R1:W-:Y:S04]  /*1ef40*/  STL [R1+0x74c], R199 ;  /* 0x00074cc701007387 */ /* 0x0003e80000100800 */
[----:B------:R-:W4:Y:S01]  /*1ef50*/  LDL.LU R208, [R1+0x7a4] ;  /* 0x0007a40001d07983 */ /* 0x000f220000300800 */
[----:B------:R-:W-:Y:S02]  /*1ef60*/  IMAD.MOV.U32 R193, RZ, RZ, R213 ;  /* 0x000000ffffc17224 */ /* 0x000fe400078e00d5 */
[----:B------:R-:W-:-:S03]  /*1ef70*/  IMAD.X R195, R195, 0x1, R2, P0 ;  /* 0x00000001c3c37824 */ /* 0x000fc600000e0602 */
[----:B------:R1:W-:Y:S02]  /*1ef80*/  LDGSTS.E [R3+0x8800], [R192.64], P2 ;  /* 0x08800000c0037fae */ /* 0x0003e40009121844 */
[----:B-1----:R-:W-:Y:S02]  /*1ef90*/  IMAD.MOV.U32 R192, RZ, RZ, R198 ;  /* 0x000000ffffc07224 */ /* 0x002fe400078e00c6 */
[----:B------:R-:W-:Y:S01]  /*1efa0*/  IMAD.MOV.U32 R193, RZ, RZ, R199 ;  /* 0x000000ffffc17224 */ /* 0x000fe200078e00c7 */
[----:B------:R-:W-:Y:S01]  /*1efb0*/  IADD3 R196, P1, R196, R206, RZ ;  /* 0x000000cec4c47210 */ /* 0x000fe20007f3e0ff */
[----:B------:R-:W4:Y:S04]  /*1efc0*/  LDL.LU R199, [R1+0x788] ;  /* 0x0007880001c77983 */ /* 0x000f280000300800 */
[----:B------:R1:W-:Y:S01]  /*1efd0*/  LDGSTS.E [R3+0x9000], [R192.64], P2 ;  /* 0x09000000c0037fae */ /* 0x0003e20009121844 */
[----:B------:R-:W-:-:S03]  /*1efe0*/  IMAD.X R212, R212, 0x1, R2, P1 ;  /* 0x00000001d4d47824 */ /* 0x000fc600008e0602 */
[----:B------:R-:W-:Y:S04]  /*1eff0*/  STL [R1+0x7b0], R196 ;  /* 0x0007b0c401007387 */ /* 0x000fe80000100800 */
[----:B------:R1:W-:Y:S02]  /*1f000*/  STL [R1+0x750], R195 ;  /* 0x000750c301007387 */ /* 0x0003e40000100800 */
[----:B-1----:R-:W-:Y:S02]  /*1f010*/  IMAD.MOV.U32 R192, RZ, RZ, R194 ;  /* 0x000000ffffc07224 */ /* 0x002fe400078e00c2 */
[----:B------:R-:W4:Y:S01]  /*1f020*/  LDL.LU R198, [R1+0x7a0] ;  /* 0x0007a00001c67983 */ /* 0x000f220000300800 */
[----:B------:R-:W-:-:S03]  /*1f030*/  IMAD.MOV.U32 R193, RZ, RZ, R195 ;  /* 0x000000ffffc17224 */ /* 0x000fc600078e00c3 */
[----:B------:R-:W4:Y:S04]  /*1f040*/  LDL.LU R195, [R1+0x78c] ;  /* 0x00078c0001c37983 */ /* 0x000f280000300800 */
[----:B------:R1:W-:Y:S02]  /*1f050*/  LDGSTS.E [R3+0x9800], [R192.64], P2 ;  /* 0x09800000c0037fae */ /* 0x0003e40009121844 */
[----:B-1----:R-:W-:Y:S02]  /*1f060*/  IMAD.MOV.U32 R192, RZ, RZ, R196 ;  /* 0x000000ffffc07224 */ /* 0x002fe400078e00c4 */
[----:B------:R-:W-:-:S05]  /*1f070*/  IMAD.MOV.U32 R193, RZ, RZ, R212 ;  /* 0x000000ffffc17224 */ /* 0x000fca00078e00d4 */
[----:B------:R1:W-:Y:S01]  /*1f080*/  LDGSTS.E [R3+0xa000], [R192.64], P2 ;  /* 0x0a000000c0037fae */ /* 0x0003e20009121844 */
[----:B-----5:R-:W-:-:S05]  /*1f090*/  IADD3 R197, P0, R197, R206, RZ ;  /* 0x000000cec5c57210 */ /* 0x020fca0007f1e0ff */
[----:B------:R-:W-:Y:S01]  /*1f0a0*/  STL [R1+0x7ac], R197 ;  /* 0x0007acc501007387 */ /* 0x000fe20000100800 */
[----:B------:R-:W-:-:S03]  /*1f0b0*/  IMAD.X R209, R209, 0x1, R2, P0 ;  /* 0x00000001d1d17824 */ /* 0x000fc600000e0602 */
[----:B------:R-:W-:Y:S04]  /*1f0c0*/  STL [R1+0x754], R212 ;  /* 0x000754d401007387 */ /* 0x000fe80000100800 */
[----:B------:R-:W5:Y:S01]  /*1f0d0*/  LDL.LU R194, [R1+0x794] ;  /* 0x0007940001c27983 */ /* 0x000f620000300800 */
[----:B--2---:R-:W-:-:S03]  /*1f0e0*/  IADD3 R210, P1, R210, R206, RZ ;  /* 0x000000ced2d27210 */ /* 0x004fc60007f3e0ff */
[----:B------:R-:W2:Y:S01]  /*1f0f0*/  LDL.LU R213, [R1+0x778] ;  /* 0x0007780001d57983 */ /* 0x000ea20000300800 */
[----:B-1----:R-:W-:-:S03]  /*1f100*/  IMAD.MOV.U32 R193, RZ, RZ, R209 ;  /* 0x000000ffffc17224 */ /* 0x002fc600078e00d1 */
[----:B------:R-:W-:Y:S01]  /*1f110*/  STL [R1+0x7a8], R210 ;  /* 0x0007a8d201007387 */ /* 0x000fe20000100800 */
[----:B---3--:R-:W-:-:S03]  /*1f120*/  IMAD.X R211, R211, 0x1, R2, P1 ;  /* 0x00000001d3d37824 */ /* 0x008fc600008e0602 */
[----:B------:R1:W-:Y:S01]  /*1f130*/  STL [R1+0x758], R209 ;  /* 0x000758d101007387 */ /* 0x0003e20000100800 */
[----:B------:R-:W-:-:S03]  /*1f140*/  IMAD.MOV.U32 R192, RZ, RZ, R197 ;  /* 0x000000ffffc07224 */ /* 0x000fc600078e00c5 */
[----:B------:R-:W3:Y:S04]  /*1f150*/  LDL.LU R196, [R1+0x790] ;  /* 0x0007900001c47983 */ /* 0x000ee80000300800 */
[----:B------:R4:W-:Y:S02]  /*1f160*/  LDGSTS.E [R3+0xa800], [R192.64], P2 ;  /* 0x0a800000c0037fae */ /* 0x0009e40009121844 */
[----:B----4-:R-:W-:Y:S02]  /*1f170*/  IADD3 R208, P0, R208, R206, RZ ;  /* 0x000000ced0d07210 */ /* 0x010fe40007f1e0ff */
[----:B-1----:R-:W4:Y:S04]  /*1f180*/  LDL.LU R209, [R1+0x77c] ;  /* 0x00077c0001d17983 */ /* 0x002f280000300800 */
[----:B------:R-:W-:Y:S04]  /*1f190*/  STL [R1+0x7a4], R208 ;  /* 0x0007a4d001007387 */ /* 0x000fe80000100800 */
[----:B------:R1:W-:Y:S04]  /*1f1a0*/  STL [R1+0x798], R211 ;  /* 0x000798d301007387 */ /* 0x0003e80000100800 */
[----:B------:R-:W4:Y:S01]  /*1f1b0*/  LDL.LU R197, [R1+0x784] ;  /* 0x0007840001c57983 */ /* 0x000f220000300800 */
[----:B------:R-:W-:-:S02]  /*1f1c0*/  IMAD.MOV.U32 R192, RZ, RZ, R210 ;  /* 0x000000ffffc07224 */ /* 0x000fc400078e00d2 */
[----:B------:R-:W-:Y:S01]  /*1f1d0*/  IMAD.MOV.U32 R193, RZ, RZ, R211 ;  /* 0x000000ffffc17224 */ /* 0x000fe200078e00d3 */
[----:B------:R-:W4:Y:S01]  /*1f1e0*/  LDL.LU R212, [R1+0x768] ;  /* 0x0007680001d47983 */ /* 0x000f220000300800 */
[----:B------:R-:W-:-:S03]  /*1f1f0*/  IMAD.X R214, R214, 0x1, R2, P0 ;  /* 0x00000001d6d67824 */ /* 0x000fc600000e0602 */
[----:B------:R1:W-:Y:S02]  /*1f200*/  LDGSTS.E [R3+0xb000], [R192.64], P2 ;  /* 0x0b000000c0037fae */ /* 0x0003e40009121844 */
[----:B-1----:R-:W-:Y:S02]  /*1f210*/  IMAD.MOV.U32 R192, RZ, RZ, R208 ;  /* 0x000000ffffc07224 */ /* 0x002fe400078e00d0 */
[----:B------:R-:W-:Y:S01]  /*1f220*/  IMAD.MOV.U32 R193, RZ, RZ, R214 ;  /* 0x000000ffffc17224 */ /* 0x000fe200078e00d6 */
[----:B------:R-:W-:-:S04]  /*1f230*/  IADD3 R198, P1, R198, R206, RZ ;  /* 0x000000cec6c67210 */ /* 0x000fc80007f3e0ff */
[----:B------:R1:W-:Y:S04]  /*1f240*/  LDGSTS.E [R3+0xb800], [R192.64], P2 ;  /* 0x0b800000c0037fae */ /* 0x0003e80009121844 */
[----:B------:R-:W-:Y:S01]  /*1f250*/  STL [R1+0x7a0], R198 ;  /* 0x0007a0c601007387 */ /* 0x000fe20000100800 */
[----:B------:R-:W-:-:S03]  /*1f260*/  IMAD.X R199, R199, 0x1, R2, P1 ;  /* 0x00000001c7c77824 */ /* 0x000fc600008e0602 */
[----:B------:R-:W-:Y:S04]  /*1f270*/  STL [R1+0x79c], R214 ;  /* 0x00079cd601007387 */ /* 0x000fe80000100800 */
[----:B------:R-:W4:Y:S01]  /*1f280*/  LDL.LU R211, [R1+0x780] ;  /* 0x0007800001d37983 */ /* 0x000f220000300800 */
[----:B-1----:R-:W-:Y:S02]  /*1f290*/  IMAD.MOV.U32 R192, RZ, RZ, R198 ;  /* 0x000000ffffc07224 */ /* 0x002fe400078e00c6 */
[----:B------:R-:W-:Y:S01]  /*1f2a0*/  IMAD.MOV.U32 R193, RZ, RZ, R199 ;  /* 0x000000ffffc17224 */ /* 0x000fe200078e00c7 */
[----:B------:R-:W4:Y:S04]  /*1f2b0*/  LDL.LU R210, [R1+0x76c] ;  /* 0x00076c0001d27983 */ /* 0x000f280000300800 */
[----:B------:R-:W4:Y:S04]  /*1f2c0*/  LDL.LU R208, [R1+0x774] ;  /* 0x0007740001d07983 */ /* 0x000f280000300800 */
[----:B------:R1:W-:Y:S01]  /*1f2d0*/  LDGSTS.E [R3+0xc000], [R192.64], P2 ;  /* 0x0c000000c0037fae */ /* 0x0003e20009121844 */
[----:B-----5:R-:W-:-:S05]  /*1f2e0*/  IADD3 R194, P0, R194, R206, RZ ;  /* 0x000000cec2c27210 */ /* 0x020fca0007f1e0ff */
[--C-:B------:R-:W-:Y:S01]  /*1f2f0*/  IMAD.X R195, R195, 0x1, R2.reuse, P0 ;  /* 0x00000001c3c37824 */ /* 0x100fe200000e0602 */
[----:B------:R-:W-:Y:S04]  /*1f300*/  STL [R1+0x794], R194 ;  /* 0x000794c201007387 */ /* 0x000fe80000100800 */
[----:B------:R5:W-:Y:S01]  /*1f310*/  STL [R1+0x788], R199 ;  /* 0x000788c701007387 */ /* 0x000be20000100800 */
[----:B-1----:R-:W-:Y:S01]  /*1f320*/  IMAD.MOV.U32 R193, RZ, RZ, R195 ;  /* 0x000000ffffc17224 */ /* 0x002fe200078e00c3 */
[----:B---3--:R-:W-:Y:S02]  /*1f330*/  IADD3 R196, P1, R196, R206, RZ ;  /* 0x000000cec4c47210 */ /* 0x008fe40007f3e0ff */
[----:B-----5:R-:W3:Y:S03]  /*1f340*/  LDL.LU R199, [R1+0x75c] ;  /* 0x00075c0001c77983 */ /* 0x020ee60000300800 */
[----:B--2---:R-:W-:Y:S01]  /*1f350*/  IMAD.X R213, R213, 0x1, R2, P1 ;  /* 0x00000001d5d57824 */ /* 0x004fe200008e0602 */
[----:B------:R-:W-:Y:S04]  /*1f360*/  STL [R1+0x790], R196 ;  /* 0x000790c401007387 */ /* 0x000fe80000100800 */
[----:B------:R1:W-:Y:S01]  /*1f370*/  STL [R1+0x78c], R195 ;  /* 0x00078cc301007387 */ /* 0x0003e20000100800 */
[----:B------:R-:W-:-:S03]  /*1f380*/  IMAD.MOV.U32 R192, RZ, RZ, R194 ;  /* 0x000000ffffc07224 */ /* 0x000fc600078e00c2 */
[----:B------:R-:W2:Y:S04]  /*1f390*/  LDL.LU R198, [R1+0x770] ;  /* 0x0007700001c67983 */ /* 0x000ea80000300800 */
[----:B------:R5:W-:Y:S01]  /*1f3a0*/  LDGSTS.E [R3+0xc800], [R192.64], P2 ;  /* 0x0c800000c0037fae */ /* 0x000be20009121844 */
[----:B----4-:R-:W-:-:S03]  /*1f3b0*/  IADD3 R197, P0, R197, R206, RZ ;  /* 0x000000cec5c57210 */ /* 0x010fc60007f1e0ff */
[----:B-1----:R-:W4:Y:S04]  /*1f3c0*/  LDL.LU R195, [R1+0x760] ;  /* 0x0007600001c37983 */ /* 0x002f280000300800 */
[----:B------:R-:W-:Y:S04]  /*1f3d0*/  STL [R1+0x784], R197 ;  /* 0x000784c501007387 */ /* 0x000fe80000100800 */
[----:B------:R-:W-:Y:S04]  /*1f3e0*/  STL [R1+0x778], R213 ;  /* 0x000778d501007387 */ /* 0x000fe80000100800 */
[----:B------:R-:W4:Y:S01]  /*1f3f0*/  LDL.LU R194, [R1+0x764] ;  /* 0x0007640001c27983 */ /* 0x000f220000300800 */
[----:B-----5:R-:W-:-:S02]  /*1f400*/  IMAD.MOV.U32 R192, RZ, RZ, R196 ;  /* 0x000000ffffc07224 */ /* 0x020fc400078e00c4 */
[----:B------:R-:W-:Y:S01]  /*1f410*/  IMAD.MOV.U32 R193, RZ, RZ, R213 ;  /* 0x000000ffffc17224 */ /* 0x000fe200078e00d5 */
[----:B------:R-:W5:Y:S01]  /*1f420*/  LDL.LU R196, [R1+0x40c] ;  /* 0x00040c0001c47983 */ /* 0x000f620000300800 */
[----:B------:R-:W-:-:S03]  /*1f430*/  IMAD.X R209, R209, 0x1, R2, P0 ;  /* 0x00000001d1d17824 */ /* 0x000fc600000e0602 */
[----:B------:R1:W-:Y:S01]  /*1f440*/  LDGSTS.E [R3+0xd000], [R192.64], P2 ;  /* 0x0d000000c0037fae */ /* 0x0003e20009121844 */
[----:B------:R-:W-:Y:S01]  /*1f450*/  IADD3 R211, P1, R211, R206, RZ ;  /* 0x000000ced3d37210 */ /* 0x000fe20007f3e0ff */
[----:B-1----:R-:W-:-:S04]  /*1f460*/  IMAD.MOV.U32 R193, RZ, RZ, R209 ;  /* 0x000000ffffc17224 */ /* 0x002fc800078e00d1 */
[----:B------:R-:W-:Y:S01]  /*1f470*/  IMAD.X R212, R212, 0x1, R2, P1 ;  /* 0x00000001d4d47824 */ /* 0x000fe200008e0602 */
[----:B------:R-:W-:Y:S01]  /*1f480*/  STL [R1+0x780], R211 ;  /* 0x000780d301007387 */ /* 0x000fe20000100800 */
[----:B------:R-:W-:-:S03]  /*1f490*/  IADD3 R208, P0, R208, R206, RZ ;  /* 0x000000ced0d07210 */ /* 0x000fc60007f1e0ff */
[----:B------:R1:W-:Y:S01]  /*1f4a0*/  STL [R1+0x77c], R209 ;  /* 0x00077cd101007387 */ /* 0x0003e20000100800 */
[----:B------:R-:W-:Y:S02]  /*1f4b0*/  IMAD.MOV.U32 R192, RZ, RZ, R197 ;  /* 0x000000ffffc07224 */ /* 0x000fe400078e00c5 */
[----:B------:R-:W-:-:S03]  /*1f4c0*/  IMAD.X R210, R210, 0x1, R2, P0 ;  /* 0x00000001d2d27824 */ /* 0x000fc600000e0602 */
[----:B------:R1:W-:Y:S04]  /*1f4d0*/  LDGSTS.E [R3+0xd800], [R192.64], P2 ;  /* 0x0d800000c0037fae */ /* 0x0003e80009121844 */
[----:B-1----:R-:W5:Y:S04]  /*1f4e0*/  LDL.LU R209, [R1+0x408] ;  /* 0x0004080001d17983 */ /* 0x002f680000300800 */
[----:B------:R-:W-:Y:S04]  /*1f4f0*/  STL [R1+0x774], R208 ;  /* 0x000774d001007387 */ /* 0x000fe80000100800 */
[----:B------:R1:W-:Y:S04]  /*1f500*/  STL [R1+0x768], R212 ;  /* 0x000768d401007387 */ /* 0x0003e80000100800 */
[----:B------:R-:W5:Y:S01]  /*1f510*/  LDL.LU R197, [R1+0x428] ;  /* 0x0004280001c57983 */ /* 0x000f620000300800 */
[----:B------:R-:W-:-:S03]  /*1f520*/  IMAD.MOV.U32 R192, RZ, RZ, R211 ;  /* 0x000000ffffc07224 */ /* 0x000fc600078e00d3 */
[----:B------:R-:W5:Y:S01]  /*1f530*/  LDL.LU R215, [R1+0x424] ;  /* 0x0004240001d77983 */ /* 0x000f620000300800 */
[----:B------:R-:W-:-:S05]  /*1f540*/  IMAD.MOV.U32 R193, RZ, RZ, R212 ;  /* 0x000000ffffc17224 */ /* 0x000fca00078e00d4 */
[----:B------:R1:W-:Y:S02]  /*1f550*/  LDGSTS.E [R3+0xe000], [R192.64], P2 ;  /* 0x0e000000c0037fae */ /* 0x0003e40009121844 */
[----:B-1----:R-:W-:Y:S01]  /*1f560*/  IMAD.MOV.U32 R192, RZ, RZ, R208 ;  /* 0x000000ffffc07224 */ /* 0x002fe200078e00d0 */
[----:B--2---:R-:W-:-:S05]  /*1f570*/  IADD3 R198, P1, R198, R206, RZ ;  /* 0x000000cec6c67210 */ /* 0x004fca0007f3e0ff */
[----:B---3--:R-:W-:Y:S01]  /*1f580*/  IMAD.X R199, R199, 0x1, R2, P1 ;  /* 0x00000001c7c77824 */ /* 0x008fe200008e0602 */
[----:B------:R-:W-:Y:S04]  /*1f590*/  STL [R1+0x770], R198 ;  /* 0x000770c601007387 */ /* 0x000fe80000100800 */
[----:B------:R1:W-:Y:S04]  /*1f5a0*/  STL [R1+0x76c], R210 ;  /* 0x00076cd201007387 */ /* 0x0003e80000100800 */
[----:B------:R-:W2:Y:S01]  /*1f5b0*/  LDL.LU R214, [R1+0x440] ;  /* 0x0004400001d67983 */ /* 0x000ea20000300800 */
[----:B----4-:R-:W-:-:S05]  /*1f5c0*/  IADD3 R194, P3, R194, R206, RZ ;  /* 0x000000cec2c27210 */ /* 0x010fca0007f7e0ff */
[----:B------:R3:W-:Y:S04]  /*1f5d0*/  STL [R1+0x764], R194 ;  /* 0x000764c201007387 */ /* 0x0007e80000100800 */
[----:B------:R-:W-:Y:S04]  /*1f5e0*/  STL [R1+0x75c], R199 ;  /* 0x00075cc701007387 */ /* 0x000fe80000100800 */
[----:B------:R-:W4:Y:S04]  /*1f5f0*/  LDL.LU R213, [R1+0x444] ;  /* 0x0004440001d57983 */ /* 0x000f280000300800 */
[----:B------:R-:W2:Y:S04]  /*1f600*/  LDL.LU R212, [R1+0x45c] ;  /* 0x00045c0001d47983 */ /* 0x000ea80000300800 */
[----:B------:R-:W2:Y:S01]  /*1f610*/  LDL.LU R208, [R1+0x460] ;  /* 0x0004600001d07983 */ /* 0x000ea20000300800 */
[----:B------:R-:W-:Y:S01]  /*1f620*/  SHF.R.S32.HI R217, RZ, 0x6, R237 ;  /* 0x00000006ffd97819 */ /* 0x000fe200000114ed */
[----:B------:R-:W-:Y:S01]  /*1f630*/  IMAD.SHL.U32 R216, R238, 0x4, RZ ;  /* 0x00000004eed87824 */ /* 0x000fe200078e00ff */
[----:B-----5:R-:W-:Y:S01]  /*1f640*/  IADD3 R196, P0, R196, R206, RZ ;  /* 0x000000cec4c47210 */ /* 0x020fe20007f1e0ff */
[----:B------:R-:W-:Y:S01]  /*1f650*/  IMAD.MOV.U32 R193, RZ, RZ, R210 ;  /* 0x000000ffffc17224 */ /* 0x000fe200078e00d2 */
[----:B------:R-:W-:Y:S01]  /*1f660*/  SGXT R217, R217, 0x1 ;  /* 0x00000001d9d9781a */ /* 0x000fe20000000200 */
[----:B------:R-:W-:-:S03]  /*1f670*/  IMAD.X R195, R195, 0x1, R2, P3 ;  /* 0x00000001c3c37824 */ /* 0x000fc600018e0602 */
[----:B------:R-:W-:Y:S01]  /*1f680*/  LOP3.LUT R216, R216, 0x110, R217, 0x78, !PT ;  /* 0x00000110d8d87812 */ /* 0x000fe200078e78d9 */
[----:B------:R5:W-:Y:S04]  /*1f690*/  LDGSTS.E [R3+0xe800], [R192.64], P2 ;  /* 0x0e800000c0037fae */ /* 0x000be80009121844 */
[----:B------:R-:W-:Y:S01]  /*1f6a0*/  STL [R1+0x40c], R196 ;  /* 0x00040cc401007387 */ /* 0x000fe20000100800 */
[----:B------:R-:W-:-:S03]  /*1f6b0*/  LOP3.LUT R216, R216, 0x20, RZ, 0x3c, !PT ;  /* 0x00000020d8d87812 */ /* 0x000fc600078e3cff */
[----:B------:R3:W-:Y:S01]  /*1f6c0*/  STL [R1+0x760], R195 ;  /* 0x000760c301007387 */ /* 0x0007e20000100800 */
[----:B-----5:R-:W-:-:S03]  /*1f6d0*/  IMAD.MOV.U32 R192, RZ, RZ, R198 ;  /* 0x000000ffffc07224 */ /* 0x020fc600078e00c6 */
[----:B------:R-:W5:Y:S01]  /*1f6e0*/  LDL.LU R211, [R1+0x478] ;  /* 0x0004780001d37983 */ /* 0x000f620000300800 */
[----:B------:R-:W-:Y:S02]  /*1f6f0*/  IMAD.MOV.U32 R193, RZ, RZ, R199 ;  /* 0x000000ffffc17224 */ /* 0x000fe400078e00c7 */
[----:B------:R-:W-:Y:S01]  /*1f700*/  IMAD.X R209, R209, 0x1, R2, P0 ;  /* 0x00000001d1d17824 */ /* 0x000fe200000e0602 */
[----:B-1----:R-:W5:Y:S04]  /*1f710*/  LDL.LU R210, [R1+0x47c] ;  /* 0x00047c0001d27983 */ /* 0x002f680000300800 */
[----:B------:R1:W-:Y:S04]  /*1f720*/  LDGSTS.E [R3+0xf000], [R192.64], P2 ;  /* 0x0f000000c0037fae */ /* 0x0003e80009121844 */
[----:B------:R3:W-:Y:S01]  /*1f730*/  LDGSTS.E [R3+0xf800], [R194.64], P2 ;  /* 0x0f800000c2037fae */ /* 0x0007e20009121844 */
[----:B------:R-:W-:-:S05]  /*1f740*/  IADD3 R197, P1, R197, R206, RZ ;  /* 0x000000cec5c57210 */ /* 0x000fca0007f3e0ff */
[----:B------:R-:W-:Y:S01]  /*1f750*/  STL [R1+0x428], R197 ;  /* 0x000428c501007387 */ /* 0x000fe20000100800 */
[----:B------:R-:W-:Y:S02]  /*1f760*/  IMAD.X R215, R215, 0x1, R2, P1 ;  /* 0x00000001d7d77824 */ /* 0x000fe400008e0602 */
[----:B-1----:R-:W-:Y:S01]  /*1f770*/  IMAD R192, R204, 0x10000, R216 ;  /* 0x00010000ccc07824 */ /* 0x002fe200078e02d8 */
[----:B------:R1:W-:Y:S01]  /*1f780*/  STL [R1+0x408], R209 ;  /* 0x000408d101007387 */ /* 0x0003e20000100800 */
[----:B---3--:R-:W-:Y:S02]  /*1f790*/  IMAD.MOV.U32 R194, RZ, RZ, R196 ;  /* 0x000000ffffc27224 */ /* 0x008fe400078e00c4 */
[----:B------:R-:W-:Y:S01]  /*1f7a0*/  IMAD.MOV.U32 R195, RZ, RZ, R209 ;  /* 0x000000ffffc37224 */ /* 0x000fe200078e00d1 */
[----:B------:R-:W3:Y:S04]  /*1f7b0*/  LDL.LU R199, [R1+0x494] ;  /* 0x0004940001c77983 */ /* 0x000ee80000300800 */
[----:B------:R-:W3:Y:S04]  /*1f7c0*/  LDL.LU R198, [R1+0x498] ;  /* 0x0004980001c67983 */ /* 0x000ee80000300800 */
[----:B-1----:R-:W3:Y:S04]  /*1f7d0*/  LDL.LU R209, [R1+0x4b0] ;  /* 0x0004b00001d17983 */ /* 0x002ee80000300800 */
[----:B------:R1:W-:Y:S02]  /*1f7e0*/  LDGSTS.E [R192+0x200], [R194.64], P2 ;  /* 0x00200000c2c07fae */ /* 0x0003e40009121844 */
[----:B-1----:R-:W-:Y:S01]  /*1f7f0*/  IMAD.MOV.U32 R194, RZ, RZ, R197 ;  /* 0x000000ffffc27224 */ /* 0x002fe200078e00c5 */
[----:B----4-:R-:W-:-:S05]  /*1f800*/  IADD3 R213, P0, R213, R206, RZ ;  /* 0x000000ced5d57210 */ /* 0x010fca0007f1e0ff */
[----:B------:R1:W-:Y:S01]  /*1f810*/  STL [R1+0x444], R213 ;  /* 0x000444d501007387 */ /* 0x0003e20000100800 */
[----:B--2---:R-:W-:Y:S01]  /*1f820*/  IMAD.X R214, R214, 0x1, R2, P0 ;  /* 0x00000001d6d67824 */ /* 0x004fe200000e0602 */
[----:B------:R-:W-:Y:S02]  /*1f830*/  IADD3 R208, P1, R208, R206, RZ ;  /* 0x000000ced0d07210 */ /* 0x000fe40007f3e0ff */
[----:B------:R-:W-:Y:S04]  /*1f840*/  STL [R1+0x424], R215 ;  /* 0x000424d701007387 */ /* 0x000fe80000100800 */
[----:B------:R-:W2:Y:S04]  /*1f850*/  LDL.LU R196, [R1+0x4b4] ;  /* 0x0004b40001c47983 */ /* 0x000ea80000300800 */
[----:B------:R-:W4:Y:S04]  /*1f860*/  LDL.LU R197, [R1+0x718] ;  /* 0x0007180001c57983 */ /* 0x000f280000300800 */
[----:B------:R-:W-:Y:S04]  /*1f870*/  STL [R1+0x460], R208 ;  /* 0x000460d001007387 */ /* 0x000fe80000100800 */
[----:B------:R-:W-:Y:S04]  /*1f880*/  STL [R1+0x440], R214 ;  /* 0x000440d601007387 */ /* 0x000fe80000100800 */
[----:B------:R-:W4:Y:S01]  /*1f890*/  LDL.LU R3, [R1+0x71c] ;  /* 0x00071c0001037983 */ /* 0x000f220000300800 */
[----:B------:R-:W-:-:S02]  /*1f8a0*/  IMAD.MOV.U32 R195, RZ, RZ, R215 ;  /* 0x000000ffffc37224 */ /* 0x000fc400078e00d7 */
[----:B------:R-:W-:-:S03]  /*1f8b0*/  IMAD.X R212, R212, 0x1, R2, P1 ;  /* 0x00000001d4d47824 */ /* 0x000fc600008e0602 */
[----:B------:R1:W-:Y:S01]  /*1f8c0*/  LDGSTS.E [R192+0xa00], [R194.64], P2 ;  /* 0x00a00000c2c07fae */ /* 0x0003e20009121844 */
[----:B-----5:R-:W-:Y:S01]  /*1f8d0*/  IADD3 R210, P0, R210, R206, RZ ;  /* 0x000000ced2d27210 */ /* 0x020fe20007f1e0ff */
[----:B-1----:R-:W-:Y:S02]  /*1f8e0*/  IMAD.MOV.U32 R194, RZ, RZ, R213 ;  /* 0x000000ffffc27224 */ /* 0x002fe400078e00d5 */
[----:B------:R-:W-:Y:S01]  /*1f8f0*/  IMAD.MOV.U32 R195, RZ, RZ, R214 ;  /* 0x000000ffffc37224 */ /* 0x000fe200078e00d6 */
[----:B------:R-:W3:Y:S01]  /*1f900*/  LDL.LU R213, [R1+0x4dc] ;  /* 0x0004dc0001d57983 */ /* 0x000ee20000300800 */
[----:B------:R-:W-:-:S03]  /*1f910*/  IMAD.X R211, R211, 0x1, R2, P0 ;  /* 0x00000001d3d37824 */ /* 0x000fc600000e0602 */
[----:B------:R1:W-:Y:S04]  /*1f920*/  LDGSTS.E [R192+0x1200], [R194.64], P2 ;  /* 0x01200000c2c07fae */ /* 0x0003e80009121844 */
[----:B------:R-:W-:Y:S04]  /*1f930*/  STL [R1+0x47c], R210 ;  /* 0x00047cd201007387 */ /* 0x000fe80000100800 */
[----:B------:R1:W-:Y:S01]  /*1f940*/  STL [R1+0x45c], R212 ;  /* 0x00045cd401007387 */ /* 0x0003e20000100800 */
[----:B---3--:R-:W-:Y:S01]  /*1f950*/  IADD3 R198, P1, R198, R206, RZ ;  /* 0x000000cec6c67210 */ /* 0x008fe20007f3e0ff */
[----:B-1----:R-:W-:-:S02]  /*1f960*/  IMAD.MOV.U32 R194, RZ, RZ, R208 ;  /* 0x000000ffffc27224 */ /* 0x002fc400078e00d0 */
[----:B------:R-:W3:Y:S01]  /*1f970*/  LDL.LU R193, [R1+0x720] ;  /* 0x0007200001c17983 */ /* 0x000ee20000300800 */
[----:B------:R-:W-:Y:S02]  /*1f980*/  IMAD.MOV.U32 R195, RZ, RZ, R212 ;  /* 0x000000ffffc37224 */ /* 0x000fe400078e00d4 */
[----:B------:R-:W-:Y:S01]  /*1f990*/  IMAD.X R199, R199, 0x1, R2, P1 ;  /* 0x00000001c7c77824 */ /* 0x000fe200008e0602 */
[----:B------:R-:W3:Y:S04]  /*1f9a0*/  LDL.LU R212, [R1+0x4f0] ;  /* 0x0004f00001d47983 */ /* 0x000ee80000300800 */
[----:B------:R1:W-:Y:S04]  /*1f9b0*/  LDGSTS.E [R192+0x1a00], [R194.64], P2 ;  /* 0x01a00000c2c07fae */ /* 0x0003e80009121844 */
[----:B------:R-:W-:Y:S04]  /*1f9c0*/  STL [R1+0x498], R198 ;  /* 0x000498c601007387 */ /* 0x000fe80000100800 */
[----:B------:R1:W-:Y:S02]  /*1f9d0*/  STL [R1+0x478], R211 ;  /* 0x000478d301007387 */ /* 0x0003e40000100800 */
[----:B-1----:R-:W-:-:S02]  /*1f9e0*/  IMAD.MOV.U32 R194, RZ, RZ, R210 ;  /* 0x000000ffffc27224 */ /* 0x002fc400078e00d2 */
[----:B------:R-:W3:Y:S01]  /*1f9f0*/  LDL.LU R208, [R1+0x714] ;  /* 0x0007140001d07983 */ /* 0x000ee20000300800 */
[----:B------:R-:W-:-:S03]  /*1fa00*/  IMAD.MOV.U32 R195, RZ, RZ, R211 ;  /* 0x000000ffffc37224 */ /* 0x000fc600078e00d3 */
[----:B------:R-:W3:Y:S04]  /*1fa10*/  LDL.LU R211, [R1+0x504] ;  /* 0x0005040001d37983 */ /* 0x000ee80000300800 */
[----:B------:R1:W-:Y:S02]  /*1fa20*/  LDGSTS.E [R192+0x2200], [R194.64], P2 ;  /* 0x02200000c2c07fae */ /* 0x0003e40009121844 */
[----:B-1----:R-:W-:Y:S02]  /*1fa30*/  IMAD.MOV.U32 R195, RZ, RZ, R199 ;  /* 0x000000ffffc37224 */ /* 0x002fe400078e00c7 */
[----:B------:R-:W-:-:S05]  /*1fa40*/  IMAD.MOV.U32 R194, RZ, RZ, R198 ;  /* 0x000000ffffc27224 */ /* 0x000fca00078e00c6 */
[----:B------:R1:W-:Y:S01]  /*1fa50*/  LDGSTS.E [R192+0x2a00], [R194.64], P2 ;  /* 0x02a00000c2c07fae */ /* 0x0003e20009121844 */
[----:B--2---:R-:W-:-:S05]  /*1fa60*/  IADD3 R196, P0, R196, R206, RZ ;  /* 0x000000cec4c47210 */ /* 0x004fca0007f1e0ff */
[----:B------:R-:W-:Y:S01]  /*1fa70*/  STL [R1+0x4b4], R196 ;  /* 0x0004b4c401007387 */ /* 0x000fe20000100800 */
[----:B------:R-:W-:-:S03]  /*1fa80*/  IMAD.X R209, R209, 0x1, R2, P0 ;  /* 0x00000001d1d17824 */ /* 0x000fc600000e0602 */
[----:B------:R2:W-:Y:S04]  /*1fa90*/  STL [R1+0x494], R199 ;  /* 0x000494c701007387 */ /* 0x0005e80000100800 */
[----:B------:R-:W5:Y:S01]  /*1faa0*/  LDL.LU R210, [R1+0x508] ;  /* 0x0005080001d27983 */ /* 0x000f620000300800 */
[----:B----4-:R-:W-:-:S03]  /*1fab0*/  IADD3 R3, P1, R3, R206, RZ ;  /* 0x000000ce03037210 */ /* 0x010fc60007f3e0ff */
[----:B--2---:R-:W2:Y:S04]  /*1fac0*/  LDL.LU R199, [R1+0x51c] ;  /* 0x00051c0001c77983 */ /* 0x004ea80000300800 */
[----:B------:R-:W-:Y:S04]  /*1fad0*/  STL [R1+0x71c], R3 ;  /* 0x00071c0301007387 */ /* 0x000fe80000100800 */
[----:B------:R4:W-:Y:S04]  /*1fae0*/  STL [R1+0x4b0], R209 ;  /* 0x0004b0d101007387 */ /* 0x0009e80000100800 */
[----:B------:R-:W2:Y:S01]  /*1faf0*/  LDL.LU R198, [R1+0x520] ;  /* 0x0005200001c67983 */ /* 0x000ea20000300800 */
[----:B-1----:R-:W-:-:S02]  /*1fb00*/  IMAD.MOV.U32 R194, RZ, RZ, R196 ;  /* 0x000000ffffc27224 */ /* 0x002fc400078e00c4 */
[----:B------:R-:W-:Y:S02]  /*1fb10*/  IMAD.MOV.U32 R195, RZ, RZ, R209 ;  /* 0x000000ffffc37224 */ /* 0x000fe400078e00d1 */
[----:B------:R-:W-:Y:S01]  /*1fb20*/  IMAD.X R197, R197, 0x1, R2, P1 ;  /* 0x00000001c5c57824 */ /* 0x000fe200008e0602 */
[----:B----4-:R-:W3:Y:S04]  /*1fb30*/  LDL.LU R209, [R1+0x534] ;  /* 0x0005340001d17983 */ /* 0x010ee80000300800 */
[----:B------:R1:W-:Y:S01]  /*1fb40*/  LDGSTS.E [R192+0x3200], [R194.64], P2 ;  /* 0x03200000c2c07fae */ /* 0x0003e20009121844 */
[----:B---3--:R-:W-:Y:S01]  /*1fb50*/  IADD3 R193, P0, R193, R206, RZ ;  /* 0x000000cec1c17210 */ /* 0x008fe20007f1e0ff */
        /* <DEDUP_REMOVED lines=8> */
[----:B------:R-:W-:-:S05]  /*1fbe0*/  IADD3 R208, P1, R208, R206, RZ ;  /* 0x000000ced0d07210 */ /* 0x000fca0007f3e0ff */
[----:B------:R-:W-:Y:S01]  /*1fbf0*/  STL [R1+0x714], R208 ;  /* 0x000714d001007387 */ /* 0x000fe20000100800 */
[----:B------:R-:W-:Y:S02]  /*1fc00*/  IMAD.X R212, R212, 0x1, R2, P1 ;  /* 0x00000001d4d47824 */ /* 0x000fe400008e0602 */
[----:B------:R-:W-:Y:S01]  /*1fc10*/  IMAD.MOV.U32 R194, RZ, RZ, R193 ;  /* 0x000000ffffc27224 */ /* 0x000fe200078e00c1 */
[----:B------:R1:W-:Y:S01]  /*1fc20*/  STL [R1+0x4dc], R213 ;  /* 0x0004dcd501007387 */ /* 0x0003e20000100800 */
[----:B------:R-:W-:-:S03]  /*1fc30*/  IMAD.MOV.U32 R195, RZ, RZ, R213 ;  /* 0x000000ffffc37224 */ /* 0x000fc600078e00d5 */
[----:B------:R-:W3:Y:S04]  /*1fc40*/  LDL.LU R3, [R1+0x550] ;  /* 0x0005500001037983 */ /* 0x000ee80000300800 */
[----:B------:R1:W-:Y:S04]  /*1fc50*/  LDGSTS.E [R192+0x4200], [R194.64], P2 ;  /* 0x04200000c2c07fae */ /* 0x0003e80009121844 */
[----:B-1----:R-:W3:Y:S01]  /*1fc60*/  LDL.LU R213, [R1+0x564] ;  /* 0x0005640001d57983 */ /* 0x002ee20000300800 */
[----:B------:R-:W-:Y:S02]  /*1fc70*/  IMAD.MOV.U32 R195, RZ, RZ, R212 ;  /* 0x000000ffffc37224 */ /* 0x000fe400078e00d4 */
        /* <DEDUP_REMOVED lines=8> */
[----:B-----5:R-:W2:Y:S04]  /*1fd00*/  LDL.LU R212, [R1+0x57c] ;  /* 0x00057c0001d47983 */ /* 0x020ea80000300800 */
[----:B------:R-:W-:Y:S04]  /*1fd10*/  STL [R1+0x520], R198 ;  /* 0x000520c601007387 */ /* 0x000fe80000100800 */
[----:B------:R5:W-:Y:S04]  /*1fd20*/  STL [R1+0x504], R211 ;  /* 0x000504d301007387 */ /* 0x000be80000100800 */
[----:B------:R-:W2:Y:S01]  /*1fd30*/  LDL.LU R208, [R1+0x580] ;  /* 0x0005800001d07983 */ /* 0x000ea20000300800 */
[----:B-1----:R-:W-:-:S02]  /*1fd40*/  IMAD.MOV.U32 R194, RZ, RZ, R210 ;  /* 0x000000ffffc27224 */ /* 0x002fc400078e00d2 */
[----:B------:R-:W-:Y:S02]  /*1fd50*/  IMAD.MOV.U32 R195, RZ, RZ, R211 ;  /* 0x000000ffffc37224 */ /* 0x000fe400078e00d3 */
[----:B------:R-:W-:Y:S01]  /*1fd60*/  IMAD.X R199, R199, 0x1, R2, P1 ;  /* 0x00000001c7c77824 */ /* 0x000fe200008e0602 */
[----:B-----5:R-:W3:Y:S04]  /*1fd70*/  LDL.LU R211, [R1+0x594] ;  /* 0x0005940001d37983 */ /* 0x020ee80000300800 */
        /* <DEDUP_REMOVED lines=22> */
[----:B----4-:R-:W-:-:S05]  /*1fee0*/  IADD3 R193, P0, R193, R206, RZ ;  /* 0x000000cec1c17210 */ /* 0x010fca0007f1e0ff */
[----:B------:R-:W-:Y:S01]  /*1fef0*/  STL [R1+0x568], R193 ;  /* 0x000568c101007387 */ /* 0x000fe20000100800 */
[----:B------:R-:W-:-:S03]  /*1ff00*/  IMAD.X R213, R213, 0x1, R2, P0 ;  /* 0x00000001d5d57824 */ /* 0x000fc600000e0602 */
[----:B------:R4:W-:Y:S04]  /*1ff10*/  STL [R1+0x54c], R197 ;  /* 0x00054cc501007387 */ /* 0x0009e80000100800 */
[----:B------:R-:W5:Y:S01]  /*1ff20*/  LDL.LU R196, [R1+0x5c8] ;  /* 0x0005c80001c47983 */ /* 0x000f620000300800 */
[----:B--2---:R-:W-:-:S03]  /*1ff30*/  IADD3 R208, P1, R208, R206, RZ ;  /* 0x000000ced0d07210 */ /* 0x004fc60007f3e0ff */
[----:B----4-:R-:W2:Y:S04]  /*1ff40*/  LDL.LU R197, [R1+0x5dc] ;  /* 0x0005dc0001c57983 */ /* 0x010ea80000300800 */
        /* <DEDUP_REMOVED lines=108> */
[----:B------:R5:W-:Y:S04]  /*20610*/  STL [R1+0x6a0], R208 ;  /* 0x0006a0d001007387 */ /* 0x000be80000100800 */
[----:B------:R-:W-:Y:S04]  /*20620*/  STL [R1+0x684], R213 ;  /* 0x000684d501007387 */ /* 0x000fe80000100800 */
[----:B------:R-:W2:Y:S01]  /*20630*/  LDL.LU R3, [R1+0x700] ;  /* 0x0007000001037983 */ /* 0x000ea20000300800 */
[----:B-1----:R-:W-:-:S03]  /*20640*/  IMAD.MOV.U32 R194, RZ, RZ, R193 ;  /* 0x000000ffffc27224 */ /* 0x002fc600078e00c1 */
[----:B------:R-:W2:Y:S01]  /*20650*/  LDL.LU R193, [R1+0x414] ;  /* 0x0004140001c17983 */ /* 0x000ea20000300800 */
[----:B------:R-:W-:Y:S02]  /*20660*/  IMAD.MOV.U32 R195, RZ, RZ, R213 ;  /* 0x000000ffffc37224 */ /* 0x000fe400078e00d5 */
[----:B------:R-:W-:-:S03]  /*20670*/  IMAD.X R212, R212, 0x1, R2, P1 ;  /* 0x00000001d4d47824 */ /* 0x000fc600008e0602 */
[----:B------:R1:W-:Y:S01]  /*20680*/  LDGSTS.E [R192+0xd200], [R194.64], P2 ;  /* 0x0d200000c2c07fae */ /* 0x0003e20009121844 */
[-C--:B---3--:R-:W-:Y:S01]  /*20690*/  IADD3 R210, P0, R210, R206.reuse, RZ ;  /* 0x000000ced2d27210 */ /* 0x088fe20007f1e0ff */
[----:B-1----:R-:W-:Y:S02]  /*206a0*/  IMAD.MOV.U32 R194, RZ, RZ, R208 ;  /* 0x000000ffffc27224 */ /* 0x002fe400078e00d0 */
[----:B------:R-:W-:Y:S02]  /*206b0*/  IMAD.MOV.U32 R195, RZ, RZ, R212 ;  /* 0x000000ffffc37224 */ /* 0x000fe400078e00d4 */
[----:B------:R-:W-:Y:S01]  /*206c0*/  IMAD.X R211, R211, 0x1, R2, P0 ;  /* 0x00000001d3d37824 */ /* 0x000fe200000e0602 */
[----:B------:R-:W-:Y:S04]  /*206d0*/  STL [R1+0x6b8], R210 ;  /* 0x0006b8d201007387 */ /* 0x000fe80000100800 */
[----:B------:R1:W-:Y:S04]  /*206e0*/  LDGSTS.E [R192+0xda00], [R194.64], P2 ;  /* 0x0da00000c2c07fae */ /* 0x0003e80009121844 */
[----:B------:R3:W-:Y:S04]  /*206f0*/  STL [R1+0x69c], R212 ;  /* 0x00069cd401007387 */ /* 0x0007e80000100800 */
[----:B-----5:R-:W5:Y:S01]  /*20700*/  LDL.LU R208, [R1+0x410] ;  /* 0x0004100001d07983 */ /* 0x020f620000300800 */
[----:B------:R-:W-:Y:S01]  /*20710*/  IADD3 R198, P1, R198, R206, RZ ;  /* 0x000000cec6c67210 */ /* 0x000fe20007f3e0ff */
[----:B-1----:R-:W-:-:S02]  /*20720*/  IMAD.MOV.U32 R194, RZ, RZ, R210 ;  /* 0x000000ffffc27224 */ /* 0x002fc400078e00d2 */
[----:B------:R-:W-:Y:S02]  /*20730*/  IMAD.MOV.U32 R195, RZ, RZ, R211 ;  /* 0x000000ffffc37224 */ /* 0x000fe400078e00d3 */
[----:B------:R1:W-:Y:S01]  /*20740*/  STL [R1+0x6d0], R198 ;  /* 0x0006d0c601007387 */ /* 0x0003e20000100800 */
[----:B------:R-:W-:-:S03]  /*20750*/  IMAD.X R199, R199, 0x1, R2, P1 ;  /* 0x00000001c7c77824 */ /* 0x000fc600008e0602 */
[----:B------:R-:W-:Y:S04]  /*20760*/  STL [R1+0x6b4], R211 ;  /* 0x0006b4d301007387 */ /* 0x000fe80000100800 */
[----:B------:R-:W5:Y:S04]  /*20770*/  LDL.LU R214, [R1+0x430] ;  /* 0x0004300001d67983 */ /* 0x000f680000300800 */
[----:B------:R-:W5:Y:S04]  /*20780*/  LDL.LU R215, [R1+0x42c] ;  /* 0x00042c0001d77983 */ /* 0x000f680000300800 */
[----:B------:R1:W-:Y:S02]  /*20790*/  LDGSTS.E [R192+0xe200], [R194.64], P2 ;  /* 0x0e200000c2c07fae */ /* 0x0003e40009121844 */
[----:B-1----:R-:W-:-:S02]  /*207a0*/  IMAD.MOV.U32 R194, RZ, RZ, R198 ;  /* 0x000000ffffc27224 */ /* 0x002fc400078e00c6 */
[----:B------:R-:W-:-:S05]  /*207b0*/  IMAD.MOV.U32 R195, RZ, RZ, R199 ;  /* 0x000000ffffc37224 */ /* 0x000fca00078e00c7 */
[----:B------:R1:W-:Y:S01]  /*207c0*/  LDGSTS.E [R192+0xea00], [R194.64], P2 ;  /* 0x0ea00000c2c07fae */ /* 0x0003e20009121844 */
[----:B----4-:R-:W-:-:S05]  /*207d0*/  IADD3 R196, P0, R196, R206, RZ ;  /* 0x000000cec4c47210 */ /* 0x010fca0007f1e0ff */
[----:B------:R-:W-:Y:S01]  /*207e0*/  STL [R1+0x6e8], R196 ;  /* 0x0006e8c401007387 */ /* 0x000fe20000100800 */
[----:B------:R-:W-:-:S03]  /*207f0*/  IMAD.X R209, R209, 0x1, R2, P0 ;  /* 0x00000001d1d17824 */ /* 0x000fc600000e0602 */
[----:B------:R4:W-:Y:S04]  /*20800*/  STL [R1+0x6cc], R199 ;  /* 0x0006ccc701007387 */ /* 0x0009e80000100800 */
[----:B---3--:R-:W3:Y:S01]  /*20810*/  LDL.LU R212, [R1+0x448] ;  /* 0x0004480001d47983 */ /* 0x008ee20000300800 */
[----:B--2---:R-:W-:-:S03]  /*20820*/  IADD3 R3, P1, R3, R206, RZ ;  /* 0x000000ce03037210 */ /* 0x004fc60007f3e0ff */
[----:B------:R-:W2:Y:S01]  /*20830*/  LDL.LU R198, [R1+0x44c] ;  /* 0x00044c0001c67983 */ /* 0x000ea20000300800 */
[----:B-1----:R-:W-:-:S03]  /*20840*/  IMAD.MOV.U32 R194, RZ, RZ, R196 ;  /* 0x000000ffffc27224 */ /* 0x002fc600078e00c4 */
[----:B------:R-:W-:Y:S01]  /*20850*/  STL [R1+0x700], R3 ;  /* 0x0007000301007387 */ /* 0x000fe20000100800 */
[----:B------:R-:W-:-:S03]  /*20860*/  IADD3 R193, P0, R193, R206, RZ ;  /* 0x000000cec1c17210 */ /* 0x000fc60007f1e0ff */
[----:B------:R-:W-:Y:S01]  /*20870*/  STL [R1+0x6e4], R209 ;  /* 0x0006e4d101007387 */ /* 0x000fe20000100800 */
[----:B------:R-:W-:-:S03]  /*20880*/  IMAD.X R197, R197, 0x1, R2, P1 ;  /* 0x00000001c5c57824 */ /* 0x000fc600008e0602 */
[----:B----4-:R-:W4:Y:S01]  /*20890*/  LDL.LU R199, [R1+0x464] ;  /* 0x0004640001c77983 */ /* 0x010f220000300800 */
[----:B------:R-:W-:-:S03]  /*208a0*/  IMAD.MOV.U32 R195, RZ, RZ, R209 ;  /* 0x000000ffffc37224 */ /* 0x000fc600078e00d1 */
[----:B------:R-:W4:Y:S04]  /*208b0*/  LDL.LU R196, [R1+0x468] ;  /* 0x0004680001c47983 */ /* 0x000f280000300800 */
[----:B------:R-:W-:Y:S04]  /*208c0*/  STL [R1+0x414], R193 ;  /* 0x000414c101007387 */ /* 0x000fe80000100800 */
[----:B------:R1:W-:Y:S04]  /*208d0*/  STL [R1+0x6fc], R197 ;  /* 0x0006fcc501007387 */ /* 0x0003e80000100800 */
[----:B------:R1:W-:Y:S04]  /*208e0*/  LDGSTS.E [R192+0xf200], [R194.64], P2 ;  /* 0x0f200000c2c07fae */ /* 0x0003e80009121844 */
[----:B------:R-:W4:Y:S01]  /*208f0*/  LDL.LU R211, [R1+0x480] ;  /* 0x0004800001d37983 */ /* 0x000f220000300800 */
[----:B-1----:R-:W-:-:S03]  /*20900*/  IMAD.MOV.U32 R195, RZ, RZ, R197 ;  /* 0x000000ffffc37224 */ /* 0x002fc600078e00c5 */
[----:B------:R-:W4:Y:S01]  /*20910*/  LDL.LU R197, [R1+0x484] ;  /* 0x0004840001c57983 */ /* 0x000f220000300800 */
[----:B------:R-:W-:Y:S01]  /*20920*/  SHF.R.S32.HI R213, RZ, 0x6, R237 ;  /* 0x00000006ffd57819 */ /* 0x000fe200000114ed */
[----:B------:R-:W-:Y:S02]  /*20930*/  IMAD.MOV.U32 R194, RZ, RZ, R3 ;  /* 0x000000ffffc27224 */ /* 0x000fe400078e0003 */
[----:B------:R-:W-:Y:S01]  /*20940*/  IMAD.SHL.U32 R3, R238, 0x4, RZ ;  /* 0x00000004ee037824 */ /* 0x000fe200078e00ff */
[----:B------:R-:W-:Y:S01]  /*20950*/  SGXT R213, R213, 0x1 ;  /* 0x00000001d5d5781a */ /* 0x000fe20000000200 */
[----:B-----5:R-:W-:Y:S01]  /*20960*/  IMAD.X R208, R208, 0x1, R2, P0 ;  /* 0x00000001d0d07824 */ /* 0x020fe200000e0602 */
[----:B------:R1:W-:Y:S02]  /*20970*/  LDGSTS.E [R192+0xfa00], [R194.64], P2 ;  /* 0x0fa00000c2c07fae */ /* 0x0003e40009121844 */
[----:B------:R-:W-:Y:S02]  /*20980*/  LOP3.LUT R3, R3, 0x110, R213, 0x78, !PT ;  /* 0x0000011003037812 */ /* 0x000fe400078e78d5 */
[----:B------:R-:W-:-:S02]  /*20990*/  IADD3 R214, P1, R214, R206, RZ ;  /* 0x000000ced6d67210 */ /* 0x000fc40007f3e0ff */
[----:B------:R-:W-:-:S03]  /*209a0*/  LOP3.LUT R3, R3, 0x40, RZ, 0x3c, !PT ;  /* 0x0000004003037812 */ /* 0x000fc600078e3cff */
[----:B------:R-:W-:Y:S01]  /*209b0*/  STL [R1+0x430], R214 ;  /* 0x000430d601007387 */ /* 0x000fe20000100800 */
[----:B------:R-:W-:-:S03]  /*209c0*/  IMAD.X R215, R215, 0x1, R2, P1 ;  /* 0x00000001d7d77824 */ /* 0x000fc600008e0602 */
[----:B------:R5:W-:Y:S01]  /*209d0*/  STL [R1+0x410], R208 ;  /* 0x000410d001007387 */ /* 0x000be20000100800 */
[----:B-1----:R-:W-:-:S03]  /*209e0*/  IMAD.MOV.U32 R192, RZ, RZ, R193 ;  /* 0x000000ffffc07224 */ /* 0x002fc600078e00c1 */
[----:B------:R-:W4:Y:S01]  /*209f0*/  LDL.LU R210, [R1+0x49c] ;  /* 0x00049c0001d27983 */ /* 0x000f220000300800 */
[----:B------:R-:W-:Y:S02]  /*20a00*/  IMAD R3, R204, 0x10000, R3 ;  /* 0x00010000cc037824 */ /* 0x000fe400078e0203 */
[----:B------:R-:W-:Y:S01]  /*20a10*/  IMAD.MOV.U32 R193, RZ, RZ, R208 ;  /* 0x000000ffffc17224 */ /* 0x000fe200078e00d0 */
[----:B------:R-:W4:Y:S04]  /*20a20*/  LDL.LU R209, [R1+0x4a0] ;  /* 0x0004a00001d17983 */ /* 0x000f280000300800 */
[----:B------:R-:W4:Y:S04]  /*20a30*/  LDL.LU R213, [R1+0x4b8] ;  /* 0x0004b80001d57983 */ /* 0x000f280000300800 */
[----:B------:R1:W-:Y:S02]  /*20a40*/  LDGSTS.E [R3+0x400], [R192.64], P2 ;  /* 0x00400000c0037fae */ /* 0x0003e40009121844 */
[----:B-1----:R-:W-:-:S02]  /*20a50*/  IMAD.MOV.U32 R192, RZ, RZ, R214 ;  /* 0x000000ffffc07224 */ /* 0x002fc400078e00d6 */
[----:B------:R-:W-:-:S05]  /*20a60*/  IMAD.MOV.U32 R193, RZ, RZ, R215 ;  /* 0x000000ffffc17224 */ /* 0x000fca00078e00d7 */
[----:B------:R1:W-:Y:S01]  /*20a70*/  LDGSTS.E [R3+0xc00], [R192.64], P2 ;  /* 0x00c00000c0037fae */ /* 0x0003e20009121844 */
[----:B--2---:R-:W-:-:S05]  /*20a80*/  IADD3 R198, P0, R198, R206, RZ ;  /* 0x000000cec6c67210 */ /* 0x004fca0007f1e0ff */
[----:B------:R-:W-:Y:S01]  /*20a90*/  STL [R1+0x44c], R198 ;  /* 0x00044cc601007387 */ /* 0x000fe20000100800 */
[----:B---3--:R-:W-:-:S03]  /*20aa0*/  IMAD.X R212, R212, 0x1, R2, P0 ;  /* 0x00000001d4d47824 */ /* 0x008fc600000e0602 */
[----:B------:R-:W-:Y:S04]  /*20ab0*/  STL [R1+0x42c], R215 ;  /* 0x00042cd701007387 */ /* 0x000fe80000100800 */
[----:B-----5:R-:W2:Y:S01]  /*20ac0*/  LDL.LU R208, [R1+0x4bc] ;  /* 0x0004bc0001d07983 */ /* 0x020ea20000300800 */
[----:B----4-:R-:W-:-:S03]  /*20ad0*/  IADD3 R196, P1, R196, R206, RZ ;  /* 0x000000cec4c47210 */ /* 0x010fc60007f3e0ff */
[----:B------:R-:W3:Y:S04]  /*20ae0*/  LDL.LU R195, [R1+0x4cc] ;  /* 0x0004cc0001c37983 */ /* 0x000ee80000300800 */
[----:B------:R-:W-:Y:S04]  /*20af0*/  STL [R1+0x468], R196 ;  /* 0x000468c401007387 */ /* 0x000fe80000100800 */
[----:B------:R4:W-:Y:S01]  /*20b00*/  STL [R1+0x448], R212 ;  /* 0x000448d401007387 */ /* 0x0009e20000100800 */
[----:B------:R-:W-:-:S03]  /*20b10*/  IMAD.X R199, R199, 0x1, R2, P1 ;  /* 0x00000001c7c77824 */ /* 0x000fc600008e0602 */
[----:B------:R-:W5:Y:S01]  /*20b20*/  LDL.LU R194, [R1+0x4d0] ;  /* 0x0004d00001c27983 */ /* 0x000f620000300800 */
[----:B-1----:R-:W-:Y:S02]  /*20b30*/  IMAD.MOV.U32 R193, RZ, RZ, R212 ;  /* 0x000000ffffc17224 */ /* 0x002fe400078e00d4 */
[----:B------:R-:W-:Y:S01]  /*20b40*/  IMAD.MOV.U32 R192, RZ, RZ, R198 ;  /* 0x000000ffffc07224 */ /* 0x000fe200078e00c6 */
[----:B----4-:R-:W3:Y:S04]  /*20b50*/  LDL.LU R212, [R1+0x4e0] ;  /* 0x0004e00001d47983 */ /* 0x010ee80000300800 */
[----:B------:R1:W-:Y:S01]  /*20b60*/  LDGSTS.E [R3+0x1400], [R192.64], P2 ;  /* 0x01400000c0037fae */ /* 0x0003e20009121844 */
[----:B------:R-:W-:-:S05]  /*20b70*/  IADD3 R197, P0, R197, R206, RZ ;  /* 0x000000cec5c57210 */ /* 0x000fca0007f1e0ff */
[----:B------:R-:W-:Y:S04]  /*20b80*/  STL [R1+0x484], R197 ;  /* 0x000484c501007387 */ /* 0x000fe80000100800 */
[----:B------:R1:W-:Y:S04]  /*20b90*/  STL [R1+0x464], R199 ;  /* 0x000464c701007387 */ /* 0x0003e80000100800 */
[----:B------:R-:W3:Y:S01]  /*20ba0*/  LDL.LU R198, [R1+0x4e4] ;  /* 0x0004e40001c67983 */ /* 0x000ee20000300800 */
[----:B-1----:R-:W-:Y:S02]  /*20bb0*/  IMAD.MOV.U32 R192, RZ, RZ, R196 ;  /* 0x000000ffffc07224 */ /* 0x002fe400078e00c4 */
[----:B------:R-:W-:-:S02]  /*20bc0*/  IMAD.MOV.U32 R193, RZ, RZ, R199 ;  /* 0x000000ffffc17224 */ /* 0x000fc400078e00c7 */
[----:B------:R-:W-:Y:S01]  /*20bd0*/  IMAD.X R211, R211, 0x1, R2, P0 ;  /* 0x00000001d3d37824 */ /* 0x000fe200000e0602 */
[----:B------:R-:W3:Y:S04]  /*20be0*/  LDL.LU R199, [R1+0x4f4] ;  /* 0x0004f40001c77983 */ /* 0x000ee80000300800 */
[----:B------:R1:W-:Y:S01]  /*20bf0*/  LDGSTS.E [R3+0x1c00], [R192.64], P2 ;  /* 0x01c00000c0037fae */ /* 0x0003e20009121844 */
[----:B------:R-:W-:Y:S01]  /*20c00*/  IADD3 R209, P1, R209, R206, RZ ;  /* 0x000000ced1d17210 */ /* 0x000fe20007f3e0ff */
[----:B-1----:R-:W-:-:S04]  /*20c10*/  IMAD.MOV.U32 R192, RZ, RZ, R197 ;  /* 0x000000ffffc07224 */ /* 0x002fc800078e00c5 */
[----:B------:R-:W-:Y:S01]  /*20c20*/  STL [R1+0x4a0], R209 ;  /* 0x0004a0d101007387 */ /* 0x000fe20000100800 */
[----:B------:R-:W-:Y:S02]  /*20c30*/  IMAD.X R210, R210, 0x1, R2, P1 ;  /* 0x00000001d2d27824 */ /* 0x000fe400008e0602 */
[----:B------:R-:W-:Y:S01]  /*20c40*/  IMAD.MOV.U32 R193, RZ, RZ, R211 ;  /* 0x000000ffffc17224 */ /* 0x000fe200078e00d3 */
[----:B------:R1:W-:Y:S04]  /*20c50*/  STL [R1+0x480], R211 ;  /* 0x000480d301007387 */ /* 0x0003e80000100800 */
[----:B------:R-:W3:Y:S04]  /*20c60*/  LDL.LU R196, [R1+0x4f8] ;  /* 0x0004f80001c47983 */ /* 0x000ee80000300800 */
[----:B------:R1:W-:Y:S04]  /*20c70*/  LDGSTS.E [R3+0x2400], [R192.64], P2 ;  /* 0x02400000c0037fae */ /* 0x0003e80009121844 */
[----:B-1----:R-:W3:Y:S01]  /*20c80*/  LDL.LU R211, [R1+0x50c] ;  /* 0x00050c0001d37983 */ /* 0x002ee20000300800 */
[----:B------:R-:W-:-:S02]  /*20c90*/  IMAD.MOV.U32 R193, RZ, RZ, R210 ;  /* 0x000000ffffc17224 */ /* 0x000fc400078e00d2 */
[----:B------:R-:W-:-:S05]  /*20ca0*/  IMAD.MOV.U32 R192, RZ, RZ, R209 ;  /* 0x000000ffffc07224 */ /* 0x000fca00078e00d1 */
[----:B------:R1:W-:Y:S01]  /*20cb0*/  LDGSTS.E [R3+0x2c00], [R192.64], P2 ;  /* 0x02c00000c0037fae */ /* 0x0003e20009121844 */
[----:B--2---:R-:W-:-:S05]  /*20cc0*/  IADD3 R208, P0, R208, R206, RZ ;  /* 0x000000ced0d07210 */ /* 0x004fca0007f1e0ff */
[----:B------:R-:W-:Y:S01]  /*20cd0*/  STL [R1+0x4bc], R208 ;  /* 0x0004bcd001007387 */ /* 0x000fe20000100800 */
[----:B------:R-:W-:-:S03]  /*20ce0*/  IMAD.X R213, R213, 0x1, R2, P0 ;  /* 0x00000001d5d57824 */ /* 0x000fc600000e0602 */
[----:B------:R2:W-:Y:S04]  /*20cf0*/  STL [R1+0x49c], R210 ;  /* 0x00049cd201007387 */ /* 0x0005e80000100800 */
[----:B------:R-:W4:Y:S01]  /*20d00*/  LDL.LU R197, [R1+0x510] ;  /* 0x0005100001c57983 */ /* 0x000f220000300800 */
[----:B-----5:R-:W-:-:S03]  /*20d10*/  IADD3 R194, P1, R194, R206, RZ ;  /* 0x000000cec2c27210 */ /* 0x020fc60007f3e0ff */
[----:B--2---:R-:W2:Y:S04]  /*20d20*/  LDL.LU R210, [R1+0x524] ;  /* 0x0005240001d27983 */ /* 0x004ea80000300800 */
[----:B------:R-:W-:Y:S04]  /*20d30*/  STL [R1+0x4d0], R194 ;  /* 0x0004d0c201007387 */ /* 0x000fe80000100800 */
[----:B------:R5:W-:Y:S01]  /*20d40*/  STL [R1+0x4b8], R213 ;  /* 0x0004b8d501007387 */ /* 0x000be20000100800 */
[----:B---3--:R-:W-:-:S03]  /*20d50*/  IMAD.X R195, R195, 0x1, R2, P1 ;  /* 0x00000001c3c37824 */ /* 0x008fc600008e0602 */
[----:B------:R-:W3:Y:S01]  /*20d60*/  LDL.LU R209, [R1+0x528] ;  /* 0x0005280001d17983 */ /* 0x000ee20000300800 */
[----:B-1----:R-:W-:Y:S02]  /*20d70*/  IMAD.MOV.U32 R193, RZ, RZ, R213 ;  /* 0x000000ffffc17224 */ /* 0x002fe400078e00d5 */
[----:B------:R-:W-:Y:S01]  /*20d80*/  IMAD.MOV.U32 R192, RZ, RZ, R208 ;  /* 0x000000ffffc07224 */ /* 0x000fe200078e00d0 */
[----:B-----5:R-:W2:Y:S04]  /*20d90*/  LDL.LU R213, [R1+0x53c] ;  /* 0x00053c0001d57983 */ /* 0x020ea80000300800 */
[----:B------:R1:W-:Y:S01]  /*20da0*/  LDGSTS.E [R3+0x3400], [R192.64], P2 ;  /* 0x03400000c0037fae */ /* 0x0003e20009121844 */
[----:B------:R-:W-:-:S05]  /*20db0*/  IADD3 R198, P0, R198, R206, RZ ;  /* 0x000000cec6c67210 */ /* 0x000fca0007f1e0ff */
[----:B------:R-:W-:Y:S04]  /*20dc0*/  STL [R1+0x4e4], R198 ;  /* 0x0004e4c601007387 */ /* 0x000fe80000100800 */
[----:B------:R1:W-:Y:S04]  /*20dd0*/  STL [R1+0x4cc], R195 ;  /* 0x0004ccc301007387 */ /* 0x0003e80000100800 */
[----:B------:R-:W2:Y:S01]  /*20de0*/  LDL.LU R208, [R1+0x540] ;  /* 0x0005400001d07983 */ /* 0x000ea20000300800 */
[----:B-1----:R-:W-:Y:S02]  /*20df0*/  IMAD.MOV.U32 R192, RZ, RZ, R194 ;  /* 0x000000ffffc07224 */ /* 0x002fe400078e00c2 */
[----:B------:R-:W-:-:S02]  /*20e00*/  IMAD.MOV.U32 R193, RZ, RZ, R195 ;  /* 0x000000ffffc17224 */ /* 0x000fc400078e00c3 */
[----:B------:R-:W-:Y:S01]  /*20e10*/  IMAD.X R212, R212, 0x1, R2, P0 ;  /* 0x00000001d4d47824 */ /* 0x000fe200000e0602 */
[----:B------:R-:W2:Y:S04]  /*20e20*/  LDL.LU R195, [R1+0x554] ;  /* 0x0005540001c37983 */ /* 0x000ea80000300800 */
[----:B------:R1:W-:Y:S01]  /*20e30*/  LDGSTS.E [R3+0x3c00], [R192.64], P2 ;  /* 0x03c00000c0037fae */ /* 0x0003e20009121844 */
[----:B------:R-:W-:Y:S01]  /*20e40*/  IADD3 R196, P1, R196, R206, RZ ;  /* 0x000000cec4c47210 */ /* 0x000fe20007f3e0ff */
[----:B-1----:R-:W-:-:S04]  /*20e50*/  IMAD.MOV.U32 R192, RZ, RZ, R198 ;  /* 0x000000ffffc07224 */ /* 0x002fc800078e00c6 */
[----:B------:R-:W-:Y:S01]  /*20e60*/  STL [R1+0x4f8], R196 ;  /* 0x0004f8c401007387 */ /* 0x000fe20000100800 */
[----:B------:R-:W-:Y:S02]  /*20e70*/  IMAD.X R199, R199, 0x1, R2, P1 ;  /* 0x00000001c7c77824 */ /* 0x000fe400008e0602 */
[----:B------:R-:W-:Y:S01]  /*20e80*/  IMAD.MOV.U32 R193, RZ, RZ, R212 ;  /* 0x000000ffffc17224 */ /* 0x000fe200078e00d4 */
        /* <DEDUP_REMOVED lines=14> */
[----:B------:R-:W-:Y:S04]  /*20f70*/  STL [R1+0x528], R209 ;  /* 0x000528d101007387 */ /* 0x000fe80000100800 */
[----:B------:R4:W-:Y:S01]  /*20f80*/  STL [R1+0x50c], R211 ;  /* 0x00050cd301007387 */ /* 0x0009e20000100800 */
[----:B--2---:R-:W-:-:S03]  /*20f90*/  IMAD.X R210, R210, 0x1, R2, P1 ;  /* 0x00000001d2d27824 */ /* 0x004fc600008e0602 */
[----:B------:R-:W2:Y:S01]  /*20fa0*/  LDL.LU R196, [R1+0x588] ;  /* 0x0005880001c47983 */ /* 0x000ea20000300800 */
        /* <DEDUP_REMOVED lines=69> */
[----:B------:R-:W-:Y:S01]  /*21400*/  STL [R1+0x5cc], R213 ;  /* 0x0005ccd501007387 */ /* 0x000fe20000100800 */
[----:B--2---:R-:W-:-:S03]  /*21410*/  IMAD.X R195, R195, 0x1, R2, P1 ;  /* 0x00000001c3c37824 */ /* 0x004fc600008e0602 */
[----:B------:R-:W2:Y:S01]  /*21420*/  LDL.LU R209, [R1+0x648] ;  /* 0x0006480001d17983 */ /* 0x000ea20000300800 */
[----:B-1----:R-:W-:-:S03]  /*21430*/  IMAD.MOV.U32 R192, RZ, RZ, R208 ;  /* 0x000000ffffc07224 */ /* 0x002fc600078e00d0 */
[----:B------:R-:W3:Y:S01]  /*21440*/  LDL.LU R214, [R1+0x65c] ;  /* 0x00065c0001d67983 */ /* 0x000ee20000300800 */
[----:B------:R-:W-:-:S05]  /*21450*/  IADD3 R198, P0, R198, R206, RZ ;  /* 0x000000cec6c67210 */ /* 0x000fca0007f1e0ff */
[----:B------:R-:W-:Y:S04]  /*21460*/  STL [R1+0x600], R198 ;  /* 0x000600c601007387 */ /* 0x000fe80000100800 */
[----:B------:R1:W-:Y:S04]  /*21470*/  STL [R1+0x5e4], R195 ;  /* 0x0005e4c301007387 */ /* 0x0003e80000100800 */
[----:B------:R-:W3:Y:S01]  /*21480*/  LDL.LU R208, [R1+0x660] ;  /* 0x0006600001d07983 */ /* 0x000ee20000300800 */
[----:B------:R-:W-:Y:S02]  /*21490*/  IMAD.MOV.U32 R193, RZ, RZ, R213 ;  /* 0x000000ffffc17224 */ /* 0x000fe400078e00d5 */
[----:B------:R-:W-:-:S03]  /*214a0*/  IMAD.X R212, R212, 0x1, R2, P0 ;  /* 0x00000001d4d47824 */ /* 0x000fc600000e0602 */
[----:B------:R1:W-:Y:S02]  /*214b0*/  LDGSTS.E [R3+0x9400], [R192.64], P2 ;  /* 0x09400000c0037fae */ /* 0x0003e40009121844 */
[----:B-1----:R-:W-:Y:S01]  /*214c0*/  IMAD.MOV.U32 R192, RZ, RZ, R194 ;  /* 0x000000ffffc07224 */ /* 0x002fe200078e00c2 */
[----:B------:R-:W-:Y:S01]  /*214d0*/  IADD3 R196, P1, R196, R206, RZ ;  /* 0x000000cec4c47210 */ /* 0x000fe20007f3e0ff */
[----:B------:R-:W-:Y:S02]  /*214e0*/  IMAD.MOV.U32 R193, RZ, RZ, R195 ;  /* 0x000000ffffc17224 */ /* 0x000fe400078e00c3 */
[----:B------:R-:W3:Y:S02]  /*214f0*/  LDL.LU R195, [R1+0x674] ;  /* 0x0006740001c37983 */ /* 0x000ee40000300800 */
[----:B------:R-:W-:Y:S02]  /*21500*/  IMAD.X R199, R199, 0x1, R2, P1 ;  /* 0x00000001c7c77824 */ /* 0x000fe400008e0602 */
[----:B------:R1:W-:Y:S04]  /*21510*/  LDGSTS.E [R3+0x9c00], [R192.64], P2 ;  /* 0x09c00000c0037fae */ /* 0x0003e80009121844 */
[----:B------:R-:W-:Y:S04]  /*21520*/  STL [R1+0x618], R196 ;  /* 0x000618c401007387 */ /* 0x000fe80000100800 */
[----:B------:R-:W-:Y:S01]  /*21530*/  STL [R1+0x5fc], R212 ;  /* 0x0005fcd401007387 */ /* 0x000fe20000100800 */
[----:B-1----:R-:W-:-:S03]  /*21540*/  IMAD.MOV.U32 R192, RZ, RZ, R198 ;  /* 0x000000ffffc07224 */ /* 0x002fc600078e00c6 */
[----:B------:R-:W3:Y:S01]  /*21550*/  LDL.LU R194, [R1+0x678] ;  /* 0x0006780001c27983 */ /* 0x000ee20000300800 */
[----:B------:R-:W-:-:S03]  /*21560*/  IMAD.MOV.U32 R193, RZ, RZ, R212 ;  /* 0x000000ffffc17224 */ /* 0x000fc600078e00d4 */
[----:B------:R-:W3:Y:S04]  /*21570*/  LDL.LU R213, [R1+0x68c] ;  /* 0x00068c0001d57983 */ /* 0x000ee80000300800 */
[----:B------:R1:W-:Y:S02]  /*21580*/  LDGSTS.E [R3+0xa400], [R192.64], P2 ;  /* 0x0a400000c0037fae */ /* 0x0003e40009121844 */
[----:B-1----:R-:W-:Y:S02]  /*21590*/  IMAD.MOV.U32 R193, RZ, RZ, R199 ;  /* 0x000000ffffc17224 */ /* 0x002fe400078e00c7 */
        /* <DEDUP_REMOVED lines=15> */
[----:B------:R-:W2:Y:S04]  /*21690*/  LDL.LU R212, [R1+0x6bc] ;  /* 0x0006bc0001d47983 */ /* 0x000ea80000300800 */
[----:B------:R1:W-:Y:S01]  /*216a0*/  LDGSTS.E [R3+0xb400], [R192.64], P2 ;  /* 0x0b400000c0037fae */ /* 0x0003e20009121844 */
[----:B------:R-:W-:-:S05]  /*216b0*/  IADD3 R208, P0, R208, R206, RZ ;  /* 0x000000ced0d07210 */ /* 0x000fca0007f1e0ff */
[----:B------:R-:W-:Y:S04]  /*216c0*/  STL [R1+0x660], R208 ;  /* 0x000660d001007387 */ /* 0x000fe80000100800 */
[----:B------:R5:W-:Y:S01]  /*216d0*/  STL [R1+0x644], R210 ;  /* 0x000644d201007387 */ /* 0x000be20000100800 */
[----:B-1----:R-:W-:-:S03]  /*216e0*/  IMAD.MOV.U32 R193, RZ, RZ, R210 ;  /* 0x000000ffffc17224 */ /* 0x002fc600078e00d2 */
[----:B------:R-:W2:Y:S04]  /*216f0*/  LDL.LU R197, [R1+0x6c0] ;  /* 0x0006c00001c57983 */ /* 0x000ea80000300800 */
[----:B-----5:R-:W5:Y:S04]  /*21700*/  LDL.LU R211, [R1+0x6d4] ;  /* 0x0006d40001d37983 */ /* 0x020f680000300800 */
[----:B------:R-:W5:Y:S01]  /*21710*/  LDL.LU R210, [R1+0x6d8] ;  /* 0x0006d80001d27983 */ /* 0x000f620000300800 */
[----:B------:R-:W-:Y:S02]  /*21720*/  IMAD.MOV.U32 R192, RZ, RZ, R209 ;  /* 0x000000ffffc07224 */ /* 0x000fe400078e00d1 */
[----:B------:R-:W-:-:S03]  /*21730*/  IMAD.X R214, R214, 0x1, R2, P0 ;  /* 0x00000001d6d67824 */ /* 0x000fc600000e0602 */
[----:B------:R1:W-:Y:S01]  /*21740*/  LDGSTS.E [R3+0xbc00], [R192.64], P2 ;  /* 0x0bc00000c0037fae */ /* 0x0003e20009121844 */
[----:B------:R-:W-:Y:S01]  /*21750*/  IADD3 R194, P1, R194, R206, RZ ;  /* 0x000000cec2c27210 */ /* 0x000fe20007f3e0ff */
[----:B-1----:R-:W-:Y:S02]  /*21760*/  IMAD.MOV.U32 R192, RZ, RZ, R208 ;  /* 0x000000ffffc07224 */ /* 0x002fe400078e00d0 */
[----:B------:R-:W-:Y:S02]  /*21770*/  IMAD.MOV.U32 R193, RZ, RZ, R214 ;  /* 0x000000ffffc17224 */ /* 0x000fe400078e00d6 */
[----:B------:R-:W-:Y:S01]  /*21780*/  STL [R1+0x678], R194 ;  /* 0x000678c201007387 */ /* 0x000fe20000100800 */
        /* <DEDUP_REMOVED lines=9> */
[----:B------:R-:W-:Y:S01]  /*21820*/  IMAD.X R213, R213, 0x1, R2, P0 ;  /* 0x00000001d5d57824 */ /* 0x000fe200000e0602 */
[----:B------:R-:W-:Y:S04]  /*21830*/  STL [R1+0x690], R198 ;  /* 0x000690c601007387 */ /* 0x000fe80000100800 */
[----:B------:R4:W-:Y:S01]  /*21840*/  STL [R1+0x674], R195 ;  /* 0x000674c301007387 */ /* 0x0009e20000100800 */
[----:B---3--:R-:W-:-:S03]  /*21850*/  IADD3 R196, P1, R196, R206, RZ ;  /* 0x000000cec4c47210 */ /* 0x008fc60007f3e0ff */
[----:B----4-:R-:W3:Y:S04]  /*21860*/  LDL.LU R195, [R1+0x704] ;  /* 0x0007040001c37983 */ /* 0x010ee80000300800 */
[----:B------:R-:W-:Y:S04]  /*21870*/  STL [R1+0x6a8], R196 ;  /* 0x0006a8c401007387 */ /* 0x000fe80000100800 */
[----:B------:R-:W-:Y:S01]  /*21880*/  STL [R1+0x68c], R213 ;  /* 0x00068cd501007387 */ /* 0x000fe20000100800 */
[----:B-1----:R-:W-:-:S03]  /*21890*/  IMAD.MOV.U32 R192, RZ, RZ, R198 ;  /* 0x000000ffffc07224 */ /* 0x002fc600078e00c6 */
[----:B------:R-:W4:Y:S01]  /*218a0*/  LDL.LU R194, [R1+0x708] ;  /* 0x0007080001c27983 */ /* 0x000f220000300800 */
[----:B------:R-:W-:Y:S02]  /*218b0*/  IMAD.MOV.U32 R193, RZ, RZ, R213 ;  /* 0x000000ffffc17224 */ /* 0x000fe400078e00d5 */
[----:B--2---:R-:W-:Y:S01]  /*218c0*/  IMAD.X R199, R199, 0x1, R2, P1 ;  /* 0x00000001c7c77824 */ /* 0x004fe200008e0602 */
[----:B------:R-:W2:Y:S04]  /*218d0*/  LDL.LU R198, [R1+0x41c] ;  /* 0x00041c0001c67983 */ /* 0x000ea80000300800 */
[----:B------:R1:W-:Y:S01]  /*218e0*/  LDGSTS.E [R3+0xd400], [R192.64], P2 ;  /* 0x0d400000c0037fae */ /* 0x0003e20009121844 */
[----:B------:R-:W-:-:S05]  /*218f0*/  IADD3 R197, P0, R197, R206, RZ ;  /* 0x000000cec5c57210 */ /* 0x000fca0007f1e0ff */
[----:B------:R-:W-:Y:S01]  /*21900*/  IMAD.X R212, R212, 0x1, R2, P0 ;  /* 0x00000001d4d47824 */ /* 0x000fe200000e0602 */
[----:B------:R-:W-:Y:S01]  /*21910*/  STL [R1+0x6c0], R197 ;  /* 0x0006c0c501007387 */ /* 0x000fe20000100800 */
[----:B-----5:R-:W-:-:S03]  /*21920*/  IADD3 R210, P1, R210, R206, RZ ;  /* 0x000000ced2d27210 */ /* 0x020fc60007f3e0ff */
[----:B------:R5:W-:Y:S01]  /*21930*/  STL [R1+0x6a4], R199 ;  /* 0x0006a4c701007387 */ /* 0x000be20000100800 */
[----:B-1----:R-:W-:Y:S02]  /*21940*/  IMAD.MOV.U32 R193, RZ, RZ, R199 ;  /* 0x000000ffffc17224 */ /* 0x002fe400078e00c7 */
[----:B------:R-:W-:Y:S02]  /*21950*/  IMAD.MOV.U32 R192, RZ, RZ, R196 ;  /* 0x000000ffffc07224 */ /* 0x000fe400078e00c4 */
[----:B------:R-:W-:-:S03]  /*21960*/  IMAD.X R211, R211, 0x1, R2, P1 ;  /* 0x00000001d3d37824 */ /* 0x000fc600008e0602 */
[----:B------:R1:W-:Y:S04]  /*21970*/  LDGSTS.E [R3+0xdc00], [R192.64], P2 ;  /* 0x0dc00000c0037fae */ /* 0x0003e80009121844 */
[----:B-----5:R-:W5:Y:S04]  /*21980*/  LDL.LU R199, [R1+0x418] ;  /* 0x0004180001c77983 */ /* 0x020f680000300800 */
[----:B------:R-:W-:Y:S04]  /*21990*/  STL [R1+0x6d8], R210 ;  /* 0x0006d8d201007387 */ /* 0x000fe80000100800 */
[----:B------:R-:W-:Y:S04]  /*219a0*/  STL [R1+0x6bc], R212 ;  /* 0x0006bcd401007387 */ /* 0x000fe80000100800 */
[----:B------:R-:W5:Y:S01]  /*219b0*/  LDL.LU R196, [R1+0x438] ;  /* 0x0004380001c47983 */ /* 0x000f620000300800 */
[----:B-1----:R-:W-:-:S03]  /*219c0*/  IMAD.MOV.U32 R192, RZ, RZ, R197 ;  /* 0x000000ffffc07224 */ /* 0x002fc600078e00c5 */
[----:B------:R-:W5:Y:S01]  /*219d0*/  LDL.LU R197, [R1+0x434] ;  /* 0x0004340001c57983 */ /* 0x000f620000300800 */
[----:B------:R-:W-:Y:S01]  /*219e0*/  IADD3 R208, P0, R208, R206, RZ ;  /* 0x000000ced0d07210 */ /* 0x000fe20007f1e0ff */
[----:B------:R-:W-:-:S04]  /*219f0*/  IMAD.MOV.U32 R193, RZ, RZ, R212 ;  /* 0x000000ffffc17224 */ /* 0x000fc800078e00d4 */
[----:B------:R-:W-:Y:S01]  /*21a00*/  IMAD.X R209, R209, 0x1, R2, P0 ;  /* 0x00000001d1d17824 */ /* 0x000fe200000e0602 */
[----:B------:R-:W-:Y:S04]  /*21a10*/  STL [R1+0x6f0], R208 ;  /* 0x0006f0d001007387 */ /* 0x000fe80000100800 */
[----:B------:R1:W-:Y:S01]  /*21a20*/  STL [R1+0x6d4], R211 ;  /* 0x0006d4d301007387 */ /* 0x0003e20000100800 */
[----:B------:R-:W-:-:S03]  /*21a30*/  SHF.R.S32.HI R216, RZ, 0x6, R239 ;  /* 0x00000006ffd87819 */ /* 0x000fc600000114ef */
[----:B------:R-:W5:Y:S01]  /*21a40*/  LDL.LU R215, [R1+0x450] ;  /* 0x0004500001d77983 */ /* 0x000f620000300800 */
[----:B------:R-:W-:Y:S01]  /*21a50*/  IMAD.SHL.U32 R205, R205, 0x4, RZ ;  /* 0x00000004cdcd7824 */ /* 0x000fe200078e00ff */
[----:B------:R-:W-:Y:S02]  /*21a60*/  SGXT R216, R216, 0x1 ;  /* 0x00000001d8d8781a */ /* 0x000fe40000000200 */
[----:B------:R1:W-:Y:S02]  /*21a70*/  LDGSTS.E [R3+0xe400], [R192.64], P2 ;  /* 0x0e400000c0037fae */ /* 0x0003e40009121844 */
[----:B------:R-:W-:Y:S01]  /*21a80*/  LOP3.LUT R205, R205, 0x110, R216, 0x78, !PT ;  /* 0x00000110cdcd7812 */ /* 0x000fe200078e78d8 */
[----:B-1----:R-:W-:Y:S02]  /*21a90*/  IMAD.MOV.U32 R193, RZ, RZ, R211 ;  /* 0x000000ffffc17224 */ /* 0x002fe400078e00d3 */
[----:B------:R-:W-:Y:S01]  /*21aa0*/  IMAD.MOV.U32 R192, RZ, RZ, R210 ;  /* 0x000000ffffc07224 */ /* 0x000fe200078e00d2 */
[----:B------:R-:W-:-:S04]  /*21ab0*/  LOP3.LUT R205, R205, 0x60, RZ, 0x3c, !PT ;  /* 0x00000060cdcd7812 */ /* 0x000fc800078e3cff */
[----:B------:R1:W-:Y:S02]  /*21ac0*/  LDGSTS.E [R3+0xec00], [R192.64], P2 ;  /* 0x0ec00000c0037fae */ /* 0x0003e40009121844 */
[----:B-1----:R-:W-:Y:S02]  /*21ad0*/  IMAD.MOV.U32 R192, RZ, RZ, R208 ;  /* 0x000000ffffc07224 */ /* 0x002fe400078e00d0 */
[----:B------:R-:W-:-:S05]  /*21ae0*/  IMAD.MOV.U32 R193, RZ, RZ, R209 ;  /* 0x000000ffffc17224 */ /* 0x000fca00078e00d1 */
[----:B------:R1:W-:Y:S02]  /*21af0*/  LDGSTS.E [R3+0xf400], [R192.64], P2 ;  /* 0x0f400000c0037fae */ /* 0x0003e40009121844 */
[----:B-1----:R-:W-:Y:S01]  /*21b00*/  IMAD R192, R204, 0x10000, R205 ;  /* 0x00010000ccc07824 */ /* 0x002fe200078e02cd */
[-C--:B----4-:R-:W-:Y:S02]  /*21b10*/  IADD3 R194, P1, R194, R206.reuse, RZ ;  /* 0x000000cec2c27210 */ /* 0x090fe40007f3e0ff */
[----:B--2---:R-:W-:-:S03]  /*21b20*/  IADD3 R198, P0, R198, R206, RZ ;  /* 0x000000cec6c67210 */ /* 0x004fc60007f1e0ff */
[----:B------:R-:W-:Y:S01]  /*21b30*/  STL [R1+0x708], R194 ;  /* 0x000708c201007387 */ /* 0x000fe20000100800 */
[----:B---3--:R-:W-:-:S03]  /*21b40*/  IMAD.X R195, R195, 0x1, R2, P1 ;  /* 0x00000001c3c37824 */ /* 0x008fc600008e0602 */
[----:B------:R1:W-:Y:S04]  /*21b50*/  STL [R1+0x6ec], R209 ;  /* 0x0006ecd101007387 */ /* 0x0003e80000100800 */
[----:B------:R-:W2:Y:S04]  /*21b60*/  LDL.LU R214, [R1+0x454] ;  /* 0x0004540001d67983 */ /* 0x000ea80000300800 */
[----:B------:R-:W3:Y:S04]  /*21b70*/  LDL.LU R213, [R1+0x46c] ;  /* 0x00046c0001d57983 */ /* 0x000ee80000300800 */
[----:B------:R-:W-:Y:S04]  /*21b80*/  STL [R1+0x41c], R198 ;  /* 0x00041cc601007387 */ /* 0x000fe80000100800 */
[----:B------:R4:W-:Y:S04]  /*21b90*/  STL [R1+0x704], R195 ;  /* 0x000704c301007387 */ /* 0x0009e80000100800 */
[----:B------:R-:W3:Y:S01]  /*21ba0*/  LDL.LU R211, [R1+0x470] ;  /* 0x0004700001d37983 */ /* 0x000ee20000300800 */
[----:B-----5:R-:W-:-:S03]  /*21bb0*/  IMAD.X R199, R199, 0x1, R2, P0 ;  /* 0x00000001c7c77824 */ /* 0x020fc600000e0602 */
[----:B------:R-:W5:Y:S04]  /*21bc0*/  LDL.LU R212, [R1+0x488] ;  /* 0x0004880001d47983 */ /* 0x000f680000300800 */
[----:B------:R-:W5:Y:S04]  /*21bd0*/  LDL.LU R210, [R1+0x48c] ;  /* 0x00048c0001d27983 */ /* 0x000f680000300800 */
[----:B------:R1:W-:Y:S01]  /*21be0*/  LDGSTS.E [R3+0xfc00], [R194.64], P2 ;  /* 0x0fc00000c2037fae */ /* 0x0003e20009121844 */
[----:B------:R-:W-:-:S05]  /*21bf0*/  IADD3 R196, P1, R196, R206, RZ ;  /* 0x000000cec4c47210 */ /* 0x000fca0007f3e0ff */
[----:B------:R-:W-:Y:S04]  /*21c00*/  STL [R1+0x438], R196 ;  /* 0x000438c401007387 */ /* 0x000fe80000100800 */
[----:B------:R4:W-:Y:S04]  /*21c10*/  STL [R1+0x418], R199 ;  /* 0x000418c701007387 */ /* 0x0009e80000100800 */
[----:B-1----:R-:W5:Y:S04]  /*21c20*/  LDL.LU R209, [R1+0x4a4] ;  /* 0x0004a40001d17983 */ /* 0x002f680000300800 */
[----:B------:R-:W5:Y:S04]  /*21c30*/  LDL.LU R208, [R1+0x4a8] ;  /* 0x0004a80001d07983 */ /* 0x000f680000300800 */
[----:B------:R-:W5:Y:S04]  /*21c40*/  LDL.LU R205, [R1+0x4c0] ;  /* 0x0004c00001cd7983 */ /* 0x000f680000300800 */
[----:B------:R-:W5:Y:S01]  /*21c50*/  LDL.LU R204, [R1+0x4c4] ;  /* 0x0004c40001cc7983 */ /* 0x000f620000300800 */
[----:B------:R-:W-:-:S02]  /*21c60*/  IMAD.MOV.U32 R194, RZ, RZ, R198 ;  /* 0x000000ffffc27224 */ /* 0x000fc400078e00c6 */
[----:B----4-:R-:W-:Y:S02]  /*21c70*/  IMAD.MOV.U32 R195, RZ, RZ, R199 ;  /* 0x000000ffffc37224 */ /* 0x010fe400078e00c7 */
[----:B------:R-:W-:Y:S01]  /*21c80*/  IMAD.X R197, R197, 0x1, R2, P1 ;  /* 0x00000001c5c57824 */ /* 0x000fe200008e0602 */
[----:B------:R-:W4:Y:S04]  /*21c90*/  LDL.LU R199, [R1+0x4d4] ;  /* 0x0004d40001c77983 */ /* 0x000f280000300800 */
[----:B------:R1:W-:Y:S02]  /*21ca0*/  LDGSTS.E [R192+0x600], [R194.64], P2 ;  /* 0x00600000c2c07fae */ /* 0x0003e40009121844 */
[----:B-1----:R-:W-:Y:S02]  /*21cb0*/  IMAD.MOV.U32 R194, RZ, RZ, R196 ;  /* 0x000000ffffc27224 */ /* 0x002fe400078e00c4 */
[----:B------:R-:W-:-:S05]  /*21cc0*/  IMAD.MOV.U32 R195, RZ, RZ, R197 ;  /* 0x000000ffffc37224 */ /* 0x000fca00078e00c5 */
[----:B------:R1:W-:Y:S01]  /*21cd0*/  LDGSTS.E [R192+0xe00], [R194.64], P2 ;  /* 0x00e00000c2c07fae */ /* 0x0003e20009121844 */
[----:B--2---:R-:W-:-:S05]  /*21ce0*/  IADD3 R214, P0, R214, R206, RZ ;  /* 0x000000ced6d67210 */ /* 0x004fca0007f1e0ff */
[----:B------:R-:W-:Y:S01]  /*21cf0*/  STL [R1+0x454], R214 ;  /* 0x000454d601007387 */ /* 0x000fe20000100800 */
[----:B------:R-:W-:-:S03]  /*21d00*/  IMAD.X R215, R215, 0x1, R2, P0 ;  /* 0x00000001d7d77824 */ /* 0x000fc600000e0602 */
[----:B------:R2:W-:Y:S01]  /*21d10*/  STL [R1+0x434], R197 ;  /* 0x000434c501007387 */ /* 0x0005e20000100800 */
[----:B-1----:R-:W-:-:S03]  /*21d20*/  IMAD.MOV.U32 R194, RZ, RZ, R214 ;  /* 0x000000ffffc27224 */ /* 0x002fc600078e00d6 */
[----:B------:R-:W4:Y:S01]  /*21d30*/  LDL.LU R198, [R1+0x4d8] ;  /* 0x0004d80001c67983 */ /* 0x000f220000300800 */
[-C--:B---3--:R-:W-:Y:S01]  /*21d40*/  IADD3 R211, P1, R211, R206.reuse, RZ ;  /* 0x000000ced3d37210 */ /* 0x088fe20007f3e0ff */
[----:B------:R-:W-:Y:S02]  /*21d50*/  IMAD.MOV.U32 R195, RZ, RZ, R215 ;  /* 0x000000ffffc37224 */ /* 0x000fe400078e00d7 */
[----:B--2---:R-:W2:Y:S04]  /*21d60*/  LDL.LU R197, [R1+0x4e8] ;  /* 0x0004e80001c57983 */ /* 0x004ea80000300800 */
[----:B------:R1:W-:Y:S01]  /*21d70*/  STL [R1+0x470], R211 ;  /* 0x000470d301007387 */ /* 0x0003e20000100800 */
[----:B-----5:R-:W-:Y:S01]  /*21d80*/  IADD3 R210, P0, R210, R206, RZ ;  /* 0x000000ced2d27210 */ /* 0x020fe20007f1e0ff */
[----:B------:R-:W-:-:S02]  /*21d90*/  IMAD.X R213, R213, 0x1, R2, P1 ;  /* 0x00000001d5d57824 */ /* 0x000fc400008e0602 */
[----:B------:R-:W-:Y:S04]  /*21da0*/  STL [R1+0x450], R215 ;  /* 0x000450d701007387 */ /* 0x000fe80000100800 */
[----:B------:R-:W3:Y:S01]  /*21db0*/  LDL.LU R196, [R1+0x4ec] ;  /* 0x0004ec0001c47983 */ /* 0x000ee20000300800 */
[----:B------:R-:W-:-:S03]  /*21dc0*/  IMAD.X R212, R212, 0x1, R2, P0 ;  /* 0x00000001d4d47824 */ /* 0x000fc600000e0602 */
[----:B------:R5:W-:Y:S04]  /*21dd0*/  LDGSTS.E [R192+0x1600], [R194.64], P2 ;  /* 0x01600000c2c07fae */ /* 0x000be80009121844 */
[----:B------:R1:W-:Y:S04]  /*21de0*/  STL [R1+0x48c], R210 ;  /* 0x00048cd201007387 */ /* 0x0003e80000100800 */
[----:B------:R-:W-:Y:S01]  /*21df0*/  STL [R1+0x46c], R213 ;  /* 0x00046cd501007387 */ /* 0x000fe20000100800 */
[----:B------:R-:W-:Y:S01]  /*21e00*/  IADD3 R208, P1, R208, R206, RZ ;  /* 0x000000ced0d07210 */ /* 0x000fe20007f3e0ff */
[----:B-----5:R-:W-:-:S02]  /*21e10*/  IMAD.MOV.U32 R194, RZ, RZ, R211 ;  /* 0x000000ffffc27224 */ /* 0x020fc400078e00d3 */
[----:B------:R-:W-:Y:S01]  /*21e20*/  IMAD.MOV.U32 R195, RZ, RZ, R213 ;  /* 0x000000ffffc37224 */ /* 0x000fe200078e00d5 */
[----:B-1----:R-:W2:Y:S01]  /*21e30*/  LDL.LU R211, [R1+0x4fc] ;  /* 0x0004fc0001d37983 */ /* 0x002ea20000300800 */
[----:B------:R-:W-:-:S03]  /*21e40*/  IMAD.X R209, R209, 0x1, R2, P1 ;  /* 0x00000001d1d17824 */ /* 0x000fc600008e0602 */
[----:B------:R-:W-:Y:S01]  /*21e50*/  STL [R1+0x4a8], R208 ;  /* 0x0004a8d001007387 */ /* 0x000fe20000100800 */
[----:B------:R-:W-:-:S03]  /*21e60*/  IADD3 R204, P0, R204, R206, RZ ;  /* 0x000000cecccc7210 */ /* 0x000fc60007f1e0ff */
[----:B------:R-:W-:Y:S04]  /*21e70*/  STL [R1+0x488], R212 ;  /* 0x000488d401007387 */ /* 0x000fe80000100800 */
[----:B------:R-:W2:Y:S04]  /*21e80*/  LDL.LU R193, [R1+0x500] ;  /* 0x0005000001c17983 */ /* 0x000ea80000300800 */
[----:B------:R1:W-:Y:S02]  /*21e90*/  LDGSTS.E [R192+0x1e00], [R194.64], P2 ;  /* 0x01e00000c2c07fae */ /* 0x0003e40009121844 */
[----:B-1----:R-:W-:-:S02]  /*21ea0*/  IMAD.MOV.U32 R194, RZ, RZ, R210 ;  /* 0x000000ffffc27224 */ /* 0x002fc400078e00d2 */
[----:B------:R-:W2:Y:S04]  /*21eb0*/  LDL.LU R210, [R1+0x514] ;  /* 0x0005140001d27983 */ /* 0x000ea80000300800 */
[----:B------:R-:W-:Y:S04]  /*21ec0*/  STL [R1+0x4c4], R204 ;  /* 0x0004c4cc01007387 */ /* 0x000fe80000100800 */
[----:B------:R1:W-:Y:S04]  /*21ed0*/  STL [R1+0x4a4], R209 ;  /* 0x0004a4d101007387 */ /* 0x0003e80000100800 */
[----:B------:R-:W2:Y:S01]  /*21ee0*/  LDL.LU R3, [R1+0x518] ;  /* 0x0005180001037983 */ /* 0x000ea20000300800 */
[----:B------:R-:W-:-:S02]  /*21ef0*/  IMAD.MOV.U32 R195, RZ, RZ, R212 ;  /* 0x000000ffffc37224 */ /* 0x000fc400078e00d4 */
[----:B------:R-:W-:-:S03]  /*21f00*/  IMAD.X R205, R205, 0x1, R2, P0 ;  /* 0x00000001cdcd7824 */ /* 0x000fc600000e0602 */
[----:B------:R1:W-:Y:S02]  /*21f10*/  LDGSTS.E [R192+0x2600], [R194.64], P2 ;  /* 0x02600000c2c07fae */ /* 0x0003e40009121844 */
[----:B-1----:R-:W-:Y:S02]  /*21f20*/  IMAD.MOV.U32 R194, RZ, RZ, R208 ;  /* 0x000000ffffc27224 */ /* 0x002fe400078e00d0 */
[----:B------:R-:W-:Y:S02]  /*21f30*/  IMAD.MOV.U32 R195, RZ, RZ, R209 ;  /* 0x000000ffffc37224 */ /* 0x000fe400078e00d1 */
[----:B------:R-:W2:Y:S04]  /*21f40*/  LDL.LU R209, [R1+0x52c] ;  /* 0x00052c0001d17983 */ /* 0x000ea80000300800 */
        /* <DEDUP_REMOVED lines=12> */
[----:B------:R4:W-:Y:S04]  /*22010*/  STL [R1+0x4d4], R199 ;  /* 0x0004d4c701007387 */ /* 0x0009e80000100800 */
[----:B------:R-:W3:Y:S01]  /*22020*/  LDL.LU R204, [R1+0x548] ;  /* 0x0005480001cc7983 */ /* 0x000ee20000300800 */
[----:B--2---:R-:W-:-:S03]  /*22030*/  IMAD.X R197, R197, 0x1, R2, P0 ;  /* 0x00000001c5c57824 */ /* 0x004fc600000e0602 */
[----:B------:R-:W4:Y:S01]  /*22040*/  LDL.LU R213, [R1+0x55c] ;  /* 0x00055c0001d57983 */ /* 0x000f220000300800 */
[----:B-1----:R-:W-:Y:S02]  /*22050*/  IMAD.MOV.U32 R195, RZ, RZ, R199 ;  /* 0x000000ffffc37224 */ /* 0x002fe400078e00c7 */
[----:B------:R-:W-:-:S05]  /*22060*/  IMAD.MOV.U32 R194, RZ, RZ, R198 ;  /* 0x000000ffffc27224 */ /* 0x000fca00078e00c6 */
[----:B------:R1:W-:Y:S01]  /*22070*/  LDGSTS.E [R192+0x3e00], [R194.64], P2 ;  /* 0x03e00000c2c07fae */ /* 0x0003e20009121844 */
[----:B------:R-:W-:-:S05]  /*22080*/  IADD3 R193, P1, R193, R206, RZ ;  /* 0x000000cec1c17210 */ /* 0x000fca0007f3e0ff */
[----:B------:R-:W-:Y:S01]  /*22090*/  STL [R1+0x500], R193 ;  /* 0x000500c101007387 */ /* 0x000fe20000100800 */
[----:B------:R-:W-:-:S03]  /*220a0*/  IMAD.X R211, R211, 0x1, R2, P1 ;  /* 0x00000001d3d37824 */ /* 0x000fc600008e0602 */
[----:B------:R1:W-:Y:S04]  /*220b0*/  STL [R1+0x4e8], R197 ;  /* 0x0004e8c501007387 */ /* 0x0003e80000100800 */
[----:B----4-:R-:W4:Y:S04]  /*220c0*/  LDL.LU R199, [R1+0x560] ;  /* 0x0005600001c77983 */ /* 0x010f280000300800 */
[----:B------:R-:W4:Y:S01]  /*220d0*/  LDL.LU R212, [R1+0x574] ;  /* 0x0005740001d47983 */ /* 0x000f220000300800 */
[----:B-1----:R-:W-:Y:S02]  /*220e0*/  IMAD.MOV.U32 R195, RZ, RZ, R197 ;  /* 0x000000ffffc37224 */ /* 0x002fe400078e00c5 */
[----:B------:R-:W-:-:S05]  /*220f0*/  IMAD.MOV.U32 R194, RZ, RZ, R196 ;  /* 0x000000ffffc27224 */ /* 0x000fca00078e00c4 */
[----:B------:R1:W-:Y:S01]  /*22100*/  LDGSTS.E [R192+0x4600], [R194.64], P2 ;  /* 0x04600000c2c07fae */ /* 0x0003e20009121844 */
[----:B------:R-:W-:-:S05]  /*22110*/  IADD3 R3, P0, R3, R206, RZ ;  /* 0x000000ce03037210 */ /* 0x000fca0007f1e0ff */
[----:B------:R-:W-:Y:S04]  /*22120*/  STL [R1+0x518], R3 ;  /* 0x0005180301007387 */ /* 0x000fe80000100800 */
[----:B------:R1:W-:Y:S04]  /*22130*/  STL [R1+0x4fc], R211 ;  /* 0x0004fcd301007387 */ /* 0x0003e80000100800 */
[----:B------:R-:W4:Y:S04]  /*22140*/  LDL.LU R198, [R1+0x578] ;  /* 0x0005780001c67983 */ /* 0x000f280000300800 */
[----:B------:R-:W4:Y:S04]  /*22150*/  LDL.LU R197, [R1+0x58c] ;  /* 0x00058c0001c57983 */ /* 0x000f280000300800 */
[----:B------:R-:W4:Y:S01]  /*22160*/  LDL.LU R196, [R1+0x590] ;  /* 0x0005900001c47983 */ /* 0x000f220000300800 */
[----:B-1----:R-:W-:-:S02]  /*22170*/  IMAD.MOV.U32 R194, RZ, RZ, R193 ;  /* 0x000000ffffc27224 */ /* 0x002fc400078e00c1 */
[----:B------:R-:W-:Y:S02]  /*22180*/  IMAD.MOV.U32 R195, RZ, RZ, R211 ;  /* 0x000000ffffc37224 */ /* 0x000fe400078e00d3 */
[----:B------:R-:W-:Y:S01]  /*22190*/  IMAD.X R210, R210, 0x1, R2, P0 ;  /* 0x00000001d2d27824 */ /* 0x000fe200000e0602 */
        /* <DEDUP_REMOVED lines=9> */
[----:B------:R-:W2:Y:S01]  /*22230*/  LDL.LU R193, [R1+0x5a8] ;  /* 0x0005a80001c17983 */ /* 0x000ea20000300800 */
[----:B---3--:R-:W-:-:S03]  /*22240*/  IADD3 R204, P0, R204, R206, RZ ;  /* 0x000000cecccc7210 */ /* 0x008fc60007f1e0ff */
[----:B-----5:R-:W3:Y:S01]  /*22250*/  LDL.LU R210, [R1+0x5bc] ;  /* 0x0005bc0001d27983 */ /* 0x020ee20000300800 */
[----:B-1----:R-:W-:-:S03]  /*22260*/  IMAD.MOV.U32 R194, RZ, RZ, R208 ;  /* 0x000000ffffc27224 */ /* 0x002fc600078e00d0 */
[----:B------:R-:W-:Y:S01]  /*22270*/  STL [R1+0x548], R204 ;  /* 0x000548cc01007387 */ /* 0x000fe20000100800 */
[----:B------:R-:W-:-:S03]  /*22280*/  IMAD.MOV.U32 R195, RZ, RZ, R209 ;  /* 0x000000ffffc37224 */ /* 0x000fc600078e00d1 */
[----:B------:R1:W-:Y:S01]  /*22290*/  STL [R1+0x52c], R209 ;  /* 0x00052cd101007387 */ /* 0x0003e20000100800 */
[----:B------:R-:W-:-:S03]  /*222a0*/  IMAD.X R205, R205, 0x1, R2, P0 ;  /* 0x00000001cdcd7824 */ /* 0x000fc600000e0602 */
[----:B------:R-:W5:Y:S04]  /*222b0*/  LDL.LU R3, [R1+0x5c0] ;  /* 0x0005c00001037983 */ /* 0x000f680000300800 */
[----:B------:R4:W-:Y:S04]  /*222c0*/  LDGSTS.E [R192+0x5e00], [R194.64], P2 ;  /* 0x05e00000c2c07fae */ /* 0x0009e80009121844 */
[----:B-1----:R-:W3:Y:S01]  /*222d0*/  LDL.LU R209, [R1+0x5d4] ;  /* 0x0005d40001d17983 */ /* 0x002ee20000300800 */
[----:B----4-:R-:W-:Y:S01]  /*222e0*/  IMAD.MOV.U32 R194, RZ, RZ, R204 ;  /* 0x000000ffffc27224 */ /* 0x010fe200078e00cc */
[----:B------:R-:W-:Y:S01]  /*222f0*/  IADD3 R199, P1, R199, R206, RZ ;  /* 0x000000cec7c77210 */ /* 0x000fe20007f3e0ff */
[----:B------:R-:W-:-:S04]  /*22300*/  IMAD.MOV.U32 R195, RZ, RZ, R205 ;  /* 0x000000ffffc37224 */ /* 0x000fc800078e00cd */
[----:B------:R-:W-:Y:S01]  /*22310*/  IMAD.X R213, R213, 0x1, R2, P1 ;  /* 0x00000001d5d57824 */ /* 0x000fe200008e0602 */
[----:B------:R-:W-:Y:S04]  /*22320*/  STL [R1+0x560], R199 ;  /* 0x000560c701007387 */ /* 0x000fe80000100800 */
[----:B------:R1:W-:Y:S04]  /*22330*/  STL [R1+0x544], R205 ;  /* 0x000544cd01007387 */ /* 0x0003e80000100800 */
[----:B------:R-:W4:Y:S04]  /*22340*/  LDL.LU R208, [R1+0x5d8] ;  /* 0x0005d80001d07983 */ /* 0x000f280000300800 */
[----:B------:R1:W-:Y:S04]  /*22350*/  LDGSTS.E [R192+0x6600], [R194.64], P2 ;  /* 0x06600000c2c07fae */ /* 0x0003e80009121844 */
[----:B-1----:R-:W4:Y:S01]  /*22360*/  LDL.LU R205, [R1+0x5ec] ;  /* 0x0005ec0001cd7983 */ /* 0x002f220000300800 */
[----:B------:R-:W-:Y:S01]  /*22370*/  IADD3 R198, P0, R198, R206, RZ ;  /* 0x000000cec6c67210 */ /* 0x000fe20007f1e0ff */
[----:B------:R-:W-:-:S02]  /*22380*/  IMAD.MOV.U32 R194, RZ, RZ, R199 ;  /* 0x000000ffffc27224 */ /* 0x000fc400078e00c7 */
[----:B------:R-:W-:Y:S02]  /*22390*/  IMAD.MOV.U32 R195, RZ, RZ, R213 ;  /* 0x000000ffffc37224 */ /* 0x000fe400078e00d5 */
[----:B------:R1:W-:Y:S01]  /*223a0*/  STL [R1+0x578], R198 ;  /* 0x000578c601007387 */ /* 0x0003e20000100800 */
[----:B------:R-:W-:Y:S01]  /*223b0*/  IMAD.X R212, R212, 0x1, R2, P0 ;  /* 0x00000001d4d47824 */ /* 0x000fe200000e0602 */
[----:B------:R-:W-:Y:S02]  /*223c0*/  IADD3 R196, P1, R196, R206, RZ ;  /* 0x000000cec4c47210 */ /* 0x000fe40007f3e0ff */
[----:B------:R-:W-:Y:S04]  /*223d0*/  STL [R1+0x55c], R213 ;  /* 0x00055cd501007387 */ /* 0x000fe80000100800 */
[----:B------:R-:W4:Y:S04]  /*223e0*/  LDL.LU R204, [R1+0x5f0] ;  /* 0x0005f00001cc7983 */ /* 0x000f280000300800 */
[----:B------:R-:W4:Y:S04]  /*223f0*/  LDL.LU R199, [R1+0x604] ;  /* 0x0006040001c77983 */ /* 0x000f280000300800 */
[----:B------:R-:W-:Y:S04]  /*22400*/  STL [R1+0x590], R196 ;  /* 0x000590c401007387 */ /* 0x000fe80000100800 */
[----:B------:R1:W-:Y:S04]  /*22410*/  LDGSTS.E [R192+0x6e00], [R194.64], P2 ;  /* 0x06e00000c2c07fae */ /* 0x0003e80009121844 */
[----:B------:R-:W-:Y:S01]  /*22420*/  STL [R1+0x574], R212 ;  /* 0x000574d401007387 */ /* 0x000fe20000100800 */
[----:B-1----:R-:W-:-:S03]  /*22430*/  IMAD.MOV.U32 R194, RZ, RZ, R198 ;  /* 0x000000ffffc27224 */ /* 0x002fc600078e00c6 */
[----:B------:R-:W4:Y:S01]  /*22440*/  LDL.LU R198, [R1+0x608] ;  /* 0x0006080001c67983 */ /* 0x000f220000300800 */
[----:B------:R-:W-:Y:S02]  /*22450*/  IMAD.MOV.U32 R195, RZ, RZ, R212 ;  /* 0x000000ffffc37224 */ /* 0x000fe400078e00d4 */
[----:B------:R-:W-:-:S03]  /*22460*/  IMAD.X R197, R197, 0x1, R2, P1 ;  /* 0x00000001c5c57824 */ /* 0x000fc600008e0602 */
[----:B------:R1:W-:Y:S02]  /*22470*/  LDGSTS.E [R192+0x7600], [R194.64], P2 ;  /* 0x07600000c2c07fae */ /* 0x0003e40009121844 */
[----:B-1----:R-:W-:Y:S02]  /*22480*/  IMAD.MOV.U32 R195, RZ, RZ, R197 ;  /* 0x000000ffffc37224 */ /* 0x002fe400078e00c5 */
[----:B------:R-:W-:-:S05]  /*22490*/  IMAD.MOV.U32 R194, RZ, RZ, R196 ;  /* 0x000000ffffc27224 */ /* 0x000fca00078e00c4 */
[----:B------:R1:W-:Y:S01]  /*224a0*/  LDGSTS.E [R192+0x7e00], [R194.64], P2 ;  /* 0x07e00000c2c07fae */ /* 0x0003e20009121844 */
[----:B--2---:R-:W-:-:S05]  /*224b0*/  IADD3 R193, P0, R193, R206, RZ ;  /* 0x000000cec1c17210 */ /* 0x004fca0007f1e0ff */
[----:B------:R-:W-:Y:S01]  /*224c0*/  IMAD.X R211, R211, 0x1, R2, P0 ;  /* 0x00000001d3d37824 */ /* 0x000fe200000e0602 */
[----:B------:R-:W-:Y:S04]  /*224d0*/  STL [R1+0x5a8], R193 ;  /* 0x0005a8c101007387 */ /* 0x000fe80000100800 */
[----:B------:R2:W-:Y:S01]  /*224e0*/  STL [R1+0x58c], R197 ;  /* 0x00058cc501007387 */ /* 0x0005e20000100800 */
[----:B-----5:R-:W-:-:S03]  /*224f0*/  IADD3 R3, P1, R3, R206, RZ ;  /* 0x000000ce03037210 */ /* 0x020fc60007f3e0ff */
[----:B--2---:R-:W2:Y:S04]  /*22500*/  LDL.LU R197, [R1+0x61c] ;  /* 0x00061c0001c57983 */ /* 0x004ea80000300800 */
[----:B------:R5:W-:Y:S04]  /*22510*/  STL [R1+0x5c0], R3 ;  /* 0x0005c00301007387 */ /* 0x000be80000100800 */
[----:B------:R-:W-:Y:S04]  /*22520*/  STL [R1+0x5a4], R211 ;  /* 0x0005a4d301007387 */ /* 0x000fe80000100800 */
[----:B------:R-:W2:Y:S01]  /*22530*/  LDL.LU R196, [R1+0x620] ;  /* 0x0006200001c47983 */ /* 0x000ea20000300800 */
[----:B-1----:R-:W-:-:S02]  /*22540*/  IMAD.MOV.U32 R194, RZ, RZ, R193 ;  /* 0x000000ffffc27224 */ /* 0x002fc400078e00c1 */
[----:B------:R-:W-:Y:S01]  /*22550*/  IMAD.MOV.U32 R195, RZ, RZ, R211 ;  /* 0x000000ffffc37224 */ /* 0x000fe200078e00d3 */
[----:B------:R-:W2:Y:S01]  /*22560*/  LDL.LU R193, [R1+0x634] ;  /* 0x0006340001c17983 */ /* 0x000ea20000300800 */
[----:B---3--:R-:W-:-:S03]  /*22570*/  IMAD.X R210, R210, 0x1, R2, P1 ;  /* 0x00000001d2d27824 */ /* 0x008fc600008e0602 */
[----:B------:R1:W-:Y:S01]  /*22580*/  LDGSTS.E [R192+0x8600], [R194.64], P2 ;  /* 0x08600000c2c07fae */ /* 0x0003e20009121844 */
[----:B----4-:R-:W-:Y:S01]  /*22590*/  IADD3 R208, P0, R208, R206, RZ ;  /* 0x000000ced0d07210 */ /* 0x010fe20007f1e0ff */
[----:B-1----:R-:W-:-:S04]  /*225a0*/  IMAD.MOV.U32 R194, RZ, RZ, R3 ;  /* 0x000000ffffc27224 */ /* 0x002fc800078e0003 */
[----:B------:R-:W-:Y:S01]  /*225b0*/  STL [R1+0x5d8], R208 ;  /* 0x0005d8d001007387 */ /* 0x000fe20000100800 */
[----:B------:R-:W-:-:S03]  /*225c0*/  IMAD.X R209, R209, 0x1, R2, P0 ;  /* 0x00000001d1d17824 */ /* 0x000fc600000e0602 */
[----:B------:R1:W-:Y:S04]  /*225d0*/  STL [R1+0x5bc], R210 ;  /* 0x0005bcd201007387 */ /* 0x0003e80000100800 */
[----:B-----5:R-:W3:Y:S01]  /*225e0*/  LDL.LU R3, [R1+0x638] ;  /* 0x0006380001037983 */ /* 0x020ee20000300800 */
[----:B------:R-:W-:-:S05]  /*225f0*/  IADD3 R204, P1, R204, R206, RZ ;  /* 0x000000cecccc7210 */ /* 0x000fca0007f3e0ff */
[----:B------:R-:W-:Y:S01]  /*22600*/  IMAD.X R205, R205, 0x1, R2, P1 ;  /* 0x00000001cdcd7824 */ /* 0x000fe200008e0602 */
[----:B------:R-:W-:Y:S04]  /*22610*/  STL [R1+0x5f0], R204 ;  /* 0x0005f0cc01007387 */ /* 0x000fe80000100800 */
[----:B------:R4:W-:Y:S04]  /*22620*/  STL [R1+0x5d4], R209 ;  /* 0x0005d4d101007387 */ /* 0x0009e80000100800 */
[----:B------:R-:W5:Y:S01]  /*22630*/  LDL.LU R217, [R1+0x64c] ;  /* 0x00064c0001d97983 */ /* 0x000f620000300800 */
[----:B------:R-:W-:-:S05]  /*22640*/  IADD3 R198, P0, R198, R206, RZ ;  /* 0x000000cec6c67210 */ /* 0x000fca0007f1e0ff */
[----:B------:R-:W-:Y:S04]  /*22650*/  STL [R1+0x608], R198 ;  /* 0x000608c601007387 */ /* 0x000fe80000100800 */
[----:B------:R1:W-:Y:S04]  /*22660*/  STL [R1+0x5ec], R205 ;  /* 0x0005eccd01007387 */ /* 0x0003e80000100800 */
[----:B------:R-:W5:Y:S04]  /*22670*/  LDL.LU R216, [R1+0x650] ;  /* 0x0006500001d87983 */ /* 0x000f680000300800 */
[----:B------:R-:W5:Y:S01]  /*22680*/  LDL.LU R214, [R1+0x668] ;  /* 0x0006680001d67983 */ /* 0x000f620000300800 */
[----:B------:R-:W-:-:S03]  /*22690*/  IMAD.X R199, R199, 0x1, R2, P0 ;  /* 0x00000001c7c77824 */ /* 0x000fc600000e0602 */
[----:B------:R-:W5:Y:S01]  /*226a0*/  LDL.LU R215, [R1+0x664] ;  /* 0x0006640001d77983 */ /* 0x000f620000300800 */
[----:B------:R-:W-:-:S05]  /*226b0*/  IMAD.MOV.U32 R195, RZ, RZ, R210 ;  /* 0x000000ffffc37224 */ /* 0x000fca00078e00d2 */
[----:B------:R1:W-:Y:S02]  /*226c0*/  LDGSTS.E [R192+0x8e00], [R194.64], P2 ;  /* 0x08e00000c2c07fae */ /* 0x0003e40009121844 */
[----:B-1----:R-:W-:Y:S02]  /*226d0*/  IMAD.MOV.U32 R194, RZ, RZ, R208 ;  /* 0x000000ffffc27224 */ /* 0x002fe400078e00d0 */
[----:B------:R-:W-:-:S05]  /*226e0*/  IMAD.MOV.U32 R195, RZ, RZ, R209 ;  /* 0x000000ffffc37224 */ /* 0x000fca00078e00d1 */
[----:B------:R1:W-:Y:S02]  /*226f0*/  LDGSTS.E [R192+0x9600], [R194.64], P2 ;  /* 0x09600000c2c07fae */ /* 0x0003e40009121844 */
[----:B-1----:R-:W-:Y:S02]  /*22700*/  IMAD.MOV.U32 R195, RZ, RZ, R205 ;  /* 0x000000ffffc37224 */ /* 0x002fe400078e00cd */
[----:B------:R-:W-:-:S05]  /*22710*/  IMAD.MOV.U32 R194, RZ, RZ, R204 ;  /* 0x000000ffffc27224 */ /* 0x000fca00078e00cc */
[----:B------:R1:W-:Y:S02]  /*22720*/  LDGSTS.E [R192+0x9e00], [R194.64], P2 ;  /* 0x09e00000c2c07fae */ /* 0x0003e40009121844 */
[----:B-1----:R-:W-:Y:S02]  /*22730*/  IMAD.MOV.U32 R194, RZ, RZ, R198 ;  /* 0x000000ffffc27224 */ /* 0x002fe400078e00c6 */
[----:B------:R-:W-:-:S05]  /*22740*/  IMAD.MOV.U32 R195, RZ, RZ, R199 ;  /* 0x000000ffffc37224 */ /* 0x000fca00078e00c7 */
[----:B------:R1:W-:Y:S01]  /*22750*/  LDGSTS.E [R192+0xa600], [R194.64], P2 ;  /* 0x0a600000c2c07fae */ /* 0x0003e20009121844 */
[----:B--2---:R-:W-:-:S05]  /*22760*/  IADD3 R196, P1, R196, R206, RZ ;  /* 0x000000cec4c47210 */ /* 0x004fca0007f3e0ff */
[----:B------:R-:W-:Y:S04]  /*22770*/  STL [R1+0x620], R196 ;  /* 0x000620c401007387 */ /* 0x000fe80000100800 */
[----:B------:R3:W-:Y:S04]  /*22780*/  STL [R1+0x604], R199 ;  /* 0x000604c701007387 */ /* 0x0007e80000100800 */
[----:B------:R-:W2:Y:S04]  /*22790*/  LDL.LU R213, [R1+0x67c] ;  /* 0x00067c0001d57983 */ /* 0x000ea80000300800 */
[----:B------:R-:W2:Y:S01]  /*227a0*/  LDL.LU R212, [R1+0x680] ;  /* 0x0006800001d47983 */ /* 0x000ea20000300800 */
[----:B------:R-:W-:-:S03]  /*227b0*/  IMAD.X R197, R197, 0x1, R2, P1 ;  /* 0x00000001c5c57824 */ /* 0x000fc600008e0602 */
[----:B------:R-:W2:Y:S04]  /*227c0*/  LDL.LU R210, [R1+0x698] ;  /* 0x0006980001d27983 */ /* 0x000ea80000300800 */
[----:B------:R-:W2:Y:S01]  /*227d0*/  LDL.LU R211, [R1+0x694] ;  /* 0x0006940001d37983 */ /* 0x000ea20000300800 */
[----:B---3--:R-:W-:-:S05]  /*227e0*/  IADD3 R3, P0, R3, R206, RZ ;  /* 0x000000ce03037210 */ /* 0x008fca0007f1e0ff */
[----:B------:R-:W-:Y:S01]  /*227f0*/  STL [R1+0x638], R3 ;  /* 0x0006380301007387 */ /* 0x000fe20000100800 */
[----:B------:R-:W-:-:S03]  /*22800*/  IMAD.X R193, R193, 0x1, R2, P0 ;  /* 0x00000001c1c17824 */ /* 0x000fc600000e0602 */
[----:B------:R3:W-:Y:S04]  /*22810*/  STL [R1+0x61c], R197 ;  /* 0x00061cc501007387 */ /* 0x0007e80000100800 */
[----:B----4-:R-:W4:Y:S04]  /*22820*/  LDL.LU R209, [R1+0x6ac] ;  /* 0x0006ac0001d17983 */ /* 0x010f280000300800 */
[----:B------:R-:W4:Y:S04]  /*22830*/  LDL.LU R208, [R1+0x6b0] ;  /* 0x0006b00001d07983 */ /* 0x000f280000300800 */
[----:B------:R-:W4:Y:S01]  /*22840*/  LDL.LU R205, [R1+0x6c4] ;  /* 0x0006c40001cd7983 */ /* 0x000f220000300800 */
[----:B-1----:R-:W-:-:S02]  /*22850*/  IMAD.MOV.U32 R194, RZ, RZ, R196 ;  /* 0x000000ffffc27224 */ /* 0x002fc400078e00c4 */
[----:B------:R-:W-:-:S05]  /*22860*/  IMAD.MOV.U32 R195, RZ, RZ, R197 ;  /* 0x000000ffffc37224 */ /* 0x000fca00078e00c5 */
[----:B------:R1:W-:Y:S01]  /*22870*/  LDGSTS.E [R192+0xae00], [R194.64], P2 ;  /* 0x0ae00000c2c07fae */ /* 0x0003e20009121844 */
[----:B-----5:R-:W-:-:S05]  /*22880*/  IADD3 R216, P1, R216, R206, RZ ;  /* 0x000000ced8d87210 */ /* 0x020fca0007f3e0ff */
[----:B------:R-:W-:Y:S04]  /*22890*/  STL [R1+0x650], R216 ;  /* 0x000650d801007387 */ /* 0x000fe80000100800 */
[----:B------:R5:W-:Y:S04]  /*228a0*/  STL [R1+0x634], R193 ;  /* 0x000634c101007387 */ /* 0x000be80000100800 */
[----:B------:R-:W4:Y:S04]  /*228b0*/  LDL.LU R204, [R1+0x6c8] ;  /* 0x0006c80001cc7983 */ /* 0x000f280000300800 */
[----:B------:R-:W4:Y:S04]  /*228c0*/  LDL.LU R199, [R1+0x6dc] ;  /* 0x0006dc0001c77983 */ /* 0x000f280000300800 */
[----:B------:R-:W4:Y:S01]  /*228d0*/  LDL.LU R198, [R1+0x6e0] ;  /* 0x0006e00001c67983 */ /* 0x000f220000300800 */
[----:B------:R-:W-:Y:S01]  /*228e0*/  IADD3 R214, P0, R214, R206, RZ ;  /* 0x000000ced6d67210 */ /* 0x000fe20007f1e0ff */
[----:B------:R-:W-:-:S02]  /*228f0*/  IMAD.X R217, R217, 0x1, R2, P1 ;  /* 0x00000001d9d97824 */ /* 0x000fc400008e0602 */
[----:B---3--:R-:W3:Y:S04]  /*22900*/  LDL.LU R197, [R1+0x6f4] ;  /* 0x0006f40001c57983 */ /* 0x008ee80000300800 */
[----:B------:R-:W3:Y:S01]  /*22910*/  LDL.LU R196, [R1+0x6f8] ;  /* 0x0006f80001c47983 */ /* 0x000ee20000300800 */
[----:B-1----:R-:W-:-:S03]  /*22920*/  IMAD.MOV.U32 R195, RZ, RZ, R193 ;  /* 0x000000ffffc37224 */ /* 0x002fc600078e00c1 */
[----:B------:R-:W-:Y:S01]  /*22930*/  STL [R1+0x668], R214 ;  /* 0x000668d601007387 */ /* 0x000fe20000100800 */
[----:B------:R-:W-:-:S03]  /*22940*/  IMAD.MOV.U32 R194, RZ, RZ, R3 ;  /* 0x000000ffffc27224 */ /* 0x000fc600078e0003 */
[----:B------:R-:W-:Y:S04]  /*22950*/  STL [R1+0x64c], R217 ;  /* 0x00064cd901007387 */ /* 0x000fe80000100800 */
[----:B-----5:R-:W5:Y:S04]  /*22960*/  LDL.LU R193, [R1+0x70c] ;  /* 0x00070c0001c17983 */ /* 0x020f680000300800 */
[----:B------:R-:W5:Y:S01]  /*22970*/  LDL.LU R3, [R1+0x710] ;  /* 0x0007100001037983 */ /* 0x000f620000300800 */
[----:B------:R-:W-:-:S03]  /*22980*/  IMAD.X R215, R215, 0x1, R2, P0 ;  /* 0x00000001d7d77824 */ /* 0x000fc600000e0602 */
[----:B------:R1:W-:Y:S02]  /*22990*/  LDGSTS.E [R192+0xb600], [R194.64], P2 ;  /* 0x0b600000c2c07fae */ /* 0x0003e40009121844 */
[----:B-1----:R-:W-:Y:S02]  /*229a0*/  IMAD.MOV.U32 R194, RZ, RZ, R216 ;  /* 0x000000ffffc27224 */ /* 0x002fe400078e00d8 */
[----:B------:R-:W-:-:S05]  /*229b0*/  IMAD.MOV.U32 R195, RZ, RZ, R217 ;  /* 0x000000ffffc37224 */ /* 0x000fca00078e00d9 */
[----:B------:R1:W-:Y:S02]  /*229c0*/  LDGSTS.E [R192+0xbe00], [R194.64], P2 ;  /* 0x0be00000c2c07fae */ /* 0x0003e40009121844 */
[----:B-1----:R-:W-:Y:S02]  /*229d0*/  IMAD.MOV.U32 R194, RZ, RZ, R214 ;  /* 0x000000ffffc27224 */ /* 0x002fe400078e00d6 */
[----:B------:R-:W-:-:S05]  /*229e0*/  IMAD.MOV.U32 R195, RZ, RZ, R215 ;  /* 0x000000ffffc37224 */ /* 0x000fca00078e00d7 */
[----:B------:R1:W-:Y:S01]  /*229f0*/  LDGSTS.E [R192+0xc600], [R194.64], P2 ;  /* 0x0c600000c2c07fae */ /* 0x0003e20009121844 */
[----:B------:R-:W-:Y:S02]  /*22a00*/  IADD3 R207, R207, 0x1, RZ ;  /* 0x00000001cfcf7810 */ /* 0x000fe40007ffe0ff */
[-C--:B--2---:R-:W-:Y:S02]  /*22a10*/  IADD3 R212, P1, R212, R206.reuse, RZ ;  /* 0x000000ced4d47210 */ /* 0x084fe40007f3e0ff */
[----:B------:R-:W-:-:S03]  /*22a20*/  IADD3 R210, P0, R210, R206, RZ ;  /* 0x000000ced2d27210 */ /* 0x000fc60007f1e0ff */
[----:B------:R-:W-:Y:S02]  /*22a30*/  IMAD.X R213, R213, 0x1, R2, P1 ;  /* 0x00000001d5d57824 */ /* 0x000fe400008e0602 */
[----:B-1----:R-:W-:Y:S02]  /*22a40*/  IMAD.MOV.U32 R194, RZ, RZ, R212 ;  /* 0x000000ffffc27224 */ /* 0x002fe400078e00d4 */
[----:B------:R-:W-:Y:S02]  /*22a50*/  IMAD.MOV.U32 R195, RZ, RZ, R213 ;  /* 0x000000ffffc37224 */ /* 0x000fe400078e00d5 */
[----:B------:R-:W-:-:S03]  /*22a60*/  IMAD.X R211, R211, 0x1, R2, P0 ;  /* 0x00000001d3d37824 */ /* 0x000fc600000e0602 */
[----:B------:R1:W-:Y:S02]  /*22a70*/  LDGSTS.E [R192+0xce00], [R194.64], P2 ;  /* 0x0ce00000c2c07fae */ /* 0x0003e40009121844 */
[----:B-1----:R-:W-:Y:S02]  /*22a80*/  IMAD.MOV.U32 R194, RZ, RZ, R210 ;  /* 0x000000ffffc27224 */ /* 0x002fe400078e00d2 */
[----:B------:R-:W-:Y:S01]  /*22a90*/  IMAD.MOV.U32 R195, RZ, RZ, R211 ;  /* 0x000000ffffc37224 */ /* 0x000fe200078e00d3 */
[----:B----4-:R-:W-:-:S04]  /*22aa0*/  IADD3 R208, P1, R208, R206, RZ ;  /* 0x000000ced0d07210 */ /* 0x010fc80007f3e0ff */
[----:B------:R1:W-:Y:S01]  /*22ab0*/  LDGSTS.E [R192+0xd600], [R194.64], P2 ;  /* 0x0d600000c2c07fae */ /* 0x0003e20009121844 */
[----:B------:R-:W-:Y:S02]  /*22ac0*/  IMAD.X R209, R209, 0x1, R2, P1 ;  /* 0x00000001d1d17824 */ /* 0x000fe400008e0602 */
[----:B-1----:R-:W-:Y:S02]  /*22ad0*/  IMAD.MOV.U32 R194, RZ, RZ, R208 ;  /* 0x000000ffffc27224 */ /* 0x002fe400078e00d0 */
[----:B------:R-:W-:-:S05]  /*22ae0*/  IMAD.MOV.U32 R195, RZ, RZ, R209 ;  /* 0x000000ffffc37224 */ /* 0x000fca00078e00d1 */
[----:B------:R1:W-:Y:S04]  /*22af0*/  LDGSTS.E [R192+0xde00], [R194.64], P2 ;  /* 0x0de00000c2c07fae */ /* 0x0003e80009121844 */
[----:B------:R-:W-:Y:S04]  /*22b00*/  STL [R1+0x680], R212 ;  /* 0x000680d401007387 */ /* 0x000fe80000100800 */
[----:B------:R-:W-:Y:S04]  /*22b10*/  STL [R1+0x664], R215 ;  /* 0x000664d701007387 */ /* 0x000fe80000100800 */
[----:B------:R-:W-:Y:S01]  /*22b20*/  STL [R1+0x698], R210 ;  /* 0x000698d201007387 */ /* 0x000fe20000100800 */
[----:B------:R-:W-:-:S05]  /*22b30*/  IADD3 R204, P0, R204, R206, RZ ;  /* 0x000000cecccc7210 */ /* 0x000fca0007f1e0ff */
[----:B------:R-:W-:Y:S01]  /*22b40*/  IMAD.X R205, R205, 0x1, R2, P0 ;  /* 0x00000001cdcd7824 */ /* 0x000fe200000e0602 */
[-C--:B------:R-:W-:Y:S01]  /*22b50*/  IADD3 R198, P1, R198, R206.reuse, RZ ;  /* 0x000000cec6c67210 */ /* 0x080fe20007f3e0ff */
[----:B-1----:R-:W-:Y:S02]  /*22b60*/  IMAD.MOV.U32 R194, RZ, RZ, R204 ;  /* 0x000000ffffc27224 */ /* 0x002fe400078e00cc */
[----:B------:R-:W-:Y:S02]  /*22b70*/  IMAD.MOV.U32 R195, RZ, RZ, R205 ;  /* 0x000000ffffc37224 */ /* 0x000fe400078e00cd */
[--C-:B------:R-:W-:Y:S01]  /*22b80*/  IMAD.X R199, R199, 0x1, R2.reuse, P1 ;  /* 0x00000001c7c77824 */ /* 0x100fe200008e0602 */
[----:B---3--:R-:W-:Y:S02]  /*22b90*/  IADD3 R196, P3, R196, R206, RZ ;  /* 0x000000cec4c47210 */ /* 0x008fe40007f7e0ff */
[----:B------:R1:W-:Y:S03]  /*22ba0*/  LDGSTS.E [R192+0xe600], [R194.64], P2 ;  /* 0x0e600000c2c07fae */ /* 0x0003e60009121844 */
[----:B------:R-:W-:Y:S01]  /*22bb0*/  IMAD.X R197, R197, 0x1, R2, P3 ;  /* 0x00000001c5c57824 */ /* 0x000fe200018e0602 */
[----:B------:R-:W-:Y:S01]  /*22bc0*/  STL [R1+0x67c], R213 ;  /* 0x00067cd501007387 */ /* 0x000fe20000100800 */
[----:B-1----:R-:W-:-:S02]  /*22bd0*/  IMAD.MOV.U32 R194, RZ, RZ, R198 ;  /* 0x000000ffffc27224 */ /* 0x002fc400078e00c6 */
[----:B------:R-:W-:Y:S01]  /*22be0*/  IMAD.MOV.U32 R195, RZ, RZ, R199 ;  /* 0x000000ffffc37224 */ /* 0x000fe200078e00c7 */
[----:B-----5:R-:W-:Y:S01]  /*22bf0*/  IADD3 R3, P0, R3, R206, RZ ;  /* 0x000000ce03037210 */ /* 0x020fe20007f1e0ff */
[----:B------:R-:W-:Y:S01]  /*22c00*/  IMAD.MOV.U32 R206, RZ, RZ, 0x3f ;  /* 0x0000003fffce7424 */ /* 0x000fe200078e00ff */
[----:B------:R-:W-:Y:S04]  /*22c10*/  STL [R1+0x6b0], R208 ;  /* 0x0006b0d001007387 */ /* 0x000fe80000100800 */
[----:B------:R1:W-:Y:S01]  /*22c20*/  LDGSTS.E [R192+0xee00], [R194.64], P2 ;  /* 0x0ee00000c2c07fae */ /* 0x0003e20009121844 */
[----:B------:R-:W-:-:S03]  /*22c30*/  IADD3 R206, R206, c[0x0][0x180], RZ ;  /* 0x00006000cece7a10 */ /* 0x000fc60007ffe0ff */
[----:B------:R-:W-:Y:S04]  /*22c40*/  STL [R1+0x694], R211 ;  /* 0x000694d301007387 */ /* 0x000fe80000100800 */
[----:B------:R-:W-:Y:S01]  /*22c50*/  STL [R1+0x6c8], R204 ;  /* 0x0006c8cc01007387 */ /* 0x000fe20000100800 */
[----:B-1----:R-:W-:Y:S02]  /*22c60*/  IMAD.MOV.U32 R194, RZ, RZ, R196 ;  /* 0x000000ffffc27224 */ /* 0x002fe400078e00c4 */
[----:B------:R-:W-:Y:S01]  /*22c70*/  IMAD.MOV.U32 R195, RZ, RZ, R197 ;  /* 0x000000ffffc37224 */ /* 0x000fe200078e00c5 */
[----:B------:R-:W-:Y:S04]  /*22c80*/  STL [R1+0x6ac], R209 ;  /* 0x0006acd101007387 */ /* 0x000fe80000100800 */
[----:B------:R-:W-:Y:S04]  /*22c90*/  STL [R1+0x6e0], R198 ;  /* 0x0006e0c601007387 */ /* 0x000fe80000100800 */
[----:B------:R-:W-:Y:S01]  /*22ca0*/  STL [R1+0x6c4], R205 ;  /* 0x0006c4cd01007387 */ /* 0x000fe20000100800 */
[----:B------:R-:W-:-:S03]  /*22cb0*/  IMAD.X R193, R193, 0x1, R2, P0 ;  /* 0x00000001c1c17824 */ /* 0x000fc600000e0602 */
[----:B------:R-:W-:Y:S04]  /*22cc0*/  STL [R1+0x6f8], R196 ;  /* 0x0006f8c401007387 */ /* 0x000fe80000100800 */
[----:B------:R1:W-:Y:S04]  /*22cd0*/  LDGSTS.E [R192+0xf600], [R194.64], P2 ;  /* 0x0f600000c2c07fae */ /* 0x0003e80009121844 */
[----:B------:R2:W-:Y:S01]  /*22ce0*/  STL [R1+0x710], R3 ;  /* 0x0007100301007387 */ /* 0x0005e20000100800 */
[----:B-1----:R-:W-:Y:S01]  /*22cf0*/  IMAD.MOV.U32 R194, RZ, RZ, R3 ;  /* 0x000000ffffc27224 */ /* 0x002fe200078e0003 */
[----:B--2---:R-:W-:-:S02]  /*22d00*/  SHF.R.S32.HI R3, RZ, 0x1f, R206 ;  /* 0x0000001fff037819 */ /* 0x004fc400000114ce */
[----:B------:R1:W-:Y:S02]  /*22d10*/  STL [R1+0x6dc], R199 ;  /* 0x0006dcc701007387 */ /* 0x0003e40000100800 */
[----:B------:R-:W-:Y:S02]  /*22d20*/  LEA.HI R3, R3, R206, RZ, 0x6 ;  /* 0x000000ce03037211 */ /* 0x000fe400078f30ff */
[----:B------:R1:W-:Y:S04]  /*22d30*/  STL [R1+0x6f4], R197 ;  /* 0x0006f4c501007387 */ /* 0x0003e80000100800 */
[----:B------:R1:W-:Y:S01]  /*22d40*/  STL [R1+0x70c], R193 ;  /* 0x00070cc101007387 */ /* 0x0003e20000100800 */
[----:B------:R-:W-:-:S03]  /*22d50*/  SHF.R.S32.HI R3, RZ, 0x6, R3 ;  /* 0x00000006ff037819 */ /* 0x000fc60000011403 */
[----:B------:R1:W-:Y:S01]  /*22d60*/  STL [R1+0x278], R207 ;  /* 0x000278cf01007387 */ /* 0x0003e20000100800 */
[----:B------:R-:W-:Y:S01]  /*22d70*/  ISETP.NE.U32.AND P0, PT, R207, R3, PT ;  /* 0x00000003cf00720c */ /* 0x000fe20003f05070 */
[----:B------:R-:W-:-:S05]  /*22d80*/  IMAD.MOV.U32 R195, RZ, RZ, R193 ;  /* 0x000000ffffc37224 */ /* 0x000fca00078e00c1 */
[----:B------:R1:W-:Y:S04]  /*22d90*/  LDGSTS.E [R192+0xfe00], [R194.64], P2 ;  /* 0x0fe00000c2c07fae */ /* 0x0003e80009121844 */
[----:B------:R-:W0:Y:S03]  /*22da0*/  LDGDEPBAR ;  /* 0x00000000000079af */ /* 0x000e260000000000 */
[----:B------:R-:W-:Y:S01]  /*22db0*/  @!P0 CALL.REL.NOINC `(.L_x_1) ;  /* 0x0000001000008944 */ /* 0x000fe20003c00000 */
[----:B------:R-:W-:Y:S05]  /*22dc0*/  BRA `(.L_x_2) ;  /* 0xfffee78000007947 */ /* 0x000fea000383ffff */
.L_x_1:
[----:B-1----:R-:W2:Y:S01]  /*22dd0*/  LDL.LU R192, [R1+0x8a8] ;  /* 0x0008a80001c07983 */ /* 0x002ea20000300800 */
[----:B------:R-:W-:-:S04]  /*22de0*/  DEPBAR.LE SB0, 0x0 ;  /* 0x000080000000791a */ /* 0x000fc80000000000 */
[----:B------:R-:W1:Y:S04]  /*22df0*/  S2R R3, SR_TID.X ;  /* 0x0000000000037919 */ /* 0x000e680000002100 */
[----:B------:R-:W4:Y:S04]  /*22e00*/  LDL.LU R196, [R1+0x100] ;  /* 0x0001000001c47983 */ /* 0x000f280000300800 */
[----:B------:R-:W4:Y:S04]  /*22e10*/  LDL.LU R197, [R1+0x104] ;  /* 0x0001040001c57983 */ /* 0x000f280000300800 */
[----:B------:R-:W4:Y:S04]  /*22e20*/  LDL.LU R198, [R1+0xe0] ;  /* 0x0000e00001c67983 */ /* 0x000f280000300800 */
[----:B------:R-:W4:Y:S01]  /*22e30*/  LDL.LU R199, [R1+0xe4] ;  /* 0x0000e40001c77983 */ /* 0x000f220000300800 */
[----:B-1-3--:R-:W-:-:S02]  /*22e40*/  IMAD.SHL.U32 R0, R3, 0x20, RZ ;  /* 0x0000002003007824 */ /* 0x00afc400078e00ff */
[----:B------:R-:W-:-:S03]  /*22e50*/  IMAD.SHL.U32 R2, R3, 0x4, RZ ;  /* 0x0000000403027824 */ /* 0x000fc600078e00ff */
[----:B------:R-:W-:-:S04]  /*22e60*/  LOP3.LUT R0, R0, 0x60, RZ, 0xc0, !PT ;  /* 0x0000006000007812 */ /* 0x000fc800078ec0ff */
[----:B------:R-:W-:Y:S01]  /*22e70*/  LOP3.LUT R0, R0, 0x70, R2, 0x78, !PT ;  /* 0x0000007000007812 */ /* 0x000fe200078e7802 */
[----:B------:R-:W-:-:S05]  /*22e80*/  IMAD.SHL.U32 R2, R3, 0x400, RZ ;  /* 0x0000040003027824 */ /* 0x000fca00078e00ff */
[----:B------:R-:W-:Y:S01]  /*22e90*/  LOP3.LUT R2, R2, 0x6000, RZ, 0xc0, !PT ;  /* 0x0000600002027812 */ /* 0x000fe200078ec0ff */
[----:B------:R-:W-:Y:S03]  /*22ea0*/  BAR.SYNC.DEFER_BLOCKING 0x0 ;  /* 0x0000000000007b1d */ /* 0x000fe60000010000 */
[----:B--2---:R-:W-:-:S03]  /*22eb0*/  IADD3 R0, R0, R2, R192 ;  /* 0x0000000200007210 */ /* 0x004fc60007ffe0c0 */
[----:B------:R-:W2:Y:S04]  /*22ec0*/  LDL.LU R192, [R1+0x108] ;  /* 0x0001080001c07983 */ /* 0x000ea80000300800 */
[----:B------:R-:W2:Y:S04]  /*22ed0*/  LDL.LU R193, [R1+0x10c] ;  /* 0x00010c0001c17983 */ /* 0x000ea80000300800 */
[----:B------:R-:W2:Y:S04]  /*22ee0*/  LDL.LU R194, [R1+0xe8] ;  /* 0x0000e80001c27983 */ /* 0x000ea80000300800 */
[----:B------:R-:W2:Y:S04]  /*22ef0*/  LDL.LU R195, [R1+0xec] ;  /* 0x0000ec0001c37983 */ /* 0x000ea80000300800 */
[----:B--2---:R1:W-:Y:S02]  /*22f00*/  STS.128 [R0+0x80], R192 ;  /* 0x000080c000007388 */ /* 0x0043e40000000c00 */
[----:B-1----:R-:W-:-:S02]  /*22f10*/  IMAD.MOV.U32 R194, RZ, RZ, R168 ;  /* 0x000000ffffc27224 */ /* 0x002fc400078e00a8 */
[----:B------:R-:W-:Y:S02]  /*22f20*/  IMAD.MOV.U32 R195, RZ, RZ, R169 ;  /* 0x000000ffffc37224 */ /* 0x000fe400078e00a9 */
[----:B------:R-:W-:Y:S02]  /*22f30*/  IMAD.MOV.U32 R168, RZ, RZ, R174 ;  /* 0x000000ffffa87224 */ /* 0x000fe400078e00ae */
[----:B------:R-:W-:-:S05]  /*22f40*/  IMAD.MOV.U32 R169, RZ, RZ, R175 ;  /* 0x000000ffffa97224 */ /* 0x000fca00078e00af */
[----:B------:R1:W-:Y:S02]  /*22f50*/  STS.128 [R0+0x180], R168 ;  /* 0x000180a800007388 */ /* 0x0003e40000000c00 */
[----:B-1----:R-:W-:Y:S02]  /*22f60*/  IMAD.MOV.U32 R168, RZ, RZ, R140 ;  /* 0x000000ffffa87224 */ /* 0x002fe400078e008c */
        /* <DEDUP_REMOVED lines=15> */
[----:B------:R-:W-:Y:S01]  /*23060*/  IMAD.MOV.U32 R111, RZ, RZ, R107 ;  /* 0x000000ffff6f7224 */ /* 0x000fe200078e006b */
[----:B------:R-:W2:Y:S01]  /*23070*/  LDL.LU R76, [R1+0x1f0] ;  /* 0x0001f000014c7983 */ /* 0x000ea20000300800 */
[----:B------:R-:W-:-:S02]  /*23080*/  IMAD.MOV.U32 R105, RZ, RZ, R77 ;  /* 0x000000ffff697224 */ /* 0x000fc400078e004d */
[----:B------:R-:W-:Y:S01]  /*23090*/  IMAD.MOV.U32 R106, RZ, RZ, R72 ;  /* 0x000000ffff6a7224 */ /* 0x000fe200078e0048 */
[----:B------:R-:W2:Y:S01]  /*230a0*/  LDL.LU R77, [R1+0x1f4] ;  /* 0x0001f400014d7983 */ /* 0x000ea20000300800 */
[----:B------:R-:W-:Y:S02]  /*230b0*/  IMAD.MOV.U32 R107, RZ, RZ, R73 ;  /* 0x000000ffff6b7224 */ /* 0x000fe400078e0049 */
[----:B------:R-:W-:Y:S01]  /*230c0*/  IMAD.MOV.U32 R72, RZ, RZ, R78 ;  /* 0x000000ffff487224 */ /* 0x000fe200078e004e */
[----:B------:R1:W-:Y:S01]  /*230d0*/  STS.128 [R0+0x280], R140 ;  /* 0x0002808c00007388 */ /* 0x0003e20000000c00 */
[----:B------:R-:W-:-:S03]  /*230e0*/  IMAD.MOV.U32 R73, RZ, RZ, R79 ;  /* 0x000000ffff497224 */ /* 0x000fc600078e004f */
[----:B------:R-:W2:Y:S04]  /*230f0*/  LDL.LU R78, [R1+0x1e0] ;  /* 0x0001e000014e7983 */ /* 0x000ea80000300800 */
[----:B------:R-:W2:Y:S04]  /*23100*/  LDL.LU R79, [R1+0x1e4] ;  /* 0x0001e400014f7983 */ /* 0x000ea80000300800 */
[----:B-1----:R-:W3:Y:S04]  /*23110*/  LDL.LU R140, [R1+0x1f8] ;  /* 0x0001f800018c7983 */ /* 0x002ee80000300800 */
[----:B------:R-:W3:Y:S04]  /*23120*/  LDL.LU R141, [R1+0x1fc] ;  /* 0x0001fc00018d7983 */ /* 0x000ee80000300800 */
[----:B------:R-:W3:Y:S04]  /*23130*/  LDL.LU R142, [R1+0x1e8] ;  /* 0x0001e800018e7983 */ /* 0x000ee80000300800 */
[----:B------:R-:W3:Y:S04]  /*23140*/  LDL.LU R143, [R1+0x1ec] ;  /* 0x0001ec00018f7983 */ /* 0x000ee80000300800 */
[----:B------:R1:W-:Y:S04]  /*23150*/  STS.128 [R0+0x200], R168 ;  /* 0x000200a800007388 */ /* 0x0003e80000000c00 */
[----:B-1----:R-:W5:Y:S04]  /*23160*/  LDL.LU R168, [R1+0xc0] ;  /* 0x0000c00001a87983 */ /* 0x002f680000300800 */
[----:B------:R-:W5:Y:S04]  /*23170*/  LDL.LU R169, [R1+0xc4] ;  /* 0x0000c40001a97983 */ /* 0x000f680000300800 */
[----:B------:R-:W5:Y:S04]  /*23180*/  LDL.LU R170, [R1+0xb0] ;  /* 0x0000b00001aa7983 */ /* 0x000f680000300800 */
[----:B------:R-:W5:Y:S01]  /*23190*/  LDL.LU R171, [R1+0xb4] ;  /* 0x0000b40001ab7983 */ /* 0x000f620000300800 */
        /* <DEDUP_REMOVED lines=14> */
[----:B----4-:R-:W-:Y:S04]  /*23280*/  STS.128 [R0], R196 ;  /* 0x000000c400007388 */ /* 0x010fe80000000c00 */
[----:B------:R-:W-:Y:S04]  /*23290*/  STS.128 [R0+0x100], R192 ;  /* 0x000100c000007388 */ /* 0x000fe80000000c00 */
[----:B------:R-:W-:Y:S04]  /*232a0*/  STS.128 [R0+0x300], R136 ;  /* 0x0003008800007388 */ /* 0x000fe80000000c00 */
[----:B------:R-:W-:Y:S04]  /*232b0*/  STS.128 [R0+0x380], R108 ;  /* 0x0003806c00007388 */ /* 0x000fe80000000c00 */
[----:B------:R-:W-:Y:S04]  /*232c0*/  STS.128 [R0+0x400], R104 ;  /* 0x0004006800007388 */ /* 0x000fe80000000c00 */
[----:B------:R-:W-:Y:S04]  /*232d0*/  STS.128 [R0+0x480], R72 ;  /* 0x0004804800007388 */ /* 0x000fe80000000c00 */
[----:B------:R1:W-:Y:S04]  /*232e0*/  STS.128 [R0+0x600], R172 ;  /* 0x000600ac00007388 */ /* 0x0003e80000000c00 */
[----:B------:R-:W-:Y:S04]  /*232f0*/  STS.128 [R0+0x680], R40 ;  /* 0x0006802800007388 */ /* 0x000fe80000000c00 */
[----:B------:R-:W-:Y:S04]  /*23300*/  STS.128 [R0+0x700], R44 ;  /* 0x0007002c00007388 */ /* 0x000fe80000000c00 */
[----:B------:R-:W-:Y:S01]  /*23310*/  STS.128 [R0+0x780], R8 ;  /* 0x0007800800007388 */ /* 0x000fe20000000c00 */
[C---:B------:R-:W-:Y:S01]  /*23320*/  IMAD.SHL.U32 R2, R3.reuse, 0x1000, RZ ;  /* 0x0000100003027824 */ /* 0x040fe200078e00ff */
[----:B------:R-:W-:-:S04]  /*23330*/  LOP3.LUT R3, R3, 0x7f, RZ, 0xc0, !PT ;  /* 0x0000007f03037812 */ /* 0x000fc800078ec0ff */
[----:B------:R-:W-:-:S05]  /*23340*/  LOP3.LUT R2, R2, 0x6000, RZ, 0xc0, !PT ;  /* 0x0000600002027812 */ /* 0x000fca00078ec0ff */
[----:B------:R-:W-:-:S05]  /*23350*/  IMAD R2, R3, 0x10, R2 ;  /* 0x0000001003027824 */ /* 0x000fca00078e0202 */
[C---:B------:R-:W-:Y:S02]  /*23360*/  LOP3.LUT R208, R2.reuse, 0x20, RZ, 0x3c, !PT ;  /* 0x0000002002d07812 */ /* 0x040fe400078e3cff */
[C---:B------:R-:W-:Y:S02]  /*23370*/  LOP3.LUT R252, R2.reuse, 0x40, RZ, 0x3c, !PT ;  /* 0x0000004002fc7812 */ /* 0x040fe400078e3cff */
[----:B------:R-:W-:Y:S01]  /*23380*/  LOP3.LUT R3, R2, 0x60, RZ, 0x3c, !PT ;  /* 0x0000006002037812 */ /* 0x000fe200078e3cff */
[----:B-1----:R-:W-:Y:S02]  /*23390*/  IMAD.MOV.U32 R174, RZ, RZ, R160 ;  /* 0x000000ffffae7224 */ /* 0x002fe400078e00a0 */
[----:B------:R-:W-:Y:S02]  /*233a0*/  IMAD.MOV.U32 R175, RZ, RZ, R161 ;  /* 0x000000ffffaf7224 */ /* 0x000fe400078e00a1 */
[----:B------:R-:W-:Y:S02]  /*233b0*/  IMAD.MOV.U32 R160, RZ, RZ, R166 ;  /* 0x000000ffffa07224 */ /* 0x000fe400078e00a6 */
[----:B------:R-:W-:Y:S01]  /*233c0*/  IMAD.MOV.U32 R161, RZ, RZ, R167 ;  /* 0x000000ffffa17224 */ /* 0x000fe200078e00a7 */
[----:B--2---:R-:W-:Y:S04]  /*233d0*/  STS.128 [R0+0x500], R76 ;  /* 0x0005004c00007388 */ /* 0x004fe80000000c00 */
[----:B---3--:R-:W-:Y:S04]  /*233e0*/  STS.128 [R0+0x580], R140 ;  /* 0x0005808c00007388 */ /* 0x008fe80000000c00 */
[----:B------:R-:W-:Y:S06]  /*233f0*/  BAR.SYNC.DEFER_BLOCKING 0x0 ;  /* 0x0000000000007b1d */ /* 0x000fec0000010000 */
[----:B------:R-:W1:Y:S04]  /*23400*/  LDS.128 R40, [R2] ;  /* 0x0000000002287984 */ /* 0x000e680000000c00 */
[----:B------:R-:W2:Y:S04]  /*23410*/  LDS.128 R12, [R2+0x800] ;  /* 0x00080000020c7984 */ /* 0x000ea80000000c00 */
[----:B------:R-:W3:Y:S04]  /*23420*/  LDS.128 R8, [R2+0x1000] ;  /* 0x0010000002087984 */ /* 0x000ee80000000c00 */
[----:B------:R-:W-:Y:S04]  /*23430*/  LDS.128 R240, [R2+0x1800] ;  /* 0x0018000002f07984 */ /* 0x000fe80000000c00 */
[----:B------:R-:W4:Y:S04]  /*23440*/  LDS.128 R236, [R208] ;  /* 0x00000000d0ec7984 */ /* 0x000f280000000c00 */
[----:B------:R-:W-:Y:S04]  /*23450*/  LDS.128 R224, [R208+0x800] ;  /* 0x00080000d0e07984 */ /* 0x000fe80000000c00 */
[----:B------:R-:W-:Y:S04]  /*23460*/  LDS.128 R104, [R208+0x1000] ;  /* 0x00100000d0687984 */ /* 0x000fe80000000c00 */
[----:B------:R-:W4:Y:S04]  /*23470*/  LDS.128 R140, [R252] ;  /* 0x00000000fc8c7984 */ /* 0x000f280000000c00 */
[----:B------:R-:W-:Y:S04]  /*23480*/  LDS.128 R108, [R252+0x800] ;  /* 0x00080000fc6c7984 */ /* 0x000fe80000000c00 */
[----:B------:R-:W-:Y:S04]  /*23490*/  LDS.128 R44, [R252+0x1000] ;  /* 0x00100000fc2c7984 */ /* 0x000fe80000000c00 */
[----:B-1----:R-:W-:Y:S04]  /*234a0*/  STL.64 [R1+0x60], R40 ;  /* 0x0000602801007387 */ /* 0x002fe80000100a00 */
[----:B------:R-:W-:Y:S04]  /*234b0*/  STL.64 [R1+0x68], R42 ;  /* 0x0000682a01007387 */ /* 0x000fe80000100a00 */
[----:B--2---:R-:W-:Y:S04]  /*234c0*/  STL.64 [R1+0x50], R12 ;  /* 0x0000500c01007387 */ /* 0x004fe80000100a00 */
[----:B------:R-:W-:Y:S04]  /*234d0*/  STL.64 [R1+0x58], R14 ;  /* 0x0000580e01007387 */ /* 0x000fe80000100a00 */
[----:B---3--:R-:W-:Y:S04]  /*234e0*/  STL.64 [R1+0x40], R8 ;  /* 0x0000400801007387 */ /* 0x008fe80000100a00 */
[----:B------:R-:W-:Y:S04]  /*234f0*/  STL.64 [R1+0x48], R10 ;  /* 0x0000480a01007387 */ /* 0x000fe80000100a00 */
[----:B------:R-:W-:Y:S04]  /*23500*/  LDS.128 R8, [R208+0x1800] ;  /* 0x00180000d0087984 */ /* 0x000fe80000000c00 */
[----:B------:R-:W-:Y:S04]  /*23510*/  LDS.128 R40, [R252+0x1800] ;  /* 0x00180000fc287984 */ /* 0x000fe80000000c00 */
[----:B------:R-:W1:Y:S04]  /*23520*/  LDS.128 R136, [R3] ;  /* 0x0000000003887984 */ /* 0x000e680000000c00 */
[----:B------:R-:W2:Y:S04]  /*23530*/  LDS.128 R76, [R3+0x800] ;  /* 0x00080000034c7984 */ /* 0x000ea80000000c00 */
[----:B------:R-:W3:Y:S04]  /*23540*/  LDS.128 R72, [R3+0x1000] ;  /* 0x0010000003487984 */ /* 0x000ee80000000c00 */
[----:B------:R-:W1:Y:S04]  /*23550*/  LDS.128 R12, [R3+0x1800] ;  /* 0x00180000030c7984 */ /* 0x000e680000000c00 */
[----:B------:R-:W-:Y:S06]  /*23560*/  BAR.SYNC.DEFER_BLOCKING 0x0 ;  /* 0x0000000000007b1d */ /* 0x000fec0000010000 */
[----:B------:R1:W-:Y:S04]  /*23570*/  STS.128 [R0+0x180], R160 ;  /* 0x000180a000007388 */ /* 0x0003e80000000c00 */
[----:B-----5:R5:W-:Y:S01]  /*23580*/  STS.128 [R0], R168 ;  /* 0x000000a800007388 */ /* 0x020be20000000c00 */
[----:B-1----:R-:W-:-:S02]  /*23590*/  IMAD.MOV.U32 R160, RZ, RZ, R132 ;  /* 0x000000ffffa07224 */ /* 0x002fc400078e0084 */
[----:B------:R-:W-:Y:S01]  /*235a0*/  IMAD.MOV.U32 R161, RZ, RZ, R133 ;  /* 0x000000ffffa17224 */ /* 0x000fe200078e0085 */
[----:B-----5:R-:W5:Y:S01]  /*235b0*/  LDL.LU R168, [R1+0xc8] ;  /* 0x0000c80001a87983 */ /* 0x020f620000300800 */
        /* <DEDUP_REMOVED lines=17> */
[----:B------:R-:W-:Y:S01]  /*236d0*/  IMAD.MOV.U32 R103, RZ, RZ, R99 ;  /* 0x000000ffff677224 */ /* 0x000fe200078e0063 */
[----:B------:R-:W2:Y:S01]  /*236e0*/  LDL.LU R68, [R1+0x1d0] ;  /* 0x0001d00001447983 */ /* 0x000ea20000300800 */
[----:B------:R-:W-:Y:S02]  /*236f0*/  IMAD.MOV.U32 R97, RZ, RZ, R69 ;  /* 0x000000ffff617224 */ /* 0x000fe400078e0045 */
[----:B------:R-:W-:Y:S01]  /*23700*/  IMAD.MOV.U32 R98, RZ, RZ, R64 ;  /* 0x000000ffff627224 */ /* 0x000fe200078e0040 */
[----:B------:R-:W2:Y:S01]  /*23710*/  LDL.LU R69, [R1+0x1d4] ;  /* 0x0001d40001457983 */ /* 0x000ea20000300800 */
[----:B------:R-:W-:-:S02]  /*23720*/  IMAD.MOV.U32 R99, RZ, RZ, R65 ;  /* 0x000000ffff637224 */ /* 0x000fc400078e0041 */
        /* <DEDUP_REMOVED lines=9> */
[----:B------:R-:W4:Y:S04]  /*237c0*/  LDL.LU R204, [R1+0x30] ;  /* 0x0000300001cc7983 */ /* 0x000f280000300800 */
[----:B------:R-:W4:Y:S04]  /*237d0*/  LDL.LU R205, [R1+0x34] ;  /* 0x0000340001cd7983 */ /* 0x000f280000300800 */
[----:B------:R-:W4:Y:S04]  /*237e0*/  LDL.LU R206, [R1+0x20] ;  /* 0x0000200001ce7983 */ /* 0x000f280000300800 */
[----:B------:R-:W4:Y:S04]  /*237f0*/  LDL.LU R207, [R1+0x24] ;  /* 0x0000240001cf7983 */ /* 0x000f280000300800 */
[----:B------:R1:W-:Y:S01]  /*23800*/  STS.128 [R0+0x280], R132 ;  /* 0x0002808400007388 */ /* 0x0003e20000000c00 */
[----:B------:R-:W-:-:S02]  /*23810*/  IMAD.MOV.U32 R172, RZ, RZ, R164 ;  /* 0x000000ffffac7224 */ /* 0x000fc400078e00a4 */
[----:B------:R-:W-:Y:S01]  /*23820*/  IMAD.MOV.U32 R173, RZ, RZ, R165 ;  /* 0x000000ffffad7224 */ /* 0x000fe200078e00a5 */
[----:B------:R-:W-:Y:S04]  /*23830*/  STS.128 [R0+0x300], R128 ;  /* 0x0003008000007388 */ /* 0x000fe80000000c00 */
[----:B------:R-:W-:Y:S01]  /*23840*/  STS.128 [R0+0x100], R172 ;  /* 0x000100ac00007388 */ /* 0x000fe20000000c00 */
[----:B-1----:R-:W-:Y:S02]  /*23850*/  IMAD.MOV.U32 R134, RZ, RZ, R32 ;  /* 0x000000ffff867224 */ /* 0x002fe400078e0020 */
        /* <DEDUP_REMOVED lines=10> */
[----:B------:R-:W-:Y:S01]  /*23900*/  IMAD.MOV.U32 R177, RZ, RZ, R7 ;  /* 0x000000ffffb17224 */ /* 0x000fe200078e0007 */
[----:B------:R-:W-:Y:S04]  /*23910*/  STS.128 [R0+0x380], R100 ;  /* 0x0003806400007388 */ /* 0x000fe80000000c00 */
[----:B------:R-:W-:Y:S04]  /*23920*/  STS.128 [R0+0x400], R96 ;  /* 0x0004006000007388 */ /* 0x000fe80000000c00 */
[----:B------:R-:W-:Y:S04]  /*23930*/  STS.128 [R0+0x480], R64 ;  /* 0x0004804000007388 */ /* 0x000fe80000000c00 */
[----:B------:R-:W-:Y:S04]  /*23940*/  STS.128 [R0+0x600], R132 ;  /* 0x0006008400007388 */ /* 0x000fe80000000c00 */
[----:B------:R-:W-:Y:S04]  /*23950*/  STS.128 [R0+0x680], R32 ;  /* 0x0006802000007388 */ /* 0x000fe80000000c00 */
[----:B------:R-:W-:Y:S04]  /*23960*/  STS.128 [R0+0x700], R36 ;  /* 0x0007002400007388 */ /* 0x000fe80000000c00 */
[----:B------:R-:W-:Y:S01]  /*23970*/  STS.128 [R0+0x780], R176 ;  /* 0x000780b000007388 */ /* 0x000fe20000000c00 */
[----:B------:R-:W-:-:S02]  /*23980*/  IMAD.MOV.U32 R210, RZ, RZ, R152 ;  /* 0x000000ffffd27224 */ /* 0x000fc400078e0098 */
[----:B------:R-:W-:Y:S02]  /*23990*/  IMAD.MOV.U32 R211, RZ, RZ, R153 ;  /* 0x000000ffffd37224 */ /* 0x000fe400078e0099 */
[----:B------:R-:W-:Y:S02]  /*239a0*/  IMAD.MOV.U32 R152, RZ, RZ, R158 ;  /* 0x000000ffff987224 */ /* 0x000fe400078e009e */
[----:B------:R-:W-:Y:S01]  /*239b0*/  IMAD.MOV.U32 R153, RZ, RZ, R159 ;  /* 0x000000ffff997224 */ /* 0x000fe200078e009f */
[----:B-----5:R-:W-:Y:S04]  /*239c0*/  STS.128 [R0+0x80], R168 ;  /* 0x000080a800007388 */ /* 0x020fe80000000c00 */
[----:B--2---:R-:W-:Y:S04]  /*239d0*/  STS.128 [R0+0x500], R68 ;  /* 0x0005004400007388 */ /* 0x004fe80000000c00 */
[----:B---3--:R-:W-:Y:S04]  /*239e0*/  STS.128 [R0+0x580], R160 ;  /* 0x000580a000007388 */ /* 0x008fe80000000c00 */
[----:B------:R-:W-:Y:S06]  /*239f0*/  BAR.SYNC.DEFER_BLOCKING 0x0 ;  /* 0x0000000000007b1d */ /* 0x000fec0000010000 */
[----:B------:R-:W1:Y:S04]  /*23a00*/  LDS.128 R196, [R2] ;  /* 0x0000000002c47984 */ /* 0x000e680000000c00 */
[----:B------:R-:W-:Y:S04]  /*23a10*/  LDS.128 R172, [R2+0x800] ;  /* 0x0008000002ac7984 */ /* 0x000fe80000000c00 */
[----:B------:R-:W-:Y:S04]  /*23a20*/  LDS.128 R96, [R2+0x1000] ;  /* 0x0010000002607984 */ /* 0x000fe80000000c00 */
[----:B------:R-:W-:Y:S04]  /*23a30*/  LDS.128 R68, [R2+0x1800] ;  /* 0x0018000002447984 */ /* 0x000fe80000000c00 */
[----:B------:R-:W2:Y:S04]  /*23a40*/  LDS.128 R192, [R208] ;  /* 0x00000000d0c07984 */ /* 0x000ea80000000c00 */
[----:B------:R-:W-:Y:S04]  /*23a50*/  LDS.128 R132, [R208+0x800] ;  /* 0x00080000d0847984 */ /* 0x000fe80000000c00 */
[----:B------:R-:W-:Y:S04]  /*23a60*/  LDS.128 R128, [R208+0x1000] ;  /* 0x00100000d0807984 */ /* 0x000fe80000000c00 */
[----:B------:R-:W-:Y:S04]  /*23a70*/  LDS.128 R64, [R208+0x1800] ;  /* 0x00180000d0407984 */ /* 0x000fe80000000c00 */
[----:B------:R-:W3:Y:S04]  /*23a80*/  LDS.128 R168, [R252] ;  /* 0x00000000fca87984 */ /* 0x000ee80000000c00 */
[----:B------:R-:W-:Y:S04]  /*23a90*/  LDS.128 R164, [R252+0x800] ;  /* 0x00080000fca47984 */ /* 0x000fe80000000c00 */
[----:B------:R-:W-:Y:S04]  /*23aa0*/  LDS.128 R100, [R252+0x1000] ;  /* 0x00100000fc647984 */ /* 0x000fe80000000c00 */
[----:B------:R-:W-:Y:S04]  /*23ab0*/  LDS.128 R4, [R252+0x1800] ;  /* 0x00180000fc047984 */ /* 0x000fe80000000c00 */
[----:B------:R-:W5:Y:S04]  /*23ac0*/  LDS.128 R176, [R3] ;  /* 0x0000000003b07984 */ /* 0x000f680000000c00 */
[----:B------:R-:W1:Y:S04]  /*23ad0*/  LDS.128 R160, [R3+0x800] ;  /* 0x0008000003a07984 */ /* 0x000e680000000c00 */
[----:B------:R-:W1:Y:S04]  /*23ae0*/  LDS.128 R36, [R3+0x1000] ;  /* 0x0010000003247984 */ /* 0x000e680000000c00 */
[----:B------:R-:W1:Y:S04]  /*23af0*/  LDS.128 R32, [R3+0x1800] ;  /* 0x0018000003207984 */ /* 0x000e680000000c00 */
[----:B------:R-:W-:Y:S06]  /*23b00*/  BAR.SYNC.DEFER_BLOCKING 0x0 ;  /* 0x0000000000007b1d */ /* 0x000fec0000010000 */
[----:B------:R1:W-:Y:S04]  /*23b10*/  STS.128 [R0+0x180], R152 ;  /* 0x0001809800007388 */ /* 0x0003e80000000c00 */
[----:B----4-:R4:W-:Y:S01]  /*23b20*/  STS.128 [R0], R204 ;  /* 0x000000cc00007388 */ /* 0x0109e20000000c00 */
[----:B-1----:R-:W-:-:S02]  /*23b30*/  IMAD.MOV.U32 R152, RZ, RZ, R124 ;  /* 0x000000ffff987224 */ /* 0x002fc400078e007c */
[----:B------:R-:W-:Y:S01]  /*23b40*/  IMAD.MOV.U32 R153, RZ, RZ, R125 ;  /* 0x000000ffff997224 */ /* 0x000fe200078e007d */
[----:B----4-:R-:W4:Y:S01]  /*23b50*/  LDL.LU R204, [R1+0x38] ;  /* 0x0000380001cc7983 */ /* 0x010f220000300800 */
        /* <DEDUP_REMOVED lines=8> */
[----:B------:R-:W4:Y:S01]  /*23be0*/  LDL.LU R207, [R1+0x2c] ;  /* 0x00002c0001cf7983 */ /* 0x000f220000300800 */
        /* <DEDUP_REMOVED lines=17> */
[----:B------:R-:W2:Y:S04]  /*23d00*/  LDL.LU R62, [R1] ;  /* 0x00000000013e7983 */ /* 0x000ea80000300800 */
[----:B------:R-:W2:Y:S04]  /*23d10*/  LDL.LU R63, [R1+0x4] ;  /* 0x00000400013f7983 */ /* 0x000ea80000300800 */
[----:B-1----:R-:W3:Y:S04]  /*23d20*/  LDL.LU R152, [R1+0x18] ;  /* 0x0000180001987983 */ /* 0x002ee80000300800 */
[----:B------:R-:W3:Y:S04]  /*23d30*/  LDL.LU R153, [R1+0x1c] ;  /* 0x00001c0001997983 */ /* 0x000ee80000300800 */
[----:B------:R-:W3:Y:S04]  /*23d40*/  LDL.LU R154, [R1+0x8] ;  /* 0x00000800019a7983 */ /* 0x000ee80000300800 */
[----:B------:R-:W3:Y:S01]  /*23d50*/  LDL.LU R155, [R1+0xc] ;  /* 0x00000c00019b7983 */ /* 0x000ee20000300800 */
[----:B------:R-:W-:-:S03]  /*23d60*/  IMAD.MOV.U32 R208, RZ, RZ, R156 ;  /* 0x000000ffffd07224 */ /* 0x000fc600078e009c */
[----:B------:R1:W-:Y:S01]  /*23d70*/  STS.128 [R0+0x380], R92 ;  /* 0x0003805c00007388 */ /* 0x0003e20000000c00 */
[----:B------:R-:W-:-:S03]  /*23d80*/  IMAD.MOV.U32 R209, RZ, RZ, R157 ;  /* 0x000000ffffd17224 */ /* 0x000fc600078e009d */
[----:B------:R5:W-:Y:S04]  /*23d90*/  STS.128 [R0+0x280], R124 ;  /* 0x0002807c00007388 */ /* 0x000be80000000c00 */
[----:B------:R5:W-:Y:S01]  /*23da0*/  STS.128 [R0+0x400], R88 ;  /* 0x0004005800007388 */ /* 0x000be20000000c00 */
[----:B-1----:R-:W-:Y:S02]  /*23db0*/  IMAD.MOV.U32 R94, RZ, RZ, R184 ;  /* 0x000000ffff5e7224 */ /* 0x002fe400078e00b8 */
[----:B------:R-:W-:Y:S02]  /*23dc0*/  IMAD.MOV.U32 R95, RZ, RZ, R185 ;  /* 0x000000ffff5f7224 */ /* 0x000fe400078e00b9 */
[----:B-----5:R-:W-:Y:S02]  /*23dd0*/  IMAD.MOV.U32 R124, RZ, RZ, R28 ;  /* 0x000000ffff7c7224 */ /* 0x020fe400078e001c */
        /* <DEDUP_REMOVED lines=18> */
[----:B------:R-:W-:Y:S01]  /*23f00*/  IMAD.MOV.U32 R25, RZ, RZ, R233 ;  /* 0x000000ffff197224 */ /* 0x000fe200078e00e9 */
[----:B------:R-:W-:Y:S01]  /*23f10*/  LOP3.LUT R233, R2, 0x20, RZ, 0x3c, !PT ;  /* 0x0000002002e97812 */ /* 0x000fe200078e3cff */
[----:B------:R-:W-:-:S02]  /*23f20*/  IMAD.MOV.U32 R26, RZ, RZ, R228 ;  /* 0x000000ffff1a7224 */ /* 0x000fc400078e00e4 */
[----:B------:R-:W-:Y:S02]  /*23f30*/  IMAD.MOV.U32 R27, RZ, RZ, R229 ;  /* 0x000000ffff1b7224 */ /* 0x000fe400078e00e5 */
[----:B------:R-:W-:Y:S02]  /*23f40*/  IMAD.MOV.U32 R228, RZ, RZ, R234 ;  /* 0x000000ffffe47224 */ /* 0x000fe400078e00ea */
[----:B------:R-:W-:Y:S02]  /*23f50*/  IMAD.MOV.U32 R229, RZ, RZ, R235 ;  /* 0x000000ffffe57224 */ /* 0x000fe400078e00eb */
[----:B------:R-:W-:Y:S02]  /*23f60*/  IMAD.MOV.U32 R24, RZ, RZ, R232 ;  /* 0x000000ffff187224 */ /* 0x000fe400078e00e8 */
[----:B------:R-:W5:Y:S04]  /*23f70*/  LDL.LU R232, [R1+0x260] ;  /* 0x0002600001e87983 */ /* 0x000f680000300800 */
[----:B------:R-:W5:Y:S04]  /*23f80*/  LDL.LU R234, [R1+0x64] ;  /* 0x0000640001ea7983 */ /* 0x000f680000300800 */
[----:B------:R-:W5:Y:S04]  /*23f90*/  LDL.LU R235, [R1+0x60] ;  /* 0x0000600001eb7983 */ /* 0x000f680000300800 */
[----:B----4-:R-:W-:Y:S04]  /*23fa0*/  STS.128 [R0+0x80], R204 ;  /* 0x000080cc00007388 */ /* 0x010fe80000000c00 */
        /* <DEDUP_REMOVED lines=15> */
[----:B------:R-:W4:Y:S04]  /*240a0*/  LDS.128 R208, [R3] ;  /* 0x0000000003d07984 */ /* 0x000f280000000c00 */
[----:B------:R-:W1:Y:S04]  /*240b0*/  LDS.128 R212, [R3+0x800] ;  /* 0x0008000003d47984 */ /* 0x000e680000000c00 */
[----:B------:R-:W1:Y:S04]  /*240c0*/  LDS.128 R216, [R3+0x1000] ;  /* 0x0010000003d87984 */ /* 0x000e680000000c00 */
[----:B------:R-:W1:Y:S04]  /*240d0*/  LDS.128 R220, [R3+0x1800] ;  /* 0x0018000003dc7984 */ /* 0x000e680000000c00 */
[----:B------:R-:W-:Y:S06]  /*240e0*/  BAR.SYNC.DEFER_BLOCKING 0x0 ;  /* 0x0000000000007b1d */ /* 0x000fec0000010000 */
[----:B------:R1:W-:Y:S04]  /*240f0*/  STS.128 [R0+0x80], R228 ;  /* 0x000080e400007388 */ /* 0x0003e80000000c00 */
[----:B-1----:R-:W2:Y:S04]  /*24100*/  LDL.LU R231, [R1+0x8ac] ;  /* 0x0008ac0001e77983 */ /* 0x002ea80000300800 */
[----:B------:R1:W-:Y:S02]  /*24110*/  STS.128 [R0], R24 ;  /* 0x0000001800007388 */ /* 0x0003e40000000c00 */
        /* <DEDUP_REMOVED lines=8> */
[----:B------:R-:W-:Y:S01]  /*241a0*/  IMAD.MOV.U32 R27, RZ, RZ, R113 ;  /* 0x000000ffff1b7224 */ /* 0x000fe200078e0071 */
[----:B-----5:R-:W-:-:S04]  /*241b0*/  IADD3 R112, R232, 0x1, RZ ;  /* 0x00000001e8707810 */ /* 0x020fc80007ffe0ff */
[----:B------:R1:W-:Y:S01]  /*241c0*/  STS.128 [R0+0x200], R24 ;  /* 0x0002001800007388 */ /* 0x0003e20000000c00 */
[----:B------:R-:W-:Y:S01]  /*241d0*/  IADD3 R113, R232, 0x2, RZ ;  /* 0x00000002e8717810 */ /* 0x000fe20007ffe0ff */
[----:B------:R-:W-:Y:S02]  /*241e0*/  IMAD.MOV.U32 R144, RZ, RZ, R150 ;  /* 0x000000ffff907224 */ /* 0x000fe400078e0096 */
[----:B-1----:R-:W-:Y:S02]  /*241f0*/  IMAD.MOV.U32 R24, RZ, RZ, R84 ;  /* 0x000000ffff187224 */ /* 0x002fe400078e0054 */
[----:B------:R-:W-:Y:S02]  /*24200*/  IMAD.MOV.U32 R25, RZ, RZ, R85 ;  /* 0x000000ffff197224 */ /* 0x000fe400078e0055 */
[----:B------:R-:W-:Y:S02]  /*24210*/  IMAD.MOV.U32 R26, RZ, RZ, R80 ;  /* 0x000000ffff1a7224 */ /* 0x000fe400078e0050 */
[----:B------:R-:W-:-:S02]  /*24220*/  IMAD.MOV.U32 R27, RZ, RZ, R81 ;  /* 0x000000ffff1b7224 */ /* 0x000fc400078e0051 */
[----:B------:R-:W-:Y:S02]  /*24230*/  IMAD.MOV.U32 R80, RZ, RZ, R86 ;  /* 0x000000ffff507224 */ /* 0x000fe400078e0056 */
[----:B------:R-:W-:Y:S01]  /*24240*/  IMAD.MOV.U32 R81, RZ, RZ, R87 ;  /* 0x000000ffff517224 */ /* 0x000fe200078e0057 */
[----:B------:R1:W-:Y:S01]  /*24250*/  STS.128 [R0+0x300], R24 ;  /* 0x0003001800007388 */ /* 0x0003e20000000c00 */
[----:B------:R-:W-:-:S03]  /*24260*/  IMAD.MOV.U32 R145, RZ, RZ, R151 ;  /* 0x000000ffff917224 */ /* 0x000fc600078e0097 */
[----:B------:R5:W-:Y:S01]  /*24270*/  STS.128 [R0+0x380], R80 ;  /* 0x0003805000007388 */ /* 0x000be20000000c00 */
[----:B-1----:R-:W-:Y:S02]  /*24280*/  IMAD.MOV.U32 R24, RZ, RZ, R52 ;  /* 0x000000ffff187224 */ /* 0x002fe400078e0034 */
[----:B------:R-:W-:Y:S02]  /*24290*/  IMAD.MOV.U32 R25, RZ, RZ, R53 ;  /* 0x000000ffff197224 */ /* 0x000fe400078e0035 */
[----:B------:R-:W-:Y:S02]  /*242a0*/  IMAD.MOV.U32 R26, RZ, RZ, R48 ;  /* 0x000000ffff1a7224 */ /* 0x000fe400078e0030 */
[----:B------:R-:W-:Y:S02]  /*242b0*/  IMAD.MOV.U32 R27, RZ, RZ, R49 ;  /* 0x000000ffff1b7224 */ /* 0x000fe400078e0031 */
[----:B------:R-:W-:Y:S02]  /*242c0*/  IMAD.MOV.U32 R52, RZ, RZ, R54 ;  /* 0x000000ffff347224 */ /* 0x000fe400078e0036 */
[----:B------:R-:W-:Y:S01]  /*242d0*/  IMAD.MOV.U32 R53, RZ, RZ, R55 ;  /* 0x000000ffff357224 */ /* 0x000fe200078e0037 */
[----:B------:R1:W-:Y:S01]  /*242e0*/  STS.128 [R0+0x400], R24 ;  /* 0x0004001800007388 */ /* 0x0003e20000000c00 */
[----:B------:R-:W-:-:S02]  /*242f0*/  IMAD.MOV.U32 R54, RZ, RZ, R50 ;  /* 0x000000ffff367224 */ /* 0x000fc400078e0032 */
[----:B------:R-:W-:Y:S02]  /*24300*/  IMAD.MOV.U32 R55, RZ, RZ, R51 ;  /* 0x000000ffff377224 */ /* 0x000fe400078e0033 */
[----:B-----5:R-:W-:Y:S02]  /*24310*/  IMAD.MOV.U32 R80, RZ, RZ, R20 ;  /* 0x000000ffff507224 */ /* 0x020fe400078e0014 */
[----:B------:R-:W-:Y:S02]  /*24320*/  IMAD.MOV.U32 R81, RZ, RZ, R21 ;  /* 0x000000ffff517224 */ /* 0x000fe400078e0015 */
[----:B------:R-:W-:Y:S02]  /*24330*/  IMAD.MOV.U32 R50, RZ, RZ, R244 ;  /* 0x000000ffff327224 */ /* 0x000fe400078e00f4 */
[----:B------:R-:W-:Y:S02]  /*24340*/  IMAD.MOV.U32 R51, RZ, RZ, R245 ;  /* 0x000000ffff337224 */ /* 0x000fe400078e00f5 */
[----:B------:R-:W-:-:S02]  /*24350*/  IMAD.MOV.U32 R20, RZ, RZ, R22 ;  /* 0x000000ffff147224 */ /* 0x000fc400078e0016 */
[----:B------:R-:W-:Y:S02]  /*24360*/  IMAD.MOV.U32 R21, RZ, RZ, R23 ;  /* 0x000000ffff157224 */ /* 0x000fe400078e0017 */
        /* <DEDUP_REMOVED lines=16> */
[----:B------:R1:W-:Y:S04]  /*24470*/  STS.128 [R0+0x500], R48 ;  /* 0x0005003000007388 */ /* 0x0003e80000000c00 */
[----:B------:R-:W-:Y:S04]  /*24480*/  STS.128 [R0+0x580], R244 ;  /* 0x000580f400007388 */ /* 0x000fe80000000c00 */
[----:B------:R-:W-:Y:S04]  /*24490*/  STS.128 [R0+0x600], R80 ;  /* 0x0006005000007388 */ /* 0x000fe80000000c00 */
[----:B------:R5:W-:Y:S04]  /*244a0*/  STS.128 [R0+0x680], R20 ;  /* 0x0006801400007388 */ /* 0x000be80000000c00 */
[----:B------:R-:W-:Y:S04]  /*244b0*/  STS.128 [R0+0x700], R24 ;  /* 0x0007001800007388 */ /* 0x000fe80000000c00 */
[----:B------:R-:W-:Y:S01]  /*244c0*/  STS.128 [R0+0x780], R200 ;  /* 0x000780c800007388 */ /* 0x000fe20000000c00 */
[----:B------:R-:W-:-:S05]  /*244d0*/  IMAD R19, R232, c[0x0][0x198], RZ ;  /* 0x00006600e8137a24 */ /* 0x000fca00078e02ff */
[----:B-1----:R-:W-:-:S04]  /*244e0*/  IADD3 R49, R19, c[0x0][0x198], RZ ;  /* 0x0000660013317a10 */ /* 0x002fc80007ffe0ff */
[----:B------:R-:W-:Y:S02]  /*244f0*/  IADD3 R51, R49, c[0x0][0x198], RZ ;  /* 0x0000660031337a10 */ /* 0x000fe40007ffe0ff */
[----:B--2---:R-:W-:-:S04]  /*24500*/  ISETP.GE.AND P0, PT, R231, c[0x0][0x178], PT ;  /* 0x00005e00e7007a0c */ /* 0x004fc80003f06270 */
[----:B------:R-:W-:Y:S02]  /*24510*/  ISETP.LT.AND P3, PT, R112, c[0x0][0x17c], !P0 ;  /* 0x00005f0070007a0c */ /* 0x000fe40004761270 */
[----:B------:R-:W-:Y:S02]  /*24520*/  IADD3 R112, R232, 0x3, RZ ;  /* 0x00000003e8707810 */ /* 0x000fe40007ffe0ff */
[----:B------:R-:W-:Y:S01]  /*24530*/  ISETP.LT.AND P1, PT, R113, c[0x0][0x17c], !P0 ;  /* 0x00005f0071007a0c */ /* 0x000fe20004721270 */
[----:B------:R-:W-:Y:S01]  /*24540*/  IMAD.MOV.U32 R113, RZ, RZ, R119 ;  /* 0x000000ffff717224 */ /* 0x000fe200078e0077 */
[----:B------:R-:W-:Y:S01]  /*24550*/  ISETP.LT.AND P5, PT, R112, c[0x0][0x17c], !P0 ;  /* 0x00005f0070007a0c */ /* 0x000fe200047a1270 */
[----:B------:R-:W-:-:S05]  /*24560*/  IMAD.MOV.U32 R112, RZ, RZ, R118 ;  /* 0x000000ffff707224 */ /* 0x000fca00078e0076 */
[----:B------:R-:W-:Y:S04]  /*24570*/  STS.128 [R0+0x280], R112 ;  /* 0x0002807000007388 */ /* 0x000fe80000000c00 */
[----:B------:R-:W-:Y:S01]  /*24580*/  BAR.SYNC.DEFER_BLOCKING 0x0 ;  /* 0x0000000000007b1d */ /* 0x000fe20000010000 */
[----:B------:R-:W-:Y:S01]  /*24590*/  IMAD R17, R231, c[0x0][0x194], RZ ;  /* 0x00006500e7117a24 */ /* 0x000fe200078e02ff */
[----:B------:R-:W-:-:S04]  /*245a0*/  ISETP.LT.AND P4, PT, R232, c[0x0][0x17c], !P0 ;  /* 0x00005f00e8007a0c */ /* 0x000fc80004781270 */
[----:B------:R-:W-:-:S04]  /*245b0*/  LEA R16, P6, R17, c[0x0][0x170], 0x2 ;  /* 0x00005c0011107a11 */ /* 0x000fc800078c10ff */
[----:B------:R-:W-:Y:S02]  /*245c0*/  LEA.HI.X.SX32 R17, R17, c[0x0][0x174], 0x2, P6 ;  /* 0x00005d0011117a11 */ /* 0x000fe400030f16ff */
[----:B------:R-:W-:-:S04]  /*245d0*/  LEA R18, P6, R19, R16, 0x2 ;  /* 0x0000001013127211 */ /* 0x000fc800078c10ff */
[----:B------:R-:W-:Y:S02]  /*245e0*/  LEA.HI.X.SX32 R19, R19, R17, 0x2, P6 ;  /* 0x0000001113137211 */ /* 0x000fe400030f16ff */
[----:B------:R-:W-:-:S04]  /*245f0*/  LEA R48, P6, R49, R16, 0x2 ;  /* 0x0000001031307211 */ /* 0x000fc800078c10ff */
[----:B------:R-:W-:Y:S01]  /*24600*/  LEA.HI.X.SX32 R49, R49, R17, 0x2, P6 ;  /* 0x0000001131317211 */ /* 0x000fe200030f16ff */
[----:B------:R1:W-:Y:S04]  /*24610*/  @P4 STG.E [R18.64], R235 ;  /* 0x000000eb12004986 */ /* 0x0003e8000c101904 */
[----:B------:R2:W-:Y:S01]  /*24620*/  @P3 STG.E [R48.64], R234 ;  /* 0x000000ea30003986 */ /* 0x0005e2000c101904 */
[----:B-----5:R-:W-:Y:S02]  /*24630*/  IADD3 R22, R232, 0x6, RZ ;  /* 0x00000006e8167810 */ /* 0x020fe40007ffe0ff */
[C---:B------:R-:W-:Y:S01]  /*24640*/  IADD3 R23, R51.reuse, c[0x0][0x198], RZ ;  /* 0x0000660033177a10 */ /* 0x040fe20007ffe0ff */
[----:B------:R-:W-:Y:S04]  /*24650*/  LDS.128 R52, [R3+0x800] ;  /* 0x0008000003347984 */ /* 0x000fe80000000c00 */
[----:B-1----:R-:W5:Y:S04]  /*24660*/  LDL.LU R235, [R1+0x50] ;  /* 0x0000500001eb7983 */ /* 0x002f680000300800 */
[----:B--2---:R-:W2:Y:S01]  /*24670*/  LDL.LU R234, [R1+0x54] ;  /* 0x0000540001ea7983 */ /* 0x004ea20000300800 */
[----:B------:R-:W-:-:S02]  /*24680*/  LEA R20, P6, R51, R16, 0x2 ;  /* 0x0000001033147211 */ /* 0x000fc400078c10ff */
[----:B------:R-:W-:Y:S02]  /*24690*/  ISETP.LT.AND P3, PT, R22, c[0x0][0x17c], !P0 ;  /* 0x00005f0016007a0c */ /* 0x000fe40004761270 */
[-C--:B------:R-:W-:Y:S02]  /*246a0*/  LEA.HI.X.SX32 R21, R51, R17.reuse, 0x2, P6 ;  /* 0x0000001133157211 */ /* 0x080fe400030f16ff */
[C---:B------:R-:W-:Y:S02]  /*246b0*/  LEA R22, P6, R23.reuse, R16, 0x2 ;  /* 0x0000001017167211 */ /* 0x040fe400078c10ff */
[C---:B------:R-:W-:Y:S02]  /*246c0*/  IADD3 R19, R23.reuse, c[0x0][0x198], RZ ;  /* 0x0000660017137a10 */ /* 0x040fe40007ffe0ff */
[----:B------:R-:W-:Y:S02]  /*246d0*/  IADD3 R84, R232, 0x4, RZ ;  /* 0x00000004e8547810 */ /* 0x000fe40007ffe0ff */
[----:B------:R-:W-:-:S02]  /*246e0*/  LEA.HI.X.SX32 R23, R23, R17, 0x2, P6 ;  /* 0x0000001117177211 */ /* 0x000fc400030f16ff */
[CC--:B------:R-:W-:Y:S02]  /*246f0*/  LEA R18, P6, R19.reuse, R16.reuse, 0x2 ;  /* 0x0000001013127211 */ /* 0x0c0fe400078c10ff */
[C---:B------:R-:W-:Y:S02]  /*24700*/  IADD3 R25, R19.reuse, c[0x0][0x198], RZ ;  /* 0x0000660013197a10 */ /* 0x040fe40007ffe0ff */
[----:B------:R-:W-:Y:S02]  /*24710*/  ISETP.LT.AND P2, PT, R84, c[0x0][0x17c], !P0 ;  /* 0x00005f0054007a0c */ /* 0x000fe40004741270 */
[----:B------:R-:W-:Y:S02]  /*24720*/  LEA.HI.X.SX32 R19, R19, R17, 0x2, P6 ;  /* 0x0000001113137211 */ /* 0x000fe400030f16ff */
[C---:B------:R-:W-:Y:S02]  /*24730*/  LEA R24, P6, R25.reuse, R16, 0x2 ;  /* 0x0000001019187211 */ /* 0x040fe400078c10ff */
[----:B------:R-:W-:-:S02]  /*24740*/  IADD3 R26, R25, c[0x0][0x198], RZ ;  /* 0x00006600191a7a10 */ /* 0x000fc40007ffe0ff */
[C---:B------:R-:W-:Y:S02]  /*24750*/  IADD3 R50, R232.reuse, 0x5, RZ ;  /* 0x00000005e8327810 */ /* 0x040fe40007ffe0ff */
[----:B------:R-:W-:Y:S01]  /*24760*/  IADD3 R0, R232, 0x7, RZ ;  /* 0x00000007e8007810 */ /* 0x000fe20007ffe0ff */
[----:B------:R1:W-:Y:S01]  /*24770*/  @P1 STG.E [R20.64], R236 ;  /* 0x000000ec14001986 */ /* 0x0003e2000c101904 */
[----:B------:R-:W-:Y:S02]  /*24780*/  LEA.HI.X.SX32 R25, R25, R17, 0x2, P6 ;  /* 0x0000001119197211 */ /* 0x000fe400030f16ff */
[----:B------:R-:W-:Y:S01]  /*24790*/  ISETP.LT.AND P4, PT, R50, c[0x0][0x17c], !P0 ;  /* 0x00005f0032007a0c */ /* 0x000fe20004781270 */
[----:B------:R3:W-:Y:S01]  /*247a0*/  @P5 STG.E [R22.64], R237 ;  /* 0x000000ed16005986 */ /* 0x0007e2000c101904 */
[----:B------:R-:W-:Y:S02]  /*247b0*/  ISETP.LT.AND P1, PT, R0, c[0x0][0x17c], !P0 ;  /* 0x00005f0000007a0c */ /* 0x000fe40004721270 */
[----:B------:R-:W-:-:S02]  /*247c0*/  IADD3 R0, R232, 0x8, RZ ;  /* 0x00000008e8007810 */ /* 0x000fc40007ffe0ff */
[C---:B-1----:R-:W-:Y:S01]  /*247d0*/  LEA R20, P6, R26.reuse, R16, 0x2 ;  /* 0x000000101a147211 */ /* 0x042fe200078c10ff */
[----:B------:R-:W-:Y:S01]  /*247e0*/  LDS.128 R48, [R2+0x1000] ;  /* 0x0010000002307984 */ /* 0x000fe20000000c00 */
[----:B---3--:R-:W-:-:S03]  /*247f0*/  IADD3 R23, R26, c[0x0][0x198], RZ ;  /* 0x000066001a177a10 */ /* 0x008fc60007ffe0ff */
[----:B------:R1:W-:Y:S01]  /*24800*/  @P2 STG.E [R18.64], R140 ;  /* 0x0000008c12002986 */ /* 0x0003e2000c101904 */
[-C--:B------:R-:W-:Y:S02]  /*24810*/  LEA.HI.X.SX32 R21, R26, R17.reuse, 0x2, P6 ;  /* 0x000000111a157211 */ /* 0x080fe400030f16ff */
[C---:B------:R-:W-:Y:S02]  /*24820*/  LEA R22, P6, R23.reuse, R16, 0x2 ;  /* 0x0000001017167211 */ /* 0x040fe400078c10ff */
[----:B------:R-:W-:Y:S02]  /*24830*/  ISETP.LT.AND P5, PT, R0, c[0x0][0x17c], !P0 ;  /* 0x00005f0000007a0c */ /* 0x000fe400047a1270 */
[----:B------:R-:W-:Y:S02]  /*24840*/  IADD3 R0, R232, 0x9, RZ ;  /* 0x00000009e8007810 */ /* 0x000fe40007ffe0ff */
[C---:B-1----:R-:W-:Y:S02]  /*24850*/  IADD3 R19, R23.reuse, c[0x0][0x198], RZ ;  /* 0x0000660017137a10 */ /* 0x042fe40007ffe0ff */
[----:B------:R-:W-:-:S02]  /*24860*/  LEA.HI.X.SX32 R23, R23, R17, 0x2, P6 ;  /* 0x0000001117177211 */ /* 0x000fc400030f16ff */
[C---:B------:R-:W-:Y:S02]  /*24870*/  LEA R18, P6, R19.reuse, R16, 0x2 ;  /* 0x0000001013127211 */ /* 0x040fe400078c10ff */
[----:B------:R-:W-:Y:S02]  /*24880*/  ISETP.LT.AND P2, PT, R0, c[0x0][0x17c], !P0 ;  /* 0x00005f0000007a0c */ /* 0x000fe40004741270 */
[C---:B------:R-:W-:Y:S01]  /*24890*/  IADD3 R26, R19.reuse, c[0x0][0x198], RZ ;  /* 0x00006600131a7a10 */ /* 0x040fe20007ffe0ff */
[----:B------:R1:W-:Y:S01]  /*248a0*/  @P4 STG.E [R24.64], R141 ;  /* 0x0000008d18004986 */ /* 0x0003e2000c101904 */
[----:B------:R-:W-:-:S03]  /*248b0*/  LEA.HI.X.SX32 R19, R19, R17, 0x2, P6 ;  /* 0x0000001113137211 */ /* 0x000fc600030f16ff */
[----:B------:R-:W-:Y:S04]  /*248c0*/  @P3 STG.E [R20.64], R136 ;  /* 0x0000008814003986 */ /* 0x000fe8000c101904 */
[----:B------:R-:W-:Y:S01]  /*248d0*/  @P1 STG.E [R22.64], R137 ;  /* 0x0000008916001986 */ /* 0x000fe2000c101904 */
[----:B-1----:R-:W-:-:S04]  /*248e0*/  LEA R24, P6, R26, R16, 0x2 ;  /* 0x000000101a187211 */ /* 0x002fc800078c10ff */
[----:B------:R-:W-:Y:S01]  /*248f0*/  LEA.HI.X.SX32 R25, R26, R17, 0x2, P6 ;  /* 0x000000111a197211 */ /* 0x000fe200030f16ff */
[----:B-----5:R1:W-:Y:S04]  /*24900*/  @P5 STG.E [R18.64], R235 ;  /* 0x000000eb12005986 */ /* 0x0203e8000c101904 */
[----:B--2---:R2:W-:Y:S04]  /*24910*/  @P2 STG.E [R24.64], R234 ;  /* 0x000000ea18002986 */ /* 0x0045e8000c101904 */
[----:B-1----:R-:W3:Y:S04]  /*24920*/  LDL.LU R235, [R1+0x40] ;  /* 0x0000400001eb7983 */ /* 0x002ee80000300800 */
[----:B--2---:R-:W2:Y:S01]  /*24930*/  LDL.LU R234, [R1+0x44] ;  /* 0x0000440001ea7983 */ /* 0x004ea20000300800 */
[----:B------:R-:W-:-:S02]  /*24940*/  IADD3 R0, R232, 0xa, RZ ;  /* 0x0000000ae8007810 */ /* 0x000fc40007ffe0ff */
[----:B------:R-:W-:Y:S02]  /*24950*/  IADD3 R21, R26, c[0x0][0x198], RZ ;  /* 0x000066001a157a10 */ /* 0x000fe40007ffe0ff */
[----:B------:R-:W-:Y:S02]  /*24960*/  ISETP.LT.AND P4, PT, R0, c[0x0][0x17c], !P0 ;  /* 0x00005f0000007a0c */ /* 0x000fe40004781270 */
[----:B------:R-:W-:Y:S02]  /*24970*/  IADD3 R0, R232, 0xb, RZ ;  /* 0x0000000be8007810 */ /* 0x000fe40007ffe0ff */
[C---:B------:R-:W-:Y:S02]  /*24980*/  LEA R20, P6, R21.reuse, R16, 0x2 ;  /* 0x0000001015147211 */ /* 0x040fe400078c10ff */
[----:B------:R-:W-:Y:S02]  /*24990*/  ISETP.LT.AND P3, PT, R0, c[0x0][0x17c], !P0 ;  /* 0x00005f0000007a0c */ /* 0x000fe40004761270 */
[----:B------:R-:W-:-:S02]  /*249a0*/  IADD3 R23, R21, c[0x0][0x198], RZ ;  /* 0x0000660015177a10 */ /* 0x000fc40007ffe0ff */
[----:B------:R-:W-:Y:S02]  /*249b0*/  IADD3 R0, R232, 0xc, RZ ;  /* 0x0000000ce8007810 */ /* 0x000fe40007ffe0ff */
[----:B------:R-:W-:Y:S02]  /*249c0*/  LEA.HI.X.SX32 R21, R21, R17, 0x2, P6 ;  /* 0x0000001115157211 */ /* 0x000fe400030f16ff */
[C---:B------:R-:W-:Y:S02]  /*249d0*/  LEA R22, P6, R23.reuse, R16, 0x2 ;  /* 0x0000001017167211 */ /* 0x040fe400078c10ff */
[----:B------:R-:W-:Y:S02]  /*249e0*/  ISETP.LT.AND P1, PT, R0, c[0x0][0x17c], !P0 ;  /* 0x00005f0000007a0c */ /* 0x000fe40004721270 */
[----:B------:R-:W-:Y:S02]  /*249f0*/  IADD3 R26, R23, c[0x0][0x198], RZ ;  /* 0x00006600171a7a10 */ /* 0x000fe40007ffe0ff */
[----:B------:R-:W-:-:S02]  /*24a00*/  IADD3 R0, R232, 0xd, RZ ;  /* 0x0000000de8007810 */ /* 0x000fc40007ffe0ff */
[-C--:B------:R-:W-:Y:S02]  /*24a10*/  LEA.HI.X.SX32 R23, R23, R17.reuse, 0x2, P6 ;  /* 0x0000001117177211 */ /* 0x080fe400030f16ff */
[----:B------:R-:W-:Y:S02]  /*24a20*/  LEA R18, P6, R26, R16, 0x2 ;  /* 0x000000101a127211 */ /* 0x000fe400078c10ff */
[----:B------:R-:W-:Y:S02]  /*24a30*/  ISETP.LT.AND P5, PT, R0, c[0x0][0x17c], !P0 ;  /* 0x00005f0000007a0c */ /* 0x000fe400047a1270 */
[----:B------:R-:W-:Y:S02]  /*24a40*/  IADD3 R25, R26, c[0x0][0x198], RZ ;  /* 0x000066001a197a10 */ /* 0x000fe40007ffe0ff */
[----:B------:R-:W-:Y:S01]  /*24a50*/  IADD3 R0, R232, 0xe, RZ ;  /* 0x0000000ee8007810 */ /* 0x000fe20007ffe0ff */
[----:B------:R1:W-:Y:S01]  /*24a60*/  @P4 STG.E [R20.64], R224 ;  /* 0x000000e014004986 */ /* 0x0003e2000c101904 */
[----:B------:R-:W-:-:S02]  /*24a70*/  LEA.HI.X.SX32 R19, R26, R17, 0x2, P6 ;  /* 0x000000111a137211 */ /* 0x000fc400030f16ff */
[CC--:B------:R-:W-:Y:S02]  /*24a80*/  LEA R24, P6, R25.reuse, R16.reuse, 0x2 ;  /* 0x0000001019187211 */ /* 0x0c0fe400078c10ff */
[----:B------:R-:W-:Y:S02]  /*24a90*/  ISETP.LT.AND P2, PT, R0, c[0x0][0x17c], !P0 ;  /* 0x00005f0000007a0c */ /* 0x000fe40004741270 */
[----:B------:R-:W-:Y:S02]  /*24aa0*/  IADD3 R0, R232, 0xf, RZ ;  /* 0x0000000fe8007810 */ /* 0x000fe40007ffe0ff */
[C---:B-1----:R-:W-:Y:S02]  /*24ab0*/  IADD3 R21, R25.reuse, c[0x0][0x198], RZ ;  /* 0x0000660019157a10 */ /* 0x042fe40007ffe0ff */
[----:B------:R-:W-:Y:S02]  /*24ac0*/  LEA.HI.X.SX32 R25, R25, R17, 0x2, P6 ;  /* 0x0000001119197211 */ /* 0x000fe400030f16ff */
[----:B------:R-:W-:-:S02]  /*24ad0*/  LEA R20, P6, R21, R16, 0x2 ;  /* 0x0000001015147211 */ /* 0x000fc400078c10ff */
[----:B------:R-:W-:Y:S02]  /*24ae0*/  ISETP.LT.AND P4, PT, R0, c[0x0][0x17c], !P0 ;  /* 0x00005f0000007a0c */ /* 0x000fe40004781270 */
[C---:B------:R-:W-:Y:S02]  /*24af0*/  IADD3 R26, R21.reuse, c[0x0][0x198], RZ ;  /* 0x00006600151a7a10 */ /* 0x040fe40007ffe0ff */
[----:B------:R-:W-:Y:S01]  /*24b00*/  IADD3 R0, R232, 0x10, RZ ;  /* 0x00000010e8007810 */ /* 0x000fe20007ffe0ff */
[----:B------:R1:W-:Y:S01]  /*24b10*/  @P3 STG.E [R22.64], R225 ;  /* 0x000000e116003986 */ /* 0x0003e2000c101904 */
[----:B------:R-:W-:Y:S02]  /*24b20*/  LEA.HI.X.SX32 R21, R21, R17, 0x2, P6 ;  /* 0x0000001115157211 */ /* 0x000fe400030f16ff */
[----:B------:R-:W-:Y:S01]  /*24b30*/  ISETP.LT.AND P3, PT, R0, c[0x0][0x17c], !P0 ;  /* 0x00005f0000007a0c */ /* 0x000fe20004761270 */
[----:B------:R5:W-:Y:S01]  /*24b40*/  @P1 STG.E [R18.64], R108 ;  /* 0x0000006c12001986 */ /* 0x000be2000c101904 */
[----:B------:R-:W-:-:S02]  /*24b50*/  IADD3 R0, R232, 0x11, RZ ;  /* 0x00000011e8007810 */ /* 0x000fc40007ffe0ff */
[CC--:B-1----:R-:W-:Y:S02]  /*24b60*/  LEA R22, P6, R26.reuse, R16.reuse, 0x2 ;  /* 0x000000101a167211 */ /* 0x0c2fe400078c10ff */
[C---:B-----5:R-:W-:Y:S01]  /*24b70*/  IADD3 R19, R26.reuse, c[0x0][0x198], RZ ;  /* 0x000066001a137a10 */ /* 0x060fe20007ffe0ff */
[----:B------:R1:W-:Y:S01]  /*24b80*/  @P5 STG.E [R24.64], R109 ;  /* 0x0000006d18005986 */ /* 0x0003e2000c101904 */
[----:B------:R-:W-:Y:S02]  /*24b90*/  LEA.HI.X.SX32 R23, R26, R17, 0x2, P6 ;  /* 0x000000111a177211 */ /* 0x000fe400030f16ff */
[C---:B------:R-:W-:Y:S02]  /*24ba0*/  LEA R18, P6, R19.reuse, R16, 0x2 ;  /* 0x0000001013127211 */ /* 0x040fe400078c10ff */
[----:B------:R-:W-:Y:S01]  /*24bb0*/  ISETP.LT.AND P1, PT, R0, c[0x0][0x17c], !P0 ;  /* 0x00005f0000007a0c */ /* 0x000fe20004721270 */
[----:B------:R-:W-:Y:S01]  /*24bc0*/  @P2 STG.E [R20.64], R76 ;  /* 0x0000004c14002986 */ /* 0x000fe2000c101904 */
[----:B-1----:R-:W-:-:S02]  /*24bd0*/  IADD3 R25, R19, c[0x0][0x198], RZ ;  /* 0x0000660013197a10 */ /* 0x002fc40007ffe0ff */
[-C--:B------:R-:W-:Y:S02]  /*24be0*/  LEA.HI.X.SX32 R19, R19, R17.reuse, 0x2, P6 ;  /* 0x0000001113137211 */ /* 0x080fe400030f16ff */
[C---:B------:R-:W-:Y:S01]  /*24bf0*/  LEA R24, P6, R25.reuse, R16, 0x2 ;  /* 0x0000001019187211 */ /* 0x040fe200078c10ff */
[----:B------:R-:W-:Y:S01]  /*24c00*/  @P4 STG.E [R22.64], R77 ;  /* 0x0000004d16004986 */ /* 0x000fe2000c101904 */
[C---:B------:R-:W-:Y:S02]  /*24c10*/  IADD3 R26, R25.reuse, c[0x0][0x198], RZ ;  /* 0x00006600191a7a10 */ /* 0x040fe40007ffe0ff */
[----:B------:R-:W-:Y:S01]  /*24c20*/  LEA.HI.X.SX32 R25, R25, R17, 0x2, P6 ;  /* 0x0000001119197211 */ /* 0x000fe200030f16ff */
[----:B---3--:R1:W-:Y:S04]  /*24c30*/  @P3 STG.E [R18.64], R235 ;  /* 0x000000eb12003986 */ /* 0x0083e8000c101904 */
[----:B--2---:R2:W-:Y:S04]  /*24c40*/  @P1 STG.E [R24.64], R234 ;  /* 0x000000ea18001986 */ /* 0x0045e8000c101904 */
[----:B-1----:R-:W3:Y:S04]  /*24c50*/  LDL.LU R235, [R1+0x68] ;  /* 0x0000680001eb7983 */ /* 0x002ee80000300800 */
[----:B--2---:R-:W2:Y:S01]  /*24c60*/  LDL.LU R234, [R1+0x6c] ;  /* 0x00006c0001ea7983 */ /* 0x004ea20000300800 */
[----:B------:R-:W-:-:S04]  /*24c70*/  IADD3 R0, R232, 0x12, RZ ;  /* 0x00000012e8007810 */ /* 0x000fc80007ffe0ff */
[----:B------:R-:W-:Y:S02]  /*24c80*/  ISETP.LT.AND P5, PT, R0, c[0x0][0x17c], !P0 ;  /* 0x00005f0000007a0c */ /* 0x000fe400047a1270 */
[----:B------:R-:W-:Y:S02]  /*24c90*/  IADD3 R0, R232, 0x13, RZ ;  /* 0x00000013e8007810 */ /* 0x000fe40007ffe0ff */
[----:B------:R-:W-:Y:S02]  /*24ca0*/  LEA R20, P6, R26, R16, 0x2 ;  /* 0x000000101a147211 */ /* 0x000fe400078c10ff */
[----:B------:R-:W-:Y:S02]  /*24cb0*/  ISETP.LT.AND P2, PT, R0, c[0x0][0x17c], !P0 ;  /* 0x00005f0000007a0c */ /* 0x000fe40004741270 */
[----:B------:R-:W-:Y:S02]  /*24cc0*/  IADD3 R23, R26, c[0x0][0x198], RZ ;  /* 0x000066001a177a10 */ /* 0x000fe40007ffe0ff */
[----:B------:R-:W-:-:S02]  /*24cd0*/  IADD3 R0, R232, 0x14, RZ ;  /* 0x00000014e8007810 */ /* 0x000fc40007ffe0ff */
[-C--:B------:R-:W-:Y:S02]  /*24ce0*/  LEA.HI.X.SX32 R21, R26, R17.reuse, 0x2, P6 ;  /* 0x000000111a157211 */ /* 0x080fe400030f16ff */
[C---:B------:R-:W-:Y:S02]  /*24cf0*/  LEA R22, P6, R23.reuse, R16, 0x2 ;  /* 0x0000001017167211 */ /* 0x040fe400078c10ff */
[----:B------:R-:W-:Y:S02]  /*24d00*/  ISETP.LT.AND P4, PT, R0, c[0x0][0x17c], !P0 ;  /* 0x00005f0000007a0c */ /* 0x000fe40004781270 */
[C---:B------:R-:W-:Y:S02]  /*24d10*/  IADD3 R19, R23.reuse, c[0x0][0x198], RZ ;  /* 0x0000660017137a10 */ /* 0x040fe40007ffe0ff */
[----:B------:R-:W-:Y:S02]  /*24d20*/  IADD3 R0, R232, 0x15, RZ ;  /* 0x00000015e8007810 */ /* 0x000fe40007ffe0ff */
[----:B------:R-:W-:-:S02]  /*24d30*/  LEA.HI.X.SX32 R23, R23, R17, 0x2, P6 ;  /* 0x0000001117177211 */ /* 0x000fc400030f16ff */
[CC--:B------:R-:W-:Y:S02]  /*24d40*/  LEA R18, P6, R19.reuse, R16.reuse, 0x2 ;  /* 0x0000001013127211 */ /* 0x0c0fe400078c10ff */
[----:B------:R-:W-:Y:S02]  /*24d50*/  ISETP.LT.AND P3, PT, R0, c[0x0][0x17c], !P0 ;  /* 0x00005f0000007a0c */ /* 0x000fe40004761270 */
[C---:B------:R-:W-:Y:S02]  /*24d60*/  IADD3 R26, R19.reuse, c[0x0][0x198], RZ ;  /* 0x00006600131a7a10 */ /* 0x040fe40007ffe0ff */
[----:B------:R-:W-:Y:S01]  /*24d70*/  IADD3 R0, R232, 0x16, RZ ;  /* 0x00000016e8007810 */ /* 0x000fe20007ffe0ff */
[----:B------:R1:W-:Y:S01]  /*24d80*/  @P5 STG.E [R20.64], R104 ;  /* 0x0000006814005986 */ /* 0x0003e2000c101904 */
[----:B------:R-:W-:Y:S02]  /*24d90*/  LEA.HI.X.SX32 R19, R19, R17, 0x2, P6 ;  /* 0x0000001113137211 */ /* 0x000fe400030f16ff */
[----:B------:R-:W-:-:S02]  /*24da0*/  LEA R24, P6, R26, R16, 0x2 ;  /* 0x000000101a187211 */ /* 0x000fc400078c10ff */
[----:B------:R-:W-:Y:S02]  /*24db0*/  ISETP.LT.AND P1, PT, R0, c[0x0][0x17c], !P0 ;  /* 0x00005f0000007a0c */ /* 0x000fe40004721270 */
[----:B------:R-:W-:Y:S01]  /*24dc0*/  IADD3 R0, R232, 0x17, RZ ;  /* 0x00000017e8007810 */ /* 0x000fe20007ffe0ff */
[----:B------:R5:W-:Y:S01]  /*24dd0*/  @P2 STG.E [R22.64], R105 ;  /* 0x0000006916002986 */ /* 0x000be2000c101904 */
[C---:B------:R-:W-:Y:S02]  /*24de0*/  LEA.HI.X.SX32 R25, R26.reuse, R17, 0x2, P6 ;  /* 0x000000111a197211 */ /* 0x040fe400030f16ff */
[----:B-1----:R-:W-:Y:S02]  /*24df0*/  IADD3 R21, R26, c[0x0][0x198], RZ ;  /* 0x000066001a157a10 */ /* 0x002fe40007ffe0ff */
[----:B------:R-:W-:Y:S02]  /*24e00*/  ISETP.LT.AND P5, PT, R0, c[0x0][0x17c], !P0 ;  /* 0x00005f0000007a0c */ /* 0x000fe400047a1270 */
[----:B------:R-:W-:-:S02]  /*24e10*/  LEA R20, P6, R21, R16, 0x2 ;  /* 0x0000001015147211 */ /* 0x000fc400078c10ff */
[----:B------:R-:W-:Y:S02]  /*24e20*/  IADD3 R0, R232, 0x18, RZ ;  /* 0x00000018e8007810 */ /* 0x000fe40007ffe0ff */
[C---:B-----5:R-:W-:Y:S02]  /*24e30*/  IADD3 R23, R21.reuse, c[0x0][0x198], RZ ;  /* 0x0000660015177a10 */ /* 0x060fe40007ffe0ff */
[----:B------:R-:W-:Y:S02]  /*24e40*/  LEA.HI.X.SX32 R21, R21, R17, 0x2, P6 ;  /* 0x0000001115157211 */ /* 0x000fe400030f16ff */
[C---:B------:R-:W-:Y:S02]  /*24e50*/  LEA R22, P6, R23.reuse, R16, 0x2 ;  /* 0x0000001017167211 */ /* 0x040fe400078c10ff */
[----:B------:R-:W-:Y:S02]  /*24e60*/  ISETP.LT.AND P2, PT, R0, c[0x0][0x17c], !P0 ;  /* 0x00005f0000007a0c */ /* 0x000fe40004741270 */
[----:B------:R-:W-:-:S02]  /*24e70*/  IADD3 R26, R23, c[0x0][0x198], RZ ;  /* 0x00006600171a7a10 */ /* 0x000fc40007ffe0ff */
[----:B------:R-:W-:Y:S01]  /*24e80*/  IADD3 R0, R232, 0x19, RZ ;  /* 0x00000019e8007810 */ /* 0x000fe20007ffe0ff */
[----:B------:R1:W-:Y:S01]  /*24e90*/  @P4 STG.E [R18.64], R44 ;  /* 0x0000002c12004986 */ /* 0x0003e2000c101904 */
[-C--:B------:R-:W-:Y:S02]  /*24ea0*/  LEA.HI.X.SX32 R23, R23, R17.reuse, 0x2, P6 ;  /* 0x0000001117177211 */ /* 0x080fe400030f16ff */
[----:B------:R-:W-:Y:S01]  /*24eb0*/  ISETP.LT.AND P4, PT, R0, c[0x0][0x17c], !P0 ;  /* 0x00005f0000007a0c */ /* 0x000fe20004781270 */
[----:B------:R5:W-:Y:S01]  /*24ec0*/  @P3 STG.E [R24.64], R45 ;  /* 0x0000002d18003986 */ /* 0x000be2000c101904 */
[----:B------:R-:W-:Y:S02]  /*24ed0*/  IADD3 R0, R232, 0x1a, RZ ;  /* 0x0000001ae8007810 */ /* 0x000fe40007ffe0ff */
[C---:B-1----:R-:W-:Y:S02]  /*24ee0*/  LEA R18, P6, R26.reuse, R16, 0x2 ;  /* 0x000000101a127211 */ /* 0x042fe400078c10ff */
[C---:B-----5:R-:W-:Y:S01]  /*24ef0*/  IADD3 R25, R26.reuse, c[0x0][0x198], RZ ;  /* 0x000066001a197a10 */ /* 0x060fe20007ffe0ff */
        /* <DEDUP_REMOVED lines=20> */
[----:B------:R-:W-:Y:S02]  /*25040*/  LEA R18, P6, R19, R16, 0x2 ;  /* 0x0000001013127211 */ /* 0x000fe400078c10ff */
[----:B------:R-:W-:Y:S02]  /*25050*/  ISETP.LT.AND P2, PT, R0, c[0x0][0x17c], !P0 ;  /* 0x00005f0000007a0c */ /* 0x000fe40004741270 */
[----:B------:R-:W-:-:S02]  /*25060*/  IADD3 R0, R232, 0x1e, RZ ;  /* 0x0000001ee8007810 */ /* 0x000fc40007ffe0ff */
[C---:B-1----:R-:W-:Y:S02]  /*25070*/  IADD3 R25, R19.reuse, c[0x0][0x198], RZ ;  /* 0x0000660013197a10 */ /* 0x042fe40007ffe0ff */
[-C--:B------:R-:W-:Y:S02]  /*25080*/  LEA.HI.X.SX32 R19, R19, R17.reuse, 0x2, P6 ;  /* 0x0000001113137211 */ /* 0x080fe400030f16ff */
[C---:B------:R-:W-:Y:S02]  /*25090*/  LEA R24, P6, R25.reuse, R16, 0x2 ;  /* 0x0000001019187211 */ /* 0x040fe400078c10ff */
[----:B------:R-:W-:Y:S02]  /*250a0*/  ISETP.LT.AND P4, PT, R0, c[0x0][0x17c], !P0 ;  /* 0x00005f0000007a0c */ /* 0x000fe40004781270 */
[C---:B------:R-:W-:Y:S02]  /*250b0*/  IADD3 R26, R25.reuse, c[0x0][0x198], RZ ;  /* 0x00006600191a7a10 */ /* 0x040fe40007ffe0ff */
[----:B------:R-:W-:Y:S01]  /*250c0*/  IADD3 R0, R232, 0x1f, RZ ;  /* 0x0000001fe8007810 */ /* 0x000fe20007ffe0ff */
[----:B------:R1:W-:Y:S01]  /*250d0*/  @P3 STG.E [R20.64], R8 ;  /* 0x0000000814003986 */ /* 0x0003e2000c101904 */
[----:B------:R-:W-:-:S02]  /*250e0*/  LEA.HI.X.SX32 R25, R25, R17, 0x2, P6 ;  /* 0x0000001119197211 */ /* 0x000fc400030f16ff */
[----:B------:R-:W-:Y:S01]  /*250f0*/  ISETP.LT.AND P3, PT, R0, c[0x0][0x17c], !P0 ;  /* 0x00005f0000007a0c */ /* 0x000fe20004761270 */
[----:B------:R5:W-:Y:S01]  /*25100*/  @P1 STG.E [R22.64], R9 ;  /* 0x0000000916001986 */ /* 0x000be2000c101904 */
[----:B------:R-:W-:Y:S02]  /*25110*/  IADD3 R0, R232, 0x20, RZ ;  /* 0x00000020e8007810 */ /* 0x000fe40007ffe0ff */
[CC--:B-1----:R-:W-:Y:S02]  /*25120*/  LEA R20, P6, R26.reuse, R16.reuse, 0x2 ;  /* 0x000000101a147211 */ /* 0x0c2fe400078c10ff */
[C---:B-----5:R-:W-:Y:S01]  /*25130*/  IADD3 R9, R26.reuse, c[0x0][0x198], RZ ;  /* 0x000066001a097a10 */ /* 0x060fe20007ffe0ff */
[----:B------:R1:W-:Y:S01]  /*25140*/  @P5 STG.E [R18.64], R40 ;  /* 0x0000002812005986 */ /* 0x0003e2000c101904 */
[----:B------:R-:W-:Y:S02]  /*25150*/  LEA.HI.X.SX32 R21, R26, R17, 0x2, P6 ;  /* 0x000000111a157211 */ /* 0x000fe400030f16ff */
[----:B------:R-:W-:-:S02]  /*25160*/  LEA R8, P6, R9, R16, 0x2 ;  /* 0x0000001009087211 */ /* 0x000fc400078c10ff */
[----:B------:R-:W-:Y:S02]  /*25170*/  ISETP.LT.AND P1, PT, R0, c[0x0][0x17c], !P0 ;  /* 0x00005f0000007a0c */ /* 0x000fe40004721270 */
[----:B------:R-:W-:Y:S02]  /*25180*/  IADD3 R0, R232, 0x21, RZ ;  /* 0x00000021e8007810 */ /* 0x000fe40007ffe0ff */
[C---:B-1----:R-:W-:Y:S02]  /*25190*/  IADD3 R19, R9.reuse, c[0x0][0x198], RZ ;  /* 0x0000660009137a10 */ /* 0x042fe40007ffe0ff */
[----:B------:R-:W-:Y:S02]  /*251a0*/  LEA.HI.X.SX32 R9, R9, R17, 0x2, P6 ;  /* 0x0000001109097211 */ /* 0x000fe400030f16ff */
[----:B------:R-:W-:Y:S02]  /*251b0*/  LEA R18, P6, R19, R16, 0x2 ;  /* 0x0000001013127211 */ /* 0x000fe400078c10ff */
[----:B------:R-:W-:-:S02]  /*251c0*/  ISETP.LT.AND P5, PT, R0, c[0x0][0x17c], !P0 ;  /* 0x00005f0000007a0c */ /* 0x000fc400047a1270 */
[C---:B------:R-:W-:Y:S02]  /*251d0*/  IADD3 R23, R19.reuse, c[0x0][0x198], RZ ;  /* 0x0000660013177a10 */ /* 0x040fe40007ffe0ff */
[----:B------:R-:W-:Y:S01]  /*251e0*/  LEA.HI.X.SX32 R19, R19, R17, 0x2, P6 ;  /* 0x0000001113137211 */ /* 0x000fe200030f16ff */
[----:B------:R-:W-:Y:S01]  /*251f0*/  @P2 STG.E [R24.64], R41 ;  /* 0x0000002918002986 */ /* 0x000fe2000c101904 */
[----:B------:R-:W-:-:S03]  /*25200*/  LEA R22, P6, R23, R16, 0x2 ;  /* 0x0000001017167211 */ /* 0x000fc600078c10ff */
[----:B------:R1:W-:Y:S04]  /*25210*/  @P4 STG.E [R20.64], R12 ;  /* 0x0000000c14004986 */ /* 0x0003e8000c101904 */
[----:B------:R-:W-:Y:S01]  /*25220*/  @P3 STG.E [R8.64], R13 ;  /* 0x0000000d08003986 */ /* 0x000fe2000c101904 */
[C---:B-1----:R-:W-:Y:S02]  /*25230*/  IADD3 R12, R23.reuse, c[0x0][0x198], RZ ;  /* 0x00006600170c7a10 */ /* 0x042fe40007ffe0ff */
        /* <DEDUP_REMOVED lines=32> */
[----:B------:R-:W-:Y:S01]  /*25440*/  IADD3 R0, R232, 0x28, RZ ;  /* 0x00000028e8007810 */ /* 0x000fe20007ffe0ff */
[----:B------:R1:W-:Y:S01]  /*25450*/  @P4 STG.E [R8.64], R239 ;  /* 0x000000ef08004986 */ /* 0x0003e2000c101904 */
[----:B------:R-:W-:Y:S02]  /*25460*/  LEA.HI.X.SX32 R21, R21, R17, 0x2, P6 ;  /* 0x0000001115157211 */ /* 0x000fe400030f16ff */
[----:B------:R-:W-:Y:S01]  /*25470*/  ISETP.LT.AND P4, PT, R0, c[0x0][0x17c], !P0 ;  /* 0x00005f0000007a0c */ /* 0x000fe20004781270 */
[----:B------:R5:W-:Y:S01]  /*25480*/  @P3 STG.E [R12.64], R142 ;  /* 0x0000008e0c003986 */ /* 0x000be2000c101904 */
[----:B------:R-:W-:Y:S02]  /*25490*/  IADD3 R0, R232, 0x29, RZ ;  /* 0x00000029e8007810 */ /* 0x000fe40007ffe0ff */
[----:B-1----:R-:W-:-:S02]  /*254a0*/  LEA R8, P6, R22, R16, 0x2 ;  /* 0x0000001016087211 */ /* 0x002fc400078c10ff */
[C---:B-----5:R-:W-:Y:S01]  /*254b0*/  IADD3 R13, R22.reuse, c[0x0][0x198], RZ ;  /* 0x00006600160d7a10 */ /* 0x060fe20007ffe0ff */
[----:B------:R1:W-:Y:S01]  /*254c0*/  @P1 STG.E [R18.64], R143 ;  /* 0x0000008f12001986 */ /* 0x0003e2000c101904 */
[-C--:B------:R-:W-:Y:S02]  /*254d0*/  LEA.HI.X.SX32 R9, R22, R17.reuse, 0x2, P6 ;  /* 0x0000001116097211 */ /* 0x080fe400030f16ff */
[C---:B------:R-:W-:Y:S02]  /*254e0*/  LEA R12, P6, R13.reuse, R16, 0x2 ;  /* 0x000000100d0c7211 */ /* 0x040fe400078c10ff */
[----:B------:R-:W-:Y:S01]  /*254f0*/  ISETP.LT.AND P3, PT, R0, c[0x0][0x17c], !P0 ;  /* 0x00005f0000007a0c */ /* 0x000fe20004761270 */
[----:B------:R-:W-:Y:S01]  /*25500*/  @P5 STG.E [R20.64], R138 ;  /* 0x0000008a14005986 */ /* 0x000fe2000c101904 */
[C---:B-1----:R-:W-:Y:S02]  /*25510*/  IADD3 R19, R13.reuse, c[0x0][0x198], RZ ;  /* 0x000066000d137a10 */ /* 0x042fe40007ffe0ff */
[----:B------:R-:W-:-:S02]  /*25520*/  LEA.HI.X.SX32 R13, R13, R17, 0x2, P6 ;  /* 0x000000110d0d7211 */ /* 0x000fc400030f16ff */
        /* <DEDUP_REMOVED lines=8> */
[----:B------:R-:W-:-:S02]  /*255b0*/  IADD3 R0, R232, 0x2a, RZ ;  /* 0x0000002ae8007810 */ /* 0x000fc40007ffe0ff */
[-C--:B------:R-:W-:Y:S02]  /*255c0*/  LEA R20, P6, R22, R16.reuse, 0x2 ;  /* 0x0000001016147211 */ /* 0x080fe400078c10ff */
[----:B------:R-:W-:Y:S02]  /*255d0*/  ISETP.LT.AND P1, PT, R0, c[0x0][0x17c], !P0 ;  /* 0x00005f0000007a0c */ /* 0x000fe40004721270 */
[----:B------:R-:W-:Y:S02]  /*255e0*/  IADD3 R9, R22, c[0x0][0x198], RZ ;  /* 0x0000660016097a10 */ /* 0x000fe40007ffe0ff */
[----:B------:R-:W-:Y:S02]  /*255f0*/  IADD3 R0, R232, 0x2b, RZ ;  /* 0x0000002be8007810 */ /* 0x000fe40007ffe0ff */
[----:B------:R-:W-:Y:S02]  /*25600*/  LEA.HI.X.SX32 R21, R22, R17, 0x2, P6 ;  /* 0x0000001116157211 */ /* 0x000fe400030f16ff */
[----:B------:R-:W-:-:S02]  /*25610*/  LEA R8, P6, R9, R16, 0x2 ;  /* 0x0000001009087211 */ /* 0x000fc400078c10ff */
[----:B------:R-:W-:Y:S02]  /*25620*/  ISETP.LT.AND P5, PT, R0, c[0x0][0x17c], !P0 ;  /* 0x00005f0000007a0c */ /* 0x000fe400047a1270 */
[C---:B------:R-:W-:Y:S02]  /*25630*/  IADD3 R13, R9.reuse, c[0x0][0x198], RZ ;  /* 0x00006600090d7a10 */ /* 0x040fe40007ffe0ff */
[----:B------:R-:W-:Y:S02]  /*25640*/  IADD3 R0, R232, 0x2c, RZ ;  /* 0x0000002ce8007810 */ /* 0x000fe40007ffe0ff */
[----:B------:R-:W-:Y:S02]  /*25650*/  LEA.HI.X.SX32 R9, R9, R17, 0x2, P6 ;  /* 0x0000001109097211 */ /* 0x000fe400030f16ff */
[----:B------:R-:W-:Y:S02]  /*25660*/  LEA R12, P6, R13, R16, 0x2 ;  /* 0x000000100d0c7211 */ /* 0x000fe400078c10ff */
[----:B------:R-:W-:-:S02]  /*25670*/  ISETP.LT.AND P2, PT, R0, c[0x0][0x17c], !P0 ;  /* 0x00005f0000007a0c */ /* 0x000fc40004741270 */
[C---:B------:R-:W-:Y:S02]  /*25680*/  IADD3 R22, R13.reuse, c[0x0][0x198], RZ ;  /* 0x000066000d167a10 */ /* 0x040fe40007ffe0ff */
[----:B------:R-:W-:Y:S01]  /*25690*/  IADD3 R0, R232, 0x2d, RZ ;  /* 0x0000002de8007810 */ /* 0x000fe20007ffe0ff */
[----:B------:R1:W-:Y:S01]  /*256a0*/  @P1 STG.E [R20.64], R226 ;  /* 0x000000e214001986 */ /* 0x0003e2000c101904 */
[-C--:B------:R-:W-:Y:S02]  /*256b0*/  LEA.HI.X.SX32 R13, R13, R17.reuse, 0x2, P6 ;  /* 0x000000110d0d7211 */ /* 0x080fe400030f16ff */
[----:B------:R-:W-:Y:S02]  /*256c0*/  LEA R18, P6, R22, R16, 0x2 ;  /* 0x0000001016127211 */ /* 0x000fe400078c10ff */
[----:B------:R-:W-:Y:S02]  /*256d0*/  ISETP.LT.AND P4, PT, R0, c[0x0][0x17c], !P0 ;  /* 0x00005f0000007a0c */ /* 0x000fe40004781270 */
[----:B------:R-:W-:Y:S01]  /*256e0*/  IADD3 R0, R232, 0x2e, RZ ;  /* 0x0000002ee8007810 */ /* 0x000fe20007ffe0ff */
[----:B------:R5:W-:Y:S01]  /*256f0*/  @P5 STG.E [R8.64], R227 ;  /* 0x000000e308005986 */ /* 0x000be2000c101904 */
[----:B------:R-:W-:-:S02]  /*25700*/  LEA.HI.X.SX32 R19, R22, R17, 0x2, P6 ;  /* 0x0000001116137211 */ /* 0x000fc400030f16ff */
[----:B-1----:R-:W-:Y:S02]  /*25710*/  IADD3 R21, R22, c[0x0][0x198], RZ ;  /* 0x0000660016157a10 */ /* 0x002fe40007ffe0ff */
[----:B------:R-:W-:Y:S02]  /*25720*/  ISETP.LT.AND P3, PT, R0, c[0x0][0x17c], !P0 ;  /* 0x00005f0000007a0c */ /* 0x000fe40004761270 */
[C---:B------:R-:W-:Y:S02]  /*25730*/  LEA R20, P6, R21.reuse, R16, 0x2 ;  /* 0x0000001015147211 */ /* 0x040fe400078c10ff */
[----:B------:R-:W-:Y:S02]  /*25740*/  IADD3 R0, R232, 0x2f, RZ ;  /* 0x0000002fe8007810 */ /* 0x000fe40007ffe0ff */
[C---:B-----5:R-:W-:Y:S02]  /*25750*/  IADD3 R9, R21.reuse, c[0x0][0x198], RZ ;  /* 0x0000660015097a10 */ /* 0x060fe40007ffe0ff */
[----:B------:R-:W-:-:S02]  /*25760*/  LEA.HI.X.SX32 R21, R21, R17, 0x2, P6 ;  /* 0x0000001115157211 */ /* 0x000fc400030f16ff */
[C---:B------:R-:W-:Y:S02]  /*25770*/  LEA R8, P6, R9.reuse, R16, 0x2 ;  /* 0x0000001009087211 */ /* 0x040fe400078c10ff */
        /* <DEDUP_REMOVED lines=23> */
[----:B------:R-:W-:Y:S02]  /*258f0*/  ISETP.LT.AND P3, PT, R0, c[0x0][0x17c], !P0 ;  /* 0x00005f0000007a0c */ /* 0x000fe40004761270 */
[----:B------:R-:W-:Y:S02]  /*25900*/  IADD3 R0, R232, 0x34, RZ ;  /* 0x00000034e8007810 */ /* 0x000fe40007ffe0ff */
[----:B-1----:R-:W-:Y:S02]  /*25910*/  LEA R8, P6, R22, R16, 0x2 ;  /* 0x0000001016087211 */ /* 0x002fe400078c10ff */
[----:B------:R-:W-:Y:S02]  /*25920*/  ISETP.LT.AND P1, PT, R0, c[0x0][0x17c], !P0 ;  /* 0x00005f0000007a0c */ /* 0x000fe40004721270 */
[----:B------:R-:W-:Y:S02]  /*25930*/  LEA.HI.X.SX32 R9, R22, R17, 0x2, P6 ;  /* 0x0000001116097211 */ /* 0x000fe400030f16ff */
[----:B------:R-:W-:Y:S01]  /*25940*/  IADD3 R0, R232, 0x35, RZ ;  /* 0x00000035e8007810 */ /* 0x000fe20007ffe0ff */
[----:B---3--:R1:W-:Y:S04]  /*25950*/  @P5 STG.E [R12.64], R235 ;  /* 0x000000eb0c005986 */ /* 0x0083e8000c101904 */
[----:B--2---:R2:W-:Y:S01]  /*25960*/  @P2 STG.E [R18.64], R234 ;  /* 0x000000ea12002986 */ /* 0x0045e2000c101904 */
[----:B-1----:R-:W-:-:S04]  /*25970*/  IADD3 R13, R22, c[0x0][0x198], RZ ;  /* 0x00006600160d7a10 */ /* 0x002fc80007ffe0ff */
[CC--:B------:R-:W-:Y:S02]  /*25980*/  LEA R12, P6, R13.reuse, R16.reuse, 0x2 ;  /* 0x000000100d0c7211 */ /* 0x0c0fe400078c10ff */
[C---:B--2---:R-:W-:Y:S02]  /*25990*/  IADD3 R19, R13.reuse, c[0x0][0x198], RZ ;  /* 0x000066000d137a10 */ /* 0x044fe40007ffe0ff */
        /* <DEDUP_REMOVED lines=11> */
[C---:B--2---:R-:W-:Y:S01]  /*25a50*/  IADD3 R9, R22.reuse, c[0x0][0x198], RZ ;  /* 0x0000660016097a10 */ /* 0x044fe20007ffe0ff */
        /* <DEDUP_REMOVED lines=15> */
[----:B------:R-:W-:-:S03]  /*25b50*/  IADD3 R0, R232, 0x3a, RZ ;  /* 0x0000003ae8007810 */ /* 0x000fc60007ffe0ff */
[----:B------:R-:W-:Y:S01]  /*25b60*/  LDS.128 R44, [R233+0x1000] ;  /* 0x00100000e92c7984 */ /* 0x000fe20000000c00 */
[CC--:B-1----:R-:W-:Y:S02]  /*25b70*/  LEA R18, P6, R22.reuse, R16.reuse, 0x2 ;  /* 0x0000001016127211 */ /* 0x0c2fe400078c10ff */
[C---:B--2---:R-:W-:Y:S01]  /*25b80*/  IADD3 R21, R22.reuse, c[0x0][0x198], RZ ;  /* 0x0000660016157a10 */ /* 0x044fe20007ffe0ff */
        /* <DEDUP_REMOVED lines=17> */
[C---:B--2---:R-:W-:Y:S01]  /*25ca0*/  IADD3 R19, R22.reuse, c[0x0][0x198], RZ ;  /* 0x0000660016137a10 */ /* 0x044fe20007ffe0ff */
        /* <DEDUP_REMOVED lines=9> */
[----:B------:R-:W-:Y:S02]  /*25d40*/  IADD3 R22, R10, c[0x0][0x198], RZ ;  /* 0x000066000a167a10 */ /* 0x000fe40007ffe0ff */
[----:B------:R-:W-:Y:S01]  /*25d50*/  IADD3 R0, R232, 0x3f, RZ ;  /* 0x0000003fe8007810 */ /* 0x000fe20007ffe0ff */
[----:B------:R1:W-:Y:S01]  /*25d60*/  @P2 STG.E [R8.64], R11 ;  /* 0x0000000b08002986 */ /* 0x0003e2000c101904 */
[----:B------:R-:W-:Y:S02]  /*25d70*/  LEA.HI.X.SX32 R21, R10, R17, 0x2, P6 ;  /* 0x000000110a157211 */ /* 0x000fe400030f16ff */
[----:B------:R-:W-:Y:S02]  /*25d80*/  ISETP.LT.AND P5, PT, R0, c[0x0][0x17c], !P0 ;  /* 0x00005f0000007a0c */ /* 0x000fe400047a1270 */
[----:B------:R-:W-:Y:S01]  /*25d90*/  IADD3 R0, R232, 0x40, RZ ;  /* 0x00000040e8007810 */ /* 0x000fe20007ffe0ff */
[----:B------:R2:W-:Y:S01]  /*25da0*/  @P4 STG.E [R12.64], R42 ;  /* 0x0000002a0c004986 */ /* 0x0005e2000c101904 */
[----:B-1----:R-:W-:-:S02]  /*25db0*/  LEA R8, P6, R22, R16, 0x2 ;  /* 0x0000001016087211 */ /* 0x002fc400078c10ff */
[C---:B------:R-:W-:Y:S02]  /*25dc0*/  IADD3 R11, R22.reuse, c[0x0][0x198], RZ ;  /* 0x00006600160b7a10 */ /* 0x040fe40007ffe0ff */
[-C--:B------:R-:W-:Y:S02]  /*25dd0*/  LEA.HI.X.SX32 R9, R22, R17.reuse, 0x2, P6 ;  /* 0x0000001116097211 */ /* 0x080fe400030f16ff */
[C---:B------:R-:W-:Y:S02]  /*25de0*/  LEA R10, P6, R11.reuse, R16, 0x2 ;  /* 0x000000100b0a7211 */ /* 0x040fe400078c10ff */
[----:B------:R-:W-:Y:S02]  /*25df0*/  ISETP.LT.AND P2, PT, R0, c[0x0][0x17c], !P0 ;  /* 0x00005f0000007a0c */ /* 0x000fe40004741270 */
[C---:B--2---:R-:W-:Y:S02]  /*25e00*/  IADD3 R13, R11.reuse, c[0x0][0x198], RZ ;  /* 0x000066000b0d7a10 */ /* 0x044fe40007ffe0ff */
[----:B------:R-:W-:Y:S01]  /*25e10*/  IADD3 R0, R232, 0x41, RZ ;  /* 0x00000041e8007810 */ /* 0x000fe20007ffe0ff */
[----:B------:R1:W-:Y:S01]  /*25e20*/  @P3 STG.E [R18.64], R43 ;  /* 0x0000002b12003986 */ /* 0x0003e2000c101904 */
[----:B------:R-:W-:-:S02]  /*25e30*/  LEA.HI.X.SX32 R11, R11, R17, 0x2, P6 ;  /* 0x000000110b0b7211 */ /* 0x000fc400030f16ff */
[CC--:B------:R-:W-:Y:S02]  /*25e40*/  LEA R12, P6, R13.reuse, R16.reuse, 0x2 ;  /* 0x000000100d0c7211 */ /* 0x0c0fe400078c10ff */
[----:B------:R-:W-:Y:S01]  /*25e50*/  ISETP.LT.AND P4, PT, R0, c[0x0][0x17c], !P0 ;  /* 0x00005f0000007a0c */ /* 0x000fe20004781270 */
[----:B------:R-:W-:Y:S01]  /*25e60*/  LDS.128 R40, [R252+0x1000] ;  /* 0x00100000fc287984 */ /* 0x000fe20000000c00 */
[----:B------:R-:W-:Y:S02]  /*25e70*/  IADD3 R0, R232, 0x42, RZ ;  /* 0x00000042e8007810 */ /* 0x000fe40007ffe0ff */
[C---:B-1----:R-:W-:Y:S01]  /*25e80*/  IADD3 R19, R13.reuse, c[0x0][0x198], RZ ;  /* 0x000066000d137a10 */ /* 0x042fe20007ffe0ff */
[----:B------:R-:W-:Y:S01]  /*25e90*/  @P1 STG.E [R20.64], R14 ;  /* 0x0000000e14001986 */ /* 0x000fe2000c101904 */
[----:B------:R-:W-:Y:S02]  /*25ea0*/  LEA.HI.X.SX32 R13, R13, R17, 0x2, P6 ;  /* 0x000000110d0d7211 */ /* 0x000fe400030f16ff */
[----:B------:R-:W-:Y:S01]  /*25eb0*/  LEA R18, P6, R19, R16, 0x2 ;  /* 0x0000001013127211 */ /* 0x000fe200078c10ff */
[----:B------:R1:W-:Y:S01]  /*25ec0*/  @P5 STG.E [R8.64], R15 ;  /* 0x0000000f08005986 */ /* 0x0003e2000c101904 */
[----:B------:R-:W-:-:S02]  /*25ed0*/  ISETP.LT.AND P3, PT, R0, c[0x0][0x17c], !P0 ;  /* 0x00005f0000007a0c */ /* 0x000fc40004761270 */
[----:B------:R-:W-:Y:S01]  /*25ee0*/  IADD3 R0, R232, 0x43, RZ ;  /* 0x00000043e8007810 */ /* 0x000fe20007ffe0ff */
[----:B------:R2:W-:Y:S03]  /*25ef0*/  @P2 STG.E [R10.64], R196 ;  /* 0x000000c40a002986 */ /* 0x0005e6000c101904 */
[----:B------:R-:W-:Y:S02]  /*25f00*/  ISETP.LT.AND P1, PT, R0, c[0x0][0x17c], !P0 ;  /* 0x00005f0000007a0c */ /* 0x000fe40004721270 */
[C---:B-1----:R-:W-:Y:S02]  /*25f10*/  IADD3 R9, R19.reuse, c[0x0][0x198], RZ ;  /* 0x0000660013097a10 */ /* 0x042fe40007ffe0ff */
[----:B------:R-:W-:Y:S02]  /*25f20*/  LEA.HI.X.SX32 R19, R19, R17, 0x2, P6 ;  /* 0x0000001113137211 */ /* 0x000fe400030f16ff */
[----:B------:R-:W-:-:S02]  /*25f30*/  LEA R8, P6, R9, R16, 0x2 ;  /* 0x0000001009087211 */ /* 0x000fc400078c10ff */
[C---:B--2---:R-:W-:Y:S02]  /*25f40*/  IADD3 R11, R9.reuse, c[0x0][0x198], RZ ;  /* 0x00006600090b7a10 */ /* 0x044fe40007ffe0ff */
[----:B------:R-:W-:Y:S02]  /*25f50*/  IADD3 R0, R232, 0x44, RZ ;  /* 0x00000044e8007810 */ /* 0x000fe40007ffe0ff */
[----:B------:R-:W-:Y:S02]  /*25f60*/  LEA.HI.X.SX32 R9, R9, R17, 0x2, P6 ;  /* 0x0000001109097211 */ /* 0x000fe400030f16ff */
[C---:B------:R-:W-:Y:S02]  /*25f70*/  LEA R10, P6, R11.reuse, R16, 0x2 ;  /* 0x000000100b0a7211 */ /* 0x040fe400078c10ff */
[----:B------:R-:W-:Y:S02]  /*25f80*/  ISETP.LT.AND P5, PT, R0, c[0x0][0x17c], !P0 ;  /* 0x00005f0000007a0c */ /* 0x000fe400047a1270 */
[----:B------:R-:W-:-:S02]  /*25f90*/  IADD3 R14, R11, c[0x0][0x198], RZ ;  /* 0x000066000b0e7a10 */ /* 0x000fc40007ffe0ff */
[----:B------:R-:W-:Y:S01]  /*25fa0*/  IADD3 R0, R232, 0x45, RZ ;  /* 0x00000045e8007810 */ /* 0x000fe20007ffe0ff */
[----:B------:R1:W-:Y:S01]  /*25fb0*/  @P4 STG.E [R12.64], R197 ;  /* 0x000000c50c004986 */ /* 0x0003e2000c101904 */
[----:B------:R-:W-:Y:S02]  /*25fc0*/  LEA.HI.X.SX32 R11, R11, R17, 0x2, P6 ;  /* 0x000000110b0b7211 */ /* 0x000fe400030f16ff */
[----:B------:R-:W-:Y:S02]  /*25fd0*/  ISETP.LT.AND P2, PT, R0, c[0x0][0x17c], !P0 ;  /* 0x00005f0000007a0c */ /* 0x000fe40004741270 */
[----:B------:R-:W-:Y:S02]  /*25fe0*/  IADD3 R15, R14, c[0x0][0x198], RZ ;  /* 0x000066000e0f7a10 */ /* 0x000fe40007ffe0ff */
[----:B------:R-:W-:Y:S01]  /*25ff0*/  IADD3 R0, R232, 0x46, RZ ;  /* 0x00000046e8007810 */ /* 0x000fe20007ffe0ff */
[----:B------:R-:W-:Y:S01]  /*26000*/  @P3 STG.E [R18.64], R192 ;  /* 0x000000c012003986 */ /* 0x000fe2000c101904 */
[----:B-1----:R-:W-:-:S03]  /*26010*/  LEA R12, P6, R14, R16, 0x2 ;  /* 0x000000100e0c7211 */ /* 0x002fc600078c10ff */
[----:B------:R1:W-:Y:S01]  /*26020*/  @P1 STG.E [R8.64], R193 ;  /* 0x000000c108001986 */ /* 0x0003e2000c101904 */
[----:B------:R-:W-:Y:S02]  /*26030*/  ISETP.LT.AND P4, PT, R0, c[0x0][0x17c], !P0 ;  /* 0x00005f0000007a0c */ /* 0x000fe40004781270 */
[-C--:B------:R-:W-:Y:S02]  /*26040*/  LEA.HI.X.SX32 R13, R14, R17.reuse, 0x2, P6 ;  /* 0x000000110e0d7211 */ /* 0x080fe400030f16ff */
[C---:B------:R-:W-:Y:S02]  /*26050*/  LEA R14, P6, R15.reuse, R16, 0x2 ;  /* 0x000000100f0e7211 */ /* 0x040fe400078c10ff */
[----:B------:R-:W-:Y:S02]  /*26060*/  IADD3 R0, R232, 0x47, RZ ;  /* 0x00000047e8007810 */ /* 0x000fe40007ffe0ff */
[C---:B-1----:R-:W-:Y:S02]  /*26070*/  IADD3 R9, R15.reuse, c[0x0][0x198], RZ ;  /* 0x000066000f097a10 */ /* 0x042fe40007ffe0ff */
        /* <DEDUP_REMOVED lines=47> */
[C---:B--2---:R-:W-:Y:S01]  /*26370*/  IADD3 R9, R18.reuse, c[0x0][0x198], RZ ;  /* 0x0000660012097a10 */ /* 0x044fe20007ffe0ff */
[----:B------:R1:W-:Y:S01]  /*26380*/  @P3 STG.E [R10.64], R164 ;  /* 0x000000a40a003986 */ /* 0x0003e2000c101904 */
[----:B------:R-:W-:Y:S02]  /*26390*/  LEA.HI.X.SX32 R15, R18, R17, 0x2, P6 ;  /* 0x00000011120f7211 */ /* 0x000fe400030f16ff */
[C---:B------:R-:W-:Y:S02]  /*263a0*/  LEA R8, P6, R9.reuse, R16, 0x2 ;  /* 0x0000001009087211 */ /* 0x040fe400078c10ff */
[----:B------:R-:W-:Y:S02]  /*263b0*/  ISETP.LT.AND P2, PT, R0, c[0x0][0x17c], !P0 ;  /* 0x00005f0000007a0c */ /* 0x000fe40004741270 */
[----:B------:R-:W-:Y:S02]  /*263c0*/  IADD3 R0, R232, 0x50, RZ ;  /* 0x00000050e8007810 */ /* 0x000fe40007ffe0ff */
[----:B-1----:R-:W-:-:S02]  /*263d0*/  IADD3 R11, R9, c[0x0][0x198], RZ ;  /* 0x00006600090b7a10 */ /* 0x002fc40007ffe0ff */
        /* <DEDUP_REMOVED lines=101> */
[C---:B--2---:R-:W-:Y:S02]  /*26a30*/  IADD3 R5, R18.reuse, c[0x0][0x198], RZ ;  /* 0x0000660012057a10 */ /* 0x044fe40007ffe0ff */
[-C--:B------:R-:W-:Y:S02]  /*26a40*/  LEA.HI.X.SX32 R11, R18, R17.reuse, 0x2, P6 ;  /* 0x00000011120b7211 */ /* 0x080fe400030f16ff */
[C---:B------:R-:W-:Y:S02]  /*26a50*/  LEA R4, P6, R5.reuse, R16, 0x2 ;  /* 0x0000001005047211 */ /* 0x040fe400078c10ff */
[----:B------:R-:W-:Y:S02]  /*26a60*/  ISETP.LT.AND P1, PT, R0, c[0x0][0x17c], !P0 ;  /* 0x00005f0000007a0c */ /* 0x000fe40004721270 */
[C---:B------:R-:W-:Y:S02]  /*26a70*/  IADD3 R13, R5.reuse, c[0x0][0x198], RZ ;  /* 0x00006600050d7a10 */ /* 0x040fe40007ffe0ff */
[----:B------:R-:W-:Y:S01]  /*26a80*/  IADD3 R0, R232, 0x62, RZ ;  /* 0x00000062e8007810 */ /* 0x000fe20007ffe0ff */
[----:B------:R1:W-:Y:S01]  /*26a90*/  @P2 STG.E [R14.64], R32 ;  /* 0x000000200e002986 */ /* 0x0003e2000c101904 */
[----:B------:R-:W-:-:S02]  /*26aa0*/  LEA.HI.X.SX32 R5, R5, R17, 0x2, P6 ;  /* 0x0000001105057211 */ /* 0x000fc400030f16ff */
[C---:B------:R-:W-:Y:S02]  /*26ab0*/  LEA R12, P6, R13.reuse, R16, 0x2 ;  /* 0x000000100d0c7211 */ /* 0x040fe400078c10ff */
[----:B------:R-:W-:Y:S02]  /*26ac0*/  ISETP.LT.AND P5, PT, R0, c[0x0][0x17c], !P0 ;  /* 0x00005f0000007a0c */ /* 0x000fe400047a1270 */
[----:B------:R-:W-:Y:S01]  /*26ad0*/  IADD3 R0, R232, 0x63, RZ ;  /* 0x00000063e8007810 */ /* 0x000fe20007ffe0ff */
[----:B------:R2:W-:Y:S01]  /*26ae0*/  @P4 STG.E [R8.64], R33 ;  /* 0x0000002108004986 */ /* 0x0005e2000c101904 */
[----:B-1----:R-:W-:-:S03]  /*26af0*/  IADD3 R14, R13, c[0x0][0x198], RZ ;  /* 0x000066000d0e7a10 */ /* 0x002fc60007ffe0ff */
[----:B------:R1:W-:Y:S01]  /*26b00*/  @P3 STG.E [R10.64], R198 ;  /* 0x000000c60a003986 */ /* 0x0003e2000c101904 */
[-C--:B------:R-:W-:Y:S02]  /*26b10*/  LEA.HI.X.SX32 R13, R13, R17.reuse, 0x2, P6 ;  /* 0x000000110d0d7211 */ /* 0x080fe400030f16ff */
[----:B------:R-:W-:Y:S02]  /*26b20*/  ISETP.LT.AND P2, PT, R0, c[0x0][0x17c], !P0 ;  /* 0x00005f0000007a0c */ /* 0x000fe40004741270 */
[----:B------:R-:W-:Y:S02]  /*26b30*/  IADD3 R0, R232, 0x64, RZ ;  /* 0x00000064e8007810 */ /* 0x000fe40007ffe0ff */
[C---:B--2---:R-:W-:Y:S01]  /*26b40*/  LEA R8, P6, R14.reuse, R16, 0x2 ;  /* 0x000000100e087211 */ /* 0x044fe200078c10ff */
[----:B------:R2:W-:Y:S01]  /*26b50*/  @P1 STG.E [R4.64], R199 ;  /* 0x000000c704001986 */ /* 0x0005e2000c101904 */
[C---:B-1----:R-:W-:Y:S02]  /*26b60*/  IADD3 R11, R14.reuse, c[0x0][0x198], RZ ;  /* 0x000066000e0b7a10 */ /* 0x042fe40007ffe0ff */
[----:B------:R-:W-:-:S02]  /*26b70*/  LEA.HI.X.SX32 R9, R14, R17, 0x2, P6 ;  /* 0x000000110e097211 */ /* 0x000fc400030f16ff */
[CC--:B------:R-:W-:Y:S02]  /*26b80*/  LEA R10, P6, R11.reuse, R16.reuse, 0x2 ;  /* 0x000000100b0a7211 */ /* 0x0c0fe400078c10ff */
[----:B------:R-:W-:Y:S02]  /*26b90*/  ISETP.LT.AND P4, PT, R0, c[0x0][0x17c], !P0 ;  /* 0x00005f0000007a0c */ /* 0x000fe40004781270 */
[C---:B--2---:R-:W-:Y:S02]  /*26ba0*/  IADD3 R5, R11.reuse, c[0x0][0x198], RZ ;  /* 0x000066000b057a10 */ /* 0x044fe40007ffe0ff */
[----:B------:R-:W-:Y:S02]  /*26bb0*/  IADD3 R0, R232, 0x65, RZ ;  /* 0x00000065e8007810 */ /* 0x000fe40007ffe0ff */
        /* <DEDUP_REMOVED lines=142> */
[----:B------:R-:W-:Y:S01]  /*274a0*/  ISETP.LT.AND P2, PT, R0, c[0x0][0x17c], !P0 ;  /* 0x00005f0000007a0c */ /* 0x000fe20004741270 */
[----:B------:R-:W-:Y:S01]  /*274b0*/  LDS.128 R68, [R3] ;  /* 0x0000000003447984 */ /* 0x000fe20000000c00 */
        /* <DEDUP_REMOVED lines=12> */
[C---:B-1----:R-:W-:Y:S01]  /*27580*/  LEA R12, P6, R14.reuse, R16, 0x2 ;  /* 0x000000100e0c7211 */ /* 0x042fe200078c10ff */
[----:B------:R-:W-:Y:S01]  /*27590*/  LDS.128 R64, [R2+0x800] ;  /* 0x0008000002407984 */ /* 0x000fe20000000c00 */
[----:B--2---:R-:W-:-:S03]  /*275a0*/  IADD3 R9, R14, c[0x0][0x198], RZ ;  /* 0x000066000e097a10 */ /* 0x004fc60007ffe0ff */
[----:B------:R1:W-:Y:S01]  /*275b0*/  @P2 STG.E [R10.64], R6 ;  /* 0x000000060a002986 */ /* 0x0003e2000c101904 */
[-C--:B------:R-:W-:Y:S02]  /*275c0*/  LEA.HI.X.SX32 R13, R14, R17.reuse, 0x2, P6 ;  /* 0x000000110e0d7211 */ /* 0x080fe400030f16ff */
[C---:B------:R-:W-:Y:S02]  /*275d0*/  LEA R8, P6, R9.reuse, R16, 0x2 ;  /* 0x0000001009087211 */ /* 0x040fe400078c10ff */
[----:B------:R-:W-:Y:S02]  /*275e0*/  ISETP.LT.AND P1, PT, R0, c[0x0][0x17c], !P0 ;  /* 0x00005f0000007a0c */ /* 0x000fe40004721270 */
[----:B------:R-:W-:Y:S02]  /*275f0*/  IADD3 R0, R232, 0x80, RZ ;  /* 0x00000080e8007810 */ /* 0x000fe40007ffe0ff */
[C---:B-1----:R-:W-:Y:S02]  /*27600*/  IADD3 R6, R9.reuse, c[0x0][0x198], RZ ;  /* 0x0000660009067a10 */ /* 0x042fe40007ffe0ff */
[----:B------:R-:W-:-:S02]  /*27610*/  LEA.HI.X.SX32 R9, R9, R17, 0x2, P6 ;  /* 0x0000001109097211 */ /* 0x000fc400030f16ff */
[----:B------:R-:W-:Y:S02]  /*27620*/  LEA R10, P6, R6, R16, 0x2 ;  /* 0x00000010060a7211 */ /* 0x000fe400078c10ff */
[----:B------:R-:W-:Y:S02]  /*27630*/  ISETP.LT.AND P5, PT, R0, c[0x0][0x17c], !P0 ;  /* 0x00005f0000007a0c */ /* 0x000fe400047a1270 */
[----:B------:R-:W-:Y:S02]  /*27640*/  IADD3 R14, R6, c[0x0][0x198], RZ ;  /* 0x00006600060e7a10 */ /* 0x000fe40007ffe0ff */
[----:B------:R-:W-:Y:S01]  /*27650*/  IADD3 R0, R232, 0x81, RZ ;  /* 0x00000081e8007810 */ /* 0x000fe20007ffe0ff */
[----:B------:R1:W-:Y:S01]  /*27660*/  @P4 STG.E [R4.64], R7 ;  /* 0x0000000704004986 */ /* 0x0003e2000c101904 */
[----:B------:R-:W-:Y:S02]  /*27670*/  LEA.HI.X.SX32 R11, R6, R17, 0x2, P6 ;  /* 0x00000011060b7211 */ /* 0x000fe400030f16ff */
[----:B------:R-:W-:-:S02]  /*27680*/  ISETP.LT.AND P2, PT, R0, c[0x0][0x17c], !P0 ;  /* 0x00005f0000007a0c */ /* 0x000fc40004741270 */
[----:B------:R-:W-:Y:S01]  /*27690*/  IADD3 R0, R232, 0x82, RZ ;  /* 0x00000082e8007810 */ /* 0x000fe20007ffe0ff */
[----:B------:R-:W-:Y:S01]  /*276a0*/  @P3 STG.E [R12.64], R34 ;  /* 0x000000220c003986 */ /* 0x000fe2000c101904 */
[CC--:B-1----:R-:W-:Y:S02]  /*276b0*/  LEA R4, P6, R14.reuse, R16.reuse, 0x2 ;  /* 0x000000100e047211 */ /* 0x0c2fe400078c10ff */
[C---:B------:R-:W-:Y:S01]  /*276c0*/  IADD3 R7, R14.reuse, c[0x0][0x198], RZ ;  /* 0x000066000e077a10 */ /* 0x040fe20007ffe0ff */
[----:B------:R1:W-:Y:S01]  /*276d0*/  @P1 STG.E [R8.64], R35 ;  /* 0x0000002308001986 */ /* 0x0003e2000c101904 */
[----:B------:R-:W-:Y:S02]  /*276e0*/  LEA.HI.X.SX32 R5, R14, R17, 0x2, P6 ;  /* 0x000000110e057211 */ /* 0x000fe400030f16ff */
[----:B------:R-:W-:Y:S02]  /*276f0*/  LEA R6, P6, R7, R16, 0x2 ;  /* 0x0000001007067211 */ /* 0x000fe400078c10ff */
[----:B------:R-:W-:-:S02]  /*27700*/  ISETP.LT.AND P4, PT, R0, c[0x0][0x17c], !P0 ;  /* 0x00005f0000007a0c */ /* 0x000fc40004781270 */
[----:B------:R-:W-:Y:S02]  /*27710*/  IADD3 R0, R232, 0x83, RZ ;  /* 0x00000083e8007810 */ /* 0x000fe40007ffe0ff */
[C---:B-1----:R-:W-:Y:S02]  /*27720*/  IADD3 R9, R7.reuse, c[0x0][0x198], RZ ;  /* 0x0000660007097a10 */ /* 0x042fe40007ffe0ff */
        /* <DEDUP_REMOVED lines=41> */
[----:B----4-:R1:W-:Y:S01]  /*279c0*/  @P2 STG.E [R6.64], R208 ;  /* 0x000000d006002986 */ /* 0x0103e2000c101904 */
        /* <DEDUP_REMOVED lines=208> */
[----:B------:R-:W-:Y:S01]  /*286d0*/  ISETP.LT.AND P1, PT, R0, c[0x0][0x17c], !P0 ;  /* 0x00005f0000007a0c */ /* 0x000fe20004721270 */
[----:B------:R-:W-:Y:S01]  /*286e0*/  LDS.128 R56, [R252+0x800] ;  /* 0x00080000fc387984 */ /* 0x000fe20000000c00 */
        /* <DEDUP_REMOVED lines=75> */
[----:B------:R-:W-:Y:S02]  /*28ba0*/  LEA.HI.X.SX32 R11, R11, R17, 0x2, P6 ;  /* 0x000000110b0b7211 */ /* 0x000fe400030f16ff */
        /* <DEDUP_REMOVED lines=8> */
[----:B------:R-:W-:Y:S01]  /*28c30*/  IADD3 R0, R232, 0xbb, RZ ;  /* 0x000000bbe8007810 */ /* 0x000fe20007ffe0ff */
[----:B------:R-:W-:Y:S01]  /*28c40*/  @P1 STG.E [R6.64], R218 ;  /* 0x000000da06001986 */ /* 0x000fe2000c101904 */
[----:B------:R-:W-:-:S02]  /*28c50*/  LEA.HI.X.SX32 R15, R5, R17, 0x2, P6 ;  /* 0x00000011050f7211 */ /* 0x000fc400030f16ff */
[----:B------:R-:W-:Y:S01]  /*28c60*/  LEA R18, P6, R4, R16, 0x2 ;  /* 0x0000001004127211 */ /* 0x000fe200078c10ff */
[----:B------:R1:W-:Y:S01]  /*28c70*/  @P5 STG.E [R8.64], R219 ;  /* 0x000000db08005986 */ /* 0x0003e2000c101904 */
[----:B------:R-:W-:Y:S02]  /*28c80*/  ISETP.LT.AND P1, PT, R0, c[0x0][0x17c], !P0 ;  /* 0x00005f0000007a0c */ /* 0x000fe40004721270 */
[----:B------:R-:W-:Y:S02]  /*28c90*/  IADD3 R0, R232, 0xbc, RZ ;  /* 0x000000bce8007810 */ /* 0x000fe40007ffe0ff */
[----:B------:R-:W-:Y:S02]  /*28ca0*/  LEA.HI.X.SX32 R19, R4, R17, 0x2, P6 ;  /* 0x0000001104137211 */ /* 0x000fe400030f16ff */
[----:B------:R-:W-:Y:S02]  /*28cb0*/  ISETP.LT.AND P5, PT, R0, c[0x0][0x17c], !P0 ;  /* 0x00005f0000007a0c */ /* 0x000fe400047a1270 */
[----:B-1----:R-:W-:-:S02]  /*28cc0*/  IADD3 R8, R4, c[0x0][0x198], RZ ;  /* 0x0000660004087a10 */ /* 0x002fc40007ffe0ff */
[----:B------:R-:W1:Y:S02]  /*28cd0*/  LDS.128 R4, [R2] ;  /* 0x0000000002047984 */ /* 0x000e640000000c00 */
[CC--:B------:R-:W-:Y:S02]  /*28ce0*/  LEA R20, P6, R8.reuse, R16.reuse, 0x2 ;  /* 0x0000001008147211 */ /* 0x0c0fe400078c10ff */
[----:B------:R-:W-:Y:S02]  /*28cf0*/  IADD3 R9, R8, c[0x0][0x198], RZ ;  /* 0x0000660008097a10 */ /* 0x000fe40007ffe0ff */
[----:B------:R-:W-:Y:S01]  /*28d00*/  IADD3 R0, R232, 0xbd, RZ ;  /* 0x000000bde8007810 */ /* 0x000fe20007ffe0ff */
[----:B------:R-:W-:Y:S01]  /*28d10*/  @P2 STG.E [R10.64], R90 ;  /* 0x0000005a0a002986 */ /* 0x000fe2000c101904 */
[----:B------:R-:W-:Y:S02]  /*28d20*/  LEA.HI.X.SX32 R21, R8, R17, 0x2, P6 ;  /* 0x0000001108157211 */ /* 0x000fe400030f16ff */
[----:B------:R-:W-:Y:S01]  /*28d30*/  LEA R22, P6, R9, R16, 0x2 ;  /* 0x0000001009167211 */ /* 0x000fe200078c10ff */
[----:B------:R2:W-:Y:S01]  /*28d40*/  @P4 STG.E [R12.64], R91 ;  /* 0x0000005b0c004986 */ /* 0x0005e2000c101904 */
[----:B------:R-:W-:-:S02]  /*28d50*/  ISETP.LT.AND P2, PT, R0, c[0x0][0x17c], !P0 ;  /* 0x00005f0000007a0c */ /* 0x000fc40004741270 */
[----:B------:R-:W-:Y:S02]  /*28d60*/  IADD3 R0, R232, 0xbe, RZ ;  /* 0x000000bee8007810 */ /* 0x000fe40007ffe0ff */
[C---:B------:R-:W-:Y:S02]  /*28d70*/  LEA.HI.X.SX32 R23, R9.reuse, R17, 0x2, P6 ;  /* 0x0000001109177211 */ /* 0x040fe400030f16ff */
[----:B------:R-:W-:Y:S02]  /*28d80*/  ISETP.LT.AND P4, PT, R0, c[0x0][0x17c], !P0 ;  /* 0x00005f0000007a0c */ /* 0x000fe40004781270 */
[----:B--2---:R-:W-:Y:S02]  /*28d90*/  IADD3 R12, R9, c[0x0][0x198], RZ ;  /* 0x00006600090c7a10 */ /* 0x004fe40007ffe0ff */
[----:B------:R-:W2:Y:S02]  /*28da0*/  LDS.128 R8, [R233] ;  /* 0x00000000e9087984 */ /* 0x000ea40000000c00 */
[----:B------:R-:W-:-:S02]  /*28db0*/  LEA R24, P6, R12, R16, 0x2 ;  /* 0x000000100c187211 */ /* 0x000fc400078c10ff */
[----:B------:R-:W-:Y:S01]  /*28dc0*/  IADD3 R13, R12, c[0x0][0x198], RZ ;  /* 0x000066000c0d7a10 */ /* 0x000fe20007ffe0ff */
[----:B------:R-:W-:Y:S01]  /*28dd0*/  @P3 STG.E [R14.64], R154 ;  /* 0x0000009a0e003986 */ /* 0x000fe2000c101904 */
[----:B------:R-:W-:Y:S02]  /*28de0*/  IADD3 R0, R232, 0xbf, RZ ;  /* 0x000000bfe8007810 */ /* 0x000fe40007ffe0ff */
[----:B------:R-:W-:Y:S01]  /*28df0*/  LEA.HI.X.SX32 R25, R12, R17, 0x2, P6 ;  /* 0x000000110c197211 */ /* 0x000fe200030f16ff */
[----:B------:R3:W-:Y:S01]  /*28e00*/  @P1 STG.E [R18.64], R155 ;  /* 0x0000009b12001986 */ /* 0x0007e2000c101904 */
[----:B------:R-:W-:Y:S02]  /*28e10*/  ISETP.LT.AND P3, PT, R0, c[0x0][0x17c], !P0 ;  /* 0x00005f0000007a0c */ /* 0x000fe40004761270 */
[----:B------:R-:W-:Y:S01]  /*28e20*/  IADD3 R0, R232, 0xc0, RZ ;  /* 0x000000c0e8007810 */ /* 0x000fe20007ffe0ff */
[----:B------:R4:W-:Y:S01]  /*28e30*/  @P5 STG.E [R20.64], R206 ;  /* 0x000000ce14005986 */ /* 0x0009e2000c101904 */
[----:B---3--:R-:W-:-:S02]  /*28e40*/  LEA R18, P6, R13, R16, 0x2 ;  /* 0x000000100d127211 */ /* 0x008fc400078c10ff */
[----:B------:R-:W-:Y:S02]  /*28e50*/  ISETP.LT.AND P1, PT, R0, c[0x0][0x17c], !P0 ;  /* 0x00005f0000007a0c */ /* 0x000fe40004721270 */
[C---:B----4-:R-:W-:Y:S02]  /*28e60*/  IADD3 R21, R13.reuse, c[0x0][0x198], RZ ;  /* 0x000066000d157a10 */ /* 0x050fe40007ffe0ff */
[----:B------:R-:W-:Y:S02]  /*28e70*/  LEA.HI.X.SX32 R19, R13, R17, 0x2, P6 ;  /* 0x000000110d137211 */ /* 0x000fe400030f16ff */
[----:B------:R-:W3:Y:S01]  /*28e80*/  LDS.128 R12, [R252] ;  /* 0x00000000fc0c7984 */ /* 0x000ee20000000c00 */
[----:B------:R-:W-:Y:S02]  /*28e90*/  IADD3 R0, R232, 0xc1, RZ ;  /* 0x000000c1e8007810 */ /* 0x000fe40007ffe0ff */
[----:B------:R-:W-:Y:S01]  /*28ea0*/  LEA R20, P6, R21, R16, 0x2 ;  /* 0x0000001015147211 */ /* 0x000fe200078c10ff */
[----:B------:R4:W-:Y:S01]  /*28eb0*/  @P2 STG.E [R22.64], R207 ;  /* 0x000000cf16002986 */ /* 0x0009e2000c101904 */
[----:B------:R-:W-:-:S02]  /*28ec0*/  ISETP.LT.AND P5, PT, R0, c[0x0][0x17c], !P0 ;  /* 0x00005f0000007a0c */ /* 0x000fc400047a1270 */
[----:B------:R-:W-:Y:S01]  /*28ed0*/  IADD3 R0, R232, 0xc2, RZ ;  /* 0x000000c2e8007810 */ /* 0x000fe20007ffe0ff */
[----:B------:R5:W-:Y:S03]  /*28ee0*/  @P4 STG.E [R24.64], R222 ;  /* 0x000000de18004986 */ /* 0x000be6000c101904 */
[----:B------:R-:W-:Y:S02]  /*28ef0*/  ISETP.LT.AND P2, PT, R0, c[0x0][0x17c], !P0 ;  /* 0x00005f0000007a0c */ /* 0x000fe40004741270 */
[C---:B----4-:R-:W-:Y:S02]  /*28f00*/  IADD3 R23, R21.reuse, c[0x0][0x198], RZ ;  /* 0x0000660015177a10 */ /* 0x050fe40007ffe0ff */
[----:B------:R-:W-:Y:S02]  /*28f10*/  LEA.HI.X.SX32 R21, R21, R17, 0x2, P6 ;  /* 0x0000001115157211 */ /* 0x000fe400030f16ff */
[----:B------:R-:W-:-:S02]  /*28f20*/  LEA R22, P6, R23, R16, 0x2 ;  /* 0x0000001017167211 */ /* 0x000fc400078c10ff */
[C---:B-----5:R-:W-:Y:S02]  /*28f30*/  IADD3 R25, R23.reuse, c[0x0][0x198], RZ ;  /* 0x0000660017197a10 */ /* 0x060fe40007ffe0ff */
[----:B------:R-:W-:Y:S01]  /*28f40*/  IADD3 R0, R232, 0xc3, RZ ;  /* 0x000000c3e8007810 */ /* 0x000fe20007ffe0ff */
[----:B------:R4:W-:Y:S01]  /*28f50*/  @P3 STG.E [R18.64], R223 ;  /* 0x000000df12003986 */ /* 0x0009e2000c101904 */
[----:B------:R-:W-:Y:S02]  /*28f60*/  LEA.HI.X.SX32 R23, R23, R17, 0x2, P6 ;  /* 0x0000001117177211 */ /* 0x000fe400030f16ff */
[C---:B------:R-:W-:Y:S02]  /*28f70*/  LEA R24, P6, R25.reuse, R16, 0x2 ;  /* 0x0000001019187211 */ /* 0x040fe400078c10ff */
[----:B------:R-:W-:Y:S02]  /*28f80*/  ISETP.LT.AND P4, PT, R0, c[0x0][0x17c], !P0 ;  /* 0x00005f0000007a0c */ /* 0x000fe40004781270 */
[----:B------:R-:W-:Y:S01]  /*28f90*/  IADD3 R0, R232, 0xc4, RZ ;  /* 0x000000c4e8007810 */ /* 0x000fe20007ffe0ff */
[----:B-1----:R1:W-:Y:S01]  /*28fa0*/  @P1 STG.E [R20.64], R4 ;  /* 0x0000000414001986 */ /* 0x0023e2000c101904 */
[----:B----4-:R-:W-:-:S02]  /*28fb0*/  IADD3 R19, R25, c[0x0][0x198], RZ ;  /* 0x0000660019137a10 */ /* 0x010fc40007ffe0ff */
[-C--:B------:R-:W-:Y:S02]  /*28fc0*/  LEA.HI.X.SX32 R25, R25, R17.reuse, 0x2, P6 ;  /* 0x0000001119197211 */ /* 0x080fe400030f16ff */
[C---:B------:R-:W-:Y:S02]  /*28fd0*/  LEA R18, P6, R19.reuse, R16, 0x2 ;  /* 0x0000001013127211 */ /* 0x040fe400078c10ff */
[----:B------:R-:W-:Y:S02]  /*28fe0*/  ISETP.LT.AND P3, PT, R0, c[0x0][0x17c], !P0 ;  /* 0x00005f0000007a0c */ /* 0x000fe40004761270 */
[C---:B-1----:R-:W-:Y:S02]  /*28ff0*/  IADD3 R4, R19.reuse, c[0x0][0x198], RZ ;  /* 0x0000660013047a10 */ /* 0x042fe40007ffe0ff */
[----:B------:R-:W-:Y:S01]  /*29000*/  IADD3 R0, R232, 0xc5, RZ ;  /* 0x000000c5e8007810 */ /* 0x000fe20007ffe0ff */
[----:B------:R1:W-:Y:S01]  /*29010*/  @P5 STG.E [R22.64], R5 ;  /* 0x0000000516005986 */ /* 0x0003e2000c101904 */
[----:B------:R-:W-:-:S02]  /*29020*/  LEA.HI.X.SX32 R19, R19, R17, 0x2, P6 ;  /* 0x0000001113137211 */ /* 0x000fc400030f16ff */
[----:B------:R-:W-:Y:S02]  /*29030*/  LEA R20, P6, R4, R16, 0x2 ;  /* 0x0000001004147211 */ /* 0x000fe400078c10ff */
[----:B------:R-:W-:Y:S02]  /*29040*/  ISETP.LT.AND P1, PT, R0, c[0x0][0x17c], !P0 ;  /* 0x00005f0000007a0c */ /* 0x000fe40004721270 */
[----:B------:R-:W-:Y:S01]  /*29050*/  IADD3 R0, R232, 0xc6, RZ ;  /* 0x000000c6e8007810 */ /* 0x000fe20007ffe0ff */
[----:B--2---:R2:W-:Y:S01]  /*29060*/  @P2 STG.E [R24.64], R8 ;  /* 0x0000000818002986 */ /* 0x0045e2000c101904 */
[C---:B------:R-:W-:Y:S02]  /*29070*/  LEA.HI.X.SX32 R21, R4.reuse, R17, 0x2, P6 ;  /* 0x0000001104157211 */ /* 0x040fe400030f16ff */
[----:B-1----:R-:W-:Y:S02]  /*29080*/  IADD3 R5, R4, c[0x0][0x198], RZ ;  /* 0x0000660004057a10 */ /* 0x002fe40007ffe0ff */
[----:B------:R-:W-:-:S02]  /*29090*/  ISETP.LT.AND P5, PT, R0, c[0x0][0x17c], !P0 ;  /* 0x00005f0000007a0c */ /* 0x000fc400047a1270 */
[CC--:B------:R-:W-:Y:S02]  /*290a0*/  LEA R4, P6, R5.reuse, R16.reuse, 0x2 ;  /* 0x0000001005047211 */ /* 0x0c0fe400078c10ff */
[----:B------:R-:W-:Y:S02]  /*290b0*/  IADD3 R0, R232, 0xc7, RZ ;  /* 0x000000c7e8007810 */ /* 0x000fe40007ffe0ff */
[C---:B--2---:R-:W-:Y:S01]  /*290c0*/  IADD3 R8, R5.reuse, c[0x0][0x198], RZ ;  /* 0x0000660005087a10 */ /* 0x044fe20007ffe0ff */
[----:B------:R1:W-:Y:S01]  /*290d0*/  @P4 STG.E [R18.64], R9 ;  /* 0x0000000912004986 */ /* 0x0003e2000c101904 */
[----:B------:R-:W-:Y:S02]  /*290e0*/  LEA.HI.X.SX32 R5, R5, R17, 0x2, P6 ;  /* 0x0000001105057211 */ /* 0x000fe400030f16ff */
[----:B------:R-:W-:Y:S02]  /*290f0*/  LEA R22, P6, R8, R16, 0x2 ;  /* 0x0000001008167211 */ /* 0x000fe400078c10ff */
[----:B------:R-:W-:-:S02]  /*29100*/  ISETP.LT.AND P2, PT, R0, c[0x0][0x17c], !P0 ;  /* 0x00005f0000007a0c */ /* 0x000fc40004741270 */
[----:B------:R-:W-:Y:S01]  /*29110*/  IADD3 R0, R232, 0xc8, RZ ;  /* 0x000000c8e8007810 */ /* 0x000fe20007ffe0ff */
[----:B---3--:R2:W-:Y:S01]  /*29120*/  @P3 STG.E [R20.64], R12 ;  /* 0x0000000c14003986 */ /* 0x0085e2000c101904 */
[C---:B------:R-:W-:Y:S02]  /*29130*/  LEA.HI.X.SX32 R23, R8.reuse, R17, 0x2, P6 ;  /* 0x0000001108177211 */ /* 0x040fe400030f16ff */
[----:B-1----:R-:W-:Y:S02]  /*29140*/  IADD3 R9, R8, c[0x0][0x198], RZ ;  /* 0x0000660008097a10 */ /* 0x002fe40007ffe0ff */
[----:B------:R-:W-:Y:S02]  /*29150*/  ISETP.LT.AND P4, PT, R0, c[0x0][0x17c], !P0 ;  /* 0x00005f0000007a0c */ /* 0x000fe40004781270 */
[----:B------:R-:W-:Y:S02]  /*29160*/  LEA R8, P6, R9, R16, 0x2 ;  /* 0x0000001009087211 */ /* 0x000fe400078c10ff */
[----:B------:R-:W-:-:S02]  /*29170*/  IADD3 R0, R232, 0xc9, RZ ;  /* 0x000000c9e8007810 */ /* 0x000fc40007ffe0ff */
[C---:B--2---:R-:W-:Y:S01]  /*29180*/  IADD3 R12, R9.reuse, c[0x0][0x198], RZ ;  /* 0x00006600090c7a10 */ /* 0x044fe20007ffe0ff */
[----:B------:R1:W-:Y:S01]  /*29190*/  @P1 STG.E [R4.64], R13 ;  /* 0x0000000d04001986 */ /* 0x0003e2000c101904 */
[-C--:B------:R-:W-:Y:S02]  /*291a0*/  LEA.HI.X.SX32 R9, R9, R17.reuse, 0x2, P6 ;  /* 0x0000001109097211 */ /* 0x080fe400030f16ff */
[----:B------:R-:W-:Y:S02]  /*291b0*/  LEA R18, P6, R12, R16, 0x2 ;  /* 0x000000100c127211 */ /* 0x000fe400078c10ff */
[----:B------:R-:W-:Y:S02]  /*291c0*/  ISETP.LT.AND P3, PT, R0, c[0x0][0x17c], !P0 ;  /* 0x00005f0000007a0c */ /* 0x000fe40004761270 */
[----:B------:R-:W-:Y:S02]  /*291d0*/  IADD3 R0, R232, 0xca, RZ ;  /* 0x000000cae8007810 */ /* 0x000fe40007ffe0ff */
[----:B------:R-:W-:-:S02]  /*291e0*/  LEA.HI.X.SX32 R19, R12, R17, 0x2, P6 ;  /* 0x000000110c137211 */ /* 0x000fc400030f16ff */
[----:B-1----:R-:W-:Y:S02]  /*291f0*/  IADD3 R5, R12, c[0x0][0x198], RZ ;  /* 0x000066000c057a10 */ /* 0x002fe40007ffe0ff */
[----:B------:R-:W-:Y:S02]  /*29200*/  ISETP.LT.AND P1, PT, R0, c[0x0][0x17c], !P0 ;  /* 0x00005f0000007a0c */ /* 0x000fe40004721270 */
[C---:B------:R-:W-:Y:S02]  /*29210*/  LEA R4, P6, R5.reuse, R16, 0x2 ;  /* 0x0000001005047211 */ /* 0x040fe400078c10ff */
[C---:B------:R-:W-:Y:S02]  /*29220*/  IADD3 R13, R5.reuse, c[0x0][0x198], RZ ;  /* 0x00006600050d7a10 */ /* 0x040fe40007ffe0ff */
[----:B------:R-:W-:Y:S01]  /*29230*/  IADD3 R0, R232, 0xcb, RZ ;  /* 0x000000cbe8007810 */ /* 0x000fe20007ffe0ff */
[----:B------:R-:W-:Y:S01]  /*29240*/  @P5 STG.E [R22.64], R68 ;  /* 0x0000004416005986 */ /* 0x000fe2000c101904 */
[----:B------:R-:W-:-:S02]  /*29250*/  LEA.HI.X.SX32 R5, R5, R17, 0x2, P6 ;  /* 0x0000001105057211 */ /* 0x000fc400030f16ff */
[C---:B------:R-:W-:Y:S01]  /*29260*/  LEA R12, P6, R13.reuse, R16, 0x2 ;  /* 0x000000100d0c7211 */ /* 0x040fe200078c10ff */
[----:B------:R1:W-:Y:S01]  /*29270*/  @P2 STG.E [R8.64], R69 ;  /* 0x0000004508002986 */ /* 0x0003e2000c101904 */
[----:B------:R-:W-:Y:S02]  /*29280*/  ISETP.LT.AND P5, PT, R0, c[0x0][0x17c], !P0 ;  /* 0x00005f0000007a0c */ /* 0x000fe400047a1270 */
[----:B------:R-:W-:Y:S01]  /*29290*/  IADD3 R0, R232, 0xcc, RZ ;  /* 0x000000cce8007810 */ /* 0x000fe20007ffe0ff */
[----:B------:R2:W-:Y:S03]  /*292a0*/  @P4 STG.E [R18.64], R64 ;  /* 0x0000004012004986 */ /* 0x0005e6000c101904 */
[----:B------:R-:W-:Y:S01]  /*292b0*/  ISETP.LT.AND P2, PT, R0, c[0x0][0x17c], !P0 ;  /* 0x00005f0000007a0c */ /* 0x000fe20004741270 */
[----:B------:R-:W3:Y:S01]  /*292c0*/  LDS.128 R20, [R233+0x1800] ;  /* 0x00180000e9147984 */ /* 0x000ee20000000c00 */
[----:B-1----:R-:W-:-:S02]  /*292d0*/  IADD3 R9, R13, c[0x0][0x198], RZ ;  /* 0x000066000d097a10 */ /* 0x002fc40007ffe0ff */
[-C--:B------:R-:W-:Y:S02]  /*292e0*/  LEA.HI.X.SX32 R13, R13, R17.reuse, 0x2, P6 ;  /* 0x000000110d0d7211 */ /* 0x080fe400030f16ff */
[CC--:B------:R-:W-:Y:S02]  /*292f0*/  LEA R8, P6, R9.reuse, R16.reuse, 0x2 ;  /* 0x0000001009087211 */ /* 0x0c0fe400078c10ff */
[C---:B--2---:R-:W-:Y:S02]  /*29300*/  IADD3 R19, R9.reuse, c[0x0][0x198], RZ ;  /* 0x0000660009137a10 */ /* 0x044fe40007ffe0ff */
[----:B------:R-:W-:Y:S01]  /*29310*/  IADD3 R0, R232, 0xcd, RZ ;  /* 0x000000cde8007810 */ /* 0x000fe20007ffe0ff */
[----:B------:R1:W-:Y:S01]  /*29320*/  @P3 STG.E [R4.64], R65 ;  /* 0x0000004104003986 */ /* 0x0003e2000c101904 */
[----:B------:R-:W-:Y:S02]  /*29330*/  LEA.HI.X.SX32 R9, R9, R17, 0x2, P6 ;  /* 0x0000001109097211 */ /* 0x000fe400030f16ff */
[----:B------:R-:W-:-:S02]  /*29340*/  LEA R18, P6, R19, R16, 0x2 ;  /* 0x0000001013127211 */ /* 0x000fc400078c10ff */
[----:B------:R-:W-:Y:S02]  /*29350*/  ISETP.LT.AND P4, PT, R0, c[0x0][0x17c], !P0 ;  /* 0x00005f0000007a0c */ /* 0x000fe40004781270 */
[----:B------:R-:W-:Y:S01]  /*29360*/  IADD3 R0, R232, 0xce, RZ ;  /* 0x000000cee8007810 */ /* 0x000fe20007ffe0ff */
[----:B------:R2:W-:Y:S01]  /*29370*/  @P1 STG.E [R12.64], R60 ;  /* 0x0000003c0c001986 */ /* 0x0005e2000c101904 */
[C---:B-1----:R-:W-:Y:S02]  /*29380*/  IADD3 R5, R19.reuse, c[0x0][0x198], RZ ;  /* 0x0000660013057a10 */ /* 0x042fe40007ffe0ff */
[----:B------:R-:W-:Y:S02]  /*29390*/  LEA.HI.X.SX32 R19, R19, R17, 0x2, P6 ;  /* 0x0000001113137211 */ /* 0x000fe400030f16ff */
[----:B------:R-:W-:Y:S02]  /*293a0*/  LEA R4, P6, R5, R16, 0x2 ;  /* 0x0000001005047211 */ /* 0x000fe400078c10ff */
[----:B------:R-:W-:-:S02]  /*293b0*/  ISETP.LT.AND P3, PT, R0, c[0x0][0x17c], !P0 ;  /* 0x00005f0000007a0c */ /* 0x000fc40004761270 */
[C---:B--2---:R-:W-:Y:S02]  /*293c0*/  IADD3 R13, R5.reuse, c[0x0][0x198], RZ ;  /* 0x00006600050d7a10 */ /* 0x044fe40007ffe0ff */
[----:B------:R-:W-:Y:S01]  /*293d0*/  IADD3 R0, R232, 0xcf, RZ ;  /* 0x000000cfe8007810 */ /* 0x000fe20007ffe0ff */
[----:B------:R1:W-:Y:S01]  /*293e0*/  @P5 STG.E [R8.64], R61 ;  /* 0x0000003d08005986 */ /* 0x0003e2000c101904 */
[----:B------:R-:W-:Y:S02]  /*293f0*/  LEA.HI.X.SX32 R5, R5, R17, 0x2, P6 ;  /* 0x0000001105057211 */ /* 0x000fe400030f16ff */
[C---:B------:R-:W-:Y:S02]  /*29400*/  LEA R12, P6, R13.reuse, R16, 0x2 ;  /* 0x000000100d0c7211 */ /* 0x040fe400078c10ff */
[----:B------:R-:W-:Y:S02]  /*29410*/  ISETP.LT.AND P1, PT, R0, c[0x0][0x17c], !P0 ;  /* 0x00005f0000007a0c */ /* 0x000fe40004721270 */
[----:B------:R-:W-:Y:S01]  /*29420*/  IADD3 R0, R232, 0xd0, RZ ;  /* 0x000000d0e8007810 */ /* 0x000fe20007ffe0ff */
[----:B------:R2:W-:Y:S01]  /*29430*/  @P2 STG.E [R18.64], R56 ;  /* 0x0000003812002986 */ /* 0x0005e2000c101904 */
[----:B-1----:R-:W-:-:S02]  /*29440*/  IADD3 R9, R13, c[0x0][0x198], RZ ;  /* 0x000066000d097a10 */ /* 0x002fc40007ffe0ff */
        /* <DEDUP_REMOVED lines=8> */
[----:B------:R-:W-:Y:S02]  /*294d0*/  ISETP.LT.AND P2, PT, R0, c[0x0][0x17c], !P0 ;  /* 0x00005f0000007a0c */ /* 0x000fe40004741270 */
[----:B------:R-:W-:Y:S01]  /*294e0*/  IADD3 R0, R232, 0xd2, RZ ;  /* 0x000000d2e8007810 */ /* 0x000fe20007ffe0ff */
[----:B------:R2:W-:Y:S01]  /*294f0*/  @P3 STG.E [R12.64], R52 ;  /* 0x000000340c003986 */ /* 0x0005e2000c101904 */
[C---:B-1----:R-:W-:Y:S02]  /*29500*/  IADD3 R5, R19.reuse, c[0x0][0x198], RZ ;  /* 0x0000660013057a10 */ /* 0x042fe40007ffe0ff */
[----:B------:R-:W-:Y:S02]  /*29510*/  LEA.HI.X.SX32 R19, R19, R17, 0x2, P6 ;  /* 0x0000001113137211 */ /* 0x000fe400030f16ff */
[----:B------:R-:W-:-:S02]  /*29520*/  LEA R4, P6, R5, R16, 0x2 ;  /* 0x0000001005047211 */ /* 0x000fc400078c10ff */
[----:B------:R-:W-:Y:S02]  /*29530*/  ISETP.LT.AND P4, PT, R0, c[0x0][0x17c], !P0 ;  /* 0x00005f0000007a0c */ /* 0x000fe40004781270 */
[C---:B--2---:R-:W-:Y:S02]  /*29540*/  IADD3 R13, R5.reuse, c[0x0][0x198], RZ ;  /* 0x00006600050d7a10 */ /* 0x044fe40007ffe0ff */
[----:B------:R-:W-:Y:S01]  /*29550*/  IADD3 R0, R232, 0xd3, RZ ;  /* 0x000000d3e8007810 */ /* 0x000fe20007ffe0ff */
[----:B------:R1:W-:Y:S01]  /*29560*/  @P1 STG.E [R8.64], R53 ;  /* 0x0000003508001986 */ /* 0x0003e2000c101904 */
[----:B------:R-:W-:Y:S02]  /*29570*/  LEA.HI.X.SX32 R5, R5, R17, 0x2, P6 ;  /* 0x0000001105057211 */ /* 0x000fe400030f16ff */
[----:B------:R-:W-:Y:S02]  /*29580*/  LEA R12, P6, R13, R16, 0x2 ;  /* 0x000000100d0c7211 */ /* 0x000fe400078c10ff */
[----:B------:R-:W-:-:S02]  /*29590*/  ISETP.LT.AND P3, PT, R0, c[0x0][0x17c], !P0 ;  /* 0x00005f0000007a0c */ /* 0x000fc40004761270 */
[----:B------:R-:W-:Y:S01]  /*295a0*/  IADD3 R0, R232, 0xd4, RZ ;  /* 0x000000d4e8007810 */ /* 0x000fe20007ffe0ff */
[----:B------:R2:W-:Y:S01]  /*295b0*/  @P5 STG.E [R18.64], R48 ;  /* 0x0000003012005986 */ /* 0x0005e2000c101904 */
[C---:B-1----:R-:W-:Y:S02]  /*295c0*/  IADD3 R9, R13.reuse, c[0x0][0x198], RZ ;  /* 0x000066000d097a10 */ /* 0x042fe40007ffe0ff */
[----:B------:R-:W-:Y:S02]  /*295d0*/  LEA.HI.X.SX32 R13, R13, R17, 0x2, P6 ;  /* 0x000000110d0d7211 */ /* 0x000fe400030f16ff */
[C---:B------:R-:W-:Y:S02]  /*295e0*/  LEA R8, P6, R9.reuse, R16, 0x2 ;  /* 0x0000001009087211 */ /* 0x040fe400078c10ff */
[----:B------:R-:W-:Y:S02]  /*295f0*/  ISETP.LT.AND P1, PT, R0, c[0x0][0x17c], !P0 ;  /* 0x00005f0000007a0c */ /* 0x000fe40004721270 */
[----:B--2---:R-:W-:-:S02]  /*29600*/  IADD3 R19, R9, c[0x0][0x198], RZ ;  /* 0x0000660009137a10 */ /* 0x004fc40007ffe0ff */
[----:B------:R-:W-:Y:S01]  /*29610*/  IADD3 R0, R232, 0xd5, RZ ;  /* 0x000000d5e8007810 */ /* 0x000fe20007ffe0ff */
[----:B------:R1:W-:Y:S01]  /*29620*/  @P2 STG.E [R4.64], R49 ;  /* 0x0000003104002986 */ /* 0x0003e2000c101904 */
[-C--:B------:R-:W-:Y:S02]  /*29630*/  LEA.HI.X.SX32 R9, R9, R17.reuse, 0x2, P6 ;  /* 0x0000001109097211 */ /* 0x080fe400030f16ff */
[C---:B------:R-:W-:Y:S02]  /*29640*/  LEA R18, P6, R19.reuse, R16, 0x2 ;  /* 0x0000001013127211 */ /* 0x040fe400078c10ff */
[----:B------:R-:W-:Y:S01]  /*29650*/  ISETP.LT.AND P5, PT, R0, c[0x0][0x17c], !P0 ;  /* 0x00005f0000007a0c */ /* 0x000fe200047a1270 */
[----:B------:R2:W-:Y:S01]  /*29660*/  @P4 STG.E [R12.64], R44 ;  /* 0x0000002c0c004986 */ /* 0x0005e2000c101904 */
[C---:B-1----:R-:W-:Y:S02]  /*29670*/  IADD3 R5, R19.reuse, c[0x0][0x198], RZ ;  /* 0x0000660013057a10 */ /* 0x042fe40007ffe0ff */
[----:B------:R-:W-:-:S02]  /*29680*/  LEA.HI.X.SX32 R19, R19, R17, 0x2, P6 ;  /* 0x0000001113137211 */ /* 0x000fc400030f16ff */
[C---:B------:R-:W-:Y:S02]  /*29690*/  LEA R4, P6, R5.reuse, R16, 0x2 ;  /* 0x0000001005047211 */ /* 0x040fe400078c10ff */
[C---:B--2---:R-:W-:Y:S02]  /*296a0*/  IADD3 R13, R5.reuse, c[0x0][0x198], RZ ;  /* 0x00006600050d7a10 */ /* 0x044fe40007ffe0ff */
[C---:B------:R-:W-:Y:S02]  /*296b0*/  IADD3 R0, R232.reuse, 0xd6, RZ ;  /* 0x000000d6e8007810 */ /* 0x040fe40007ffe0ff */
[----:B------:R-:W-:Y:S02]  /*296c0*/  LEA.HI.X.SX32 R5, R5, R17, 0x2, P6 ;  /* 0x0000001105057211 */ /* 0x000fe400030f16ff */
[----:B------:R-:W-:Y:S01]  /*296d0*/  IADD3 R2, R13, c[0x0][0x198], RZ ;  /* 0x000066000d027a10 */ /* 0x000fe20007ffe0ff */
[----:B------:R-:W-:Y:S01]  /*296e0*/  @P3 STG.E [R8.64], R45 ;  /* 0x0000002d08003986 */ /* 0x000fe2000c101904 */
[----:B------:R-:W-:-:S02]  /*296f0*/  IADD3 R24, R232, 0xd9, RZ ;  /* 0x000000d9e8187810 */ /* 0x000fc40007ffe0ff */
[----:B------:R-:W-:Y:S01]  /*29700*/  ISETP.LT.AND P2, PT, R0, c[0x0][0x17c], !P0 ;  /* 0x00005f0000007a0c */ /* 0x000fe20004741270 */
[----:B------:R1:W-:Y:S01]  /*29710*/  @P1 STG.E [R18.64], R40 ;  /* 0x0000002812001986 */ /* 0x0003e2000c101904 */
[----:B------:R-:W-:Y:S02]  /*29720*/  IADD3 R0, R232, 0xd7, RZ ;  /* 0x000000d7e8007810 */ /* 0x000fe40007ffe0ff */
[----:B------:R-:W-:Y:S01]  /*29730*/  LEA R12, P6, R13, R16, 0x2 ;  /* 0x000000100d0c7211 */ /* 0x000fe200078c10ff */
[----:B------:R2:W-:Y:S01]  /*29740*/  @P5 STG.E [R4.64], R41 ;  /* 0x0000002904005986 */ /* 0x0005e2000c101904 */
[----:B------:R-:W-:Y:S02]  /*29750*/  ISETP.LT.AND P5, PT, R24, c[0x0][0x17c], !P0 ;  /* 0x00005f0018007a0c */ /* 0x000fe400047a1270 */
[----:B------:R-:W-:Y:S01]  /*29760*/  ISETP.LT.AND P4, PT, R0, c[0x0][0x17c], !P0 ;  /* 0x00005f0000007a0c */ /* 0x000fe20004781270 */
[----:B------:R-:W4:Y:S01]  /*29770*/  LDS.128 R24, [R252+0x1800] ;  /* 0x00180000fc187984 */ /* 0x000f220000000c00 */
[----:B-1----:R-:W-:-:S02]  /*29780*/  IADD3 R19, R2, c[0x0][0x198], RZ ;  /* 0x0000660002137a10 */ /* 0x002fc40007ffe0ff */
[----:B------:R-:W-:Y:S02]  /*29790*/  IADD3 R0, R232, 0xd8, RZ ;  /* 0x000000d8e8007810 */ /* 0x000fe40007ffe0ff */
[----:B------:R-:W-:Y:S02]  /*297a0*/  IADD3 R32, R19, c[0x0][0x198], RZ ;  /* 0x0000660013207a10 */ /* 0x000fe40007ffe0ff */
[----:B------:R-:W-:Y:S02]  /*297b0*/  LEA.HI.X.SX32 R13, R13, R17, 0x2, P6 ;  /* 0x000000110d0d7211 */ /* 0x000fe400030f16ff */
[----:B------:R-:W-:Y:S02]  /*297c0*/  ISETP.LT.AND P3, PT, R0, c[0x0][0x17c], !P0 ;  /* 0x00005f0000007a0c */ /* 0x000fe40004761270 */
[-C--:B--2---:R-:W-:Y:S01]  /*297d0*/  LEA R4, P6, R32, R16.reuse, 0x2 ;  /* 0x0000001020047211 */ /* 0x084fe200078c10ff */
[----:B------:R1:W-:Y:S01]  /*297e0*/  @P2 STG.E [R12.64], R36 ;  /* 0x000000240c002986 */ /* 0x0003e2000c101904 */
[----:B------:R-:W-:-:S02]  /*297f0*/  LEA R8, P1, R2, R16, 0x2 ;  /* 0x0000001002087211 */ /* 0x000fc400078210ff */
[C---:B------:R-:W-:Y:S02]  /*29800*/  LEA R18, P2, R19.reuse, R16, 0x2 ;  /* 0x0000001013127211 */ /* 0x040fe400078410ff */
[-C--:B------:R-:W-:Y:S02]  /*29810*/  LEA.HI.X.SX32 R5, R32, R17.reuse, 0x2, P6 ;  /* 0x0000001120057211 */ /* 0x080fe400030f16ff */
[-C--:B------:R-:W-:Y:S02]  /*29820*/  LEA.HI.X.SX32 R9, R2, R17.reuse, 0x2, P1 ;  /* 0x0000001102097211 */ /* 0x080fe400008f16ff */
[----:B-1----:R-:W-:Y:S02]  /*29830*/  IADD3 R13, R32, c[0x0][0x198], RZ ;  /* 0x00006600200d7a10 */ /* 0x002fe40007ffe0ff */
[----:B------:R-:W1:Y:S01]  /*29840*/  LDS.128 R32, [R3+0x1800] ;  /* 0x0018000003207984 */ /* 0x000e620000000c00 */
[----:B------:R-:W-:Y:S02]  /*29850*/  IADD3 R0, R232, 0xda, RZ ;  /* 0x000000dae8007810 */ /* 0x000fe40007ffe0ff */
[----:B------:R-:W-:Y:S01]  /*29860*/  LEA.HI.X.SX32 R19, R19, R17, 0x2, P2 ;  /* 0x0000001113137211 */ /* 0x000fe200010f16ff */
[----:B------:R2:W-:Y:S01]  /*29870*/  @P4 STG.E [R8.64], R37 ;  /* 0x0000002508004986 */ /* 0x0005e2000c101904 */
[----:B------:R-:W-:-:S02]  /*29880*/  IADD3 R36, R13, c[0x0][0x198], RZ ;  /* 0x000066000d247a10 */ /* 0x000fc40007ffe0ff */
[----:B------:R-:W-:Y:S01]  /*29890*/  ISETP.LT.AND P1, PT, R0, c[0x0][0x17c], !P0 ;  /* 0x00005f0000007a0c */ /* 0x000fe20004721270 */
[----:B------:R5:W-:Y:S01]  /*298a0*/  @P3 STG.E [R18.64], R28 ;  /* 0x0000001c12003986 */ /* 0x000be2000c101904 */
[----:B------:R-:W-:Y:S02]  /*298b0*/  IADD3 R2, R232, 0xdb, RZ ;  /* 0x000000dbe8027810 */ /* 0x000fe40007ffe0ff */
[-C--:B------:R-:W-:Y:S02]  /*298c0*/  LEA R12, P6, R36, R16.reuse, 0x2 ;  /* 0x00000010240c7211 */ /* 0x080fe400078c10ff */
[----:B------:R-:W-:Y:S02]  /*298d0*/  ISETP.LT.AND P4, PT, R2, c[0x0][0x17c], !P0 ;  /* 0x00005f0002007a0c */ /* 0x000fe40004781270 */
[----:B--2---:R-:W-:Y:S02]  /*298e0*/  LEA R8, P3, R13, R16, 0x2 ;  /* 0x000000100d087211 */ /* 0x004fe400078610ff */
[----:B------:R-:W-:-:S02]  /*298f0*/  IADD3 R0, R232, 0xdc, RZ ;  /* 0x000000dce8007810 */ /* 0x000fc40007ffe0ff */
[-C--:B------:R-:W-:Y:S02]  /*29900*/  LEA.HI.X.SX32 R9, R13, R17.reuse, 0x2, P3 ;  /* 0x000000110d097211 */ /* 0x080fe400018f16ff */
[C---:B------:R-:W-:Y:S02]  /*29910*/  LEA.HI.X.SX32 R13, R36.reuse, R17, 0x2, P6 ;  /* 0x00000011240d7211 */ /* 0x040fe400030f16ff */
[----:B------:R-:W-:Y:S02]  /*29920*/  IADD3 R36, R36, c[0x0][0x198], RZ ;  /* 0x0000660024247a10 */ /* 0x000fe40007ffe0ff */
[----:B------:R-:W-:Y:S02]  /*29930*/  IADD3 R2, R232, 0xdd, RZ ;  /* 0x000000dde8027810 */ /* 0x000fe40007ffe0ff */
[----:B------:R-:W-:Y:S01]  /*29940*/  ISETP.LT.AND P2, PT, R0, c[0x0][0x17c], !P0 ;  /* 0x00005f0000007a0c */ /* 0x000fe20004741270 */
[----:B------:R2:W-:Y:S01]  /*29950*/  @P5 STG.E [R4.64], R29 ;  /* 0x0000001d04005986 */ /* 0x0005e2000c101904 */
[----:B-----5:R-:W-:-:S02]  /*29960*/  IADD3 R18, R36, c[0x0][0x198], RZ ;  /* 0x0000660024127a10 */ /* 0x020fc40007ffe0ff */
[----:B------:R-:W-:Y:S01]  /*29970*/  ISETP.LT.AND P5, PT, R2, c[0x0][0x17c], !P0 ;  /* 0x00005f0002007a0c */ /* 0x000fe200047a1270 */
[----:B---3--:R3:W-:Y:S01]  /*29980*/  @P1 STG.E [R8.64], R20 ;  /* 0x0000001408001986 */ /* 0x0087e2000c101904 */
[-C--:B------:R-:W-:Y:S02]  /*29990*/  LEA R2, P1, R36, R16.reuse, 0x2 ;  /* 0x0000001024027211 */ /* 0x080fe400078210ff */
[----:B------:R-:W-:Y:S01]  /*299a0*/  IADD3 R0, R232, 0xde, RZ ;  /* 0x000000dee8007810 */ /* 0x000fe20007ffe0ff */
[----:B------:R5:W-:Y:S01]  /*299b0*/  @P4 STG.E [R12.64], R21 ;  /* 0x000000150c004986 */ /* 0x000be2000c101904 */
[----:B------:R-:W-:Y:S02]  /*299c0*/  IADD3 R19, R18, c[0x0][0x198], RZ ;  /* 0x0000660012137a10 */ /* 0x000fe40007ffe0ff */
[----:B--2---:R-:W-:Y:S02]  /*299d0*/  IADD3 R5, R232, 0xdf, RZ ;  /* 0x000000dfe8057810 */ /* 0x004fe40007ffe0ff */
[----:B------:R-:W-:-:S02]  /*299e0*/  LEA R4, P6, R18, R16, 0x2 ;  /* 0x0000001012047211 */ /* 0x000fc400078c10ff */
[-C--:B------:R-:W-:Y:S02]  /*299f0*/  LEA.HI.X.SX32 R3, R36, R17.reuse, 0x2, P1 ;  /* 0x0000001124037211 */ /* 0x080fe400008f16ff */
[----:B------:R-:W-:Y:S02]  /*29a00*/  ISETP.LT.AND P4, PT, R5, c[0x0][0x17c], !P0 ;  /* 0x00005f0005007a0c */ /* 0x000fe40004781270 */
[----:B------:R-:W-:Y:S02]  /*29a10*/  ISETP.LT.AND P3, PT, R0, c[0x0][0x17c], !P0 ;  /* 0x00005f0000007a0c */ /* 0x000fe40004761270 */
[----:B------:R-:W-:Y:S02]  /*29a20*/  LEA.HI.X.SX32 R5, R18, R17, 0x2, P6 ;  /* 0x0000001112057211 */ /* 0x000fe400030f16ff */
[C---:B------:R-:W-:Y:S01]  /*29a30*/  IADD3 R18, R19.reuse, c[0x0][0x198], RZ ;  /* 0x0000660013127a10 */ /* 0x040fe20007ffe0ff */
[----:B----4-:R2:W-:Y:S01]  /*29a40*/  @P2 STG.E [R2.64], R24 ;  /* 0x0000001802002986 */ /* 0x0105e2000c101904 */
[----:B---3--:R-:W-:-:S02]  /*29a50*/  LEA R8, P2, R19, R16, 0x2 ;  /* 0x0000001013087211 */ /* 0x008fc400078410ff */
[----:B-----5:R-:W-:Y:S02]  /*29a60*/  IADD3 R13, R232, 0xe1, RZ ;  /* 0x000000e1e80d7810 */ /* 0x020fe40007ffe0ff */
[----:B------:R-:W-:Y:S01]  /*29a70*/  LEA R12, P6, R18, R16, 0x2 ;  /* 0x00000010120c7211 */ /* 0x000fe200078c10ff */
[----:B------:R3:W-:Y:S01]  /*29a80*/  @P5 STG.E [R4.64], R25 ;  /* 0x0000001904005986 */ /* 0x0007e2000c101904 */
[-C--:B------:R-:W-:Y:S02]  /*29a90*/  LEA.HI.X.SX32 R9, R19, R17.reuse, 0x2, P2 ;  /* 0x0000001113097211 */ /* 0x080fe400010f16ff */
[----:B------:R-:W-:Y:S02]  /*29aa0*/  ISETP.LT.AND P5, PT, R13, c[0x0][0x17c], !P0 ;  /* 0x00005f000d007a0c */ /* 0x000fe400047a1270 */
[----:B------:R-:W-:Y:S02]  /*29ab0*/  IADD3 R0, R232, 0xe0, RZ ;  /* 0x000000e0e8007810 */ /* 0x000fe40007ffe0ff */
[----:B------:R-:W-:-:S02]  /*29ac0*/  LEA.HI.X.SX32 R13, R18, R17, 0x2, P6 ;  /* 0x00000011120d7211 */ /* 0x000fc400030f16ff */
[----:B------:R-:W-:Y:S01]  /*29ad0*/  IADD3 R18, R18, c[0x0][0x198], RZ ;  /* 0x0000660012127a10 */ /* 0x000fe20007ffe0ff */
[----:B-1----:R-:W-:Y:S01]  /*29ae0*/  @P3 STG.E [R8.64], R32 ;  /* 0x0000002008003986 */ /* 0x002fe2000c101904 */
[----:B------:R-:W-:Y:S02]  /*29af0*/  ISETP.LT.AND P1, PT, R0, c[0x0][0x17c], !P0 ;  /* 0x00005f0000007a0c */ /* 0x000fe40004721270 */
[C---:B------:R-:W-:Y:S02]  /*29b00*/  IADD3 R19, R18.reuse, c[0x0][0x198], RZ ;  /* 0x0000660012137a10 */ /* 0x040fe40007ffe0ff */
[-C--:B--2---:R-:W-:Y:S02]  /*29b10*/  LEA R2, P3, R18, R16.reuse, 0x2 ;  /* 0x0000001012027211 */ /* 0x084fe400078610ff */
[----:B---3--:R-:W-:Y:S02]  /*29b20*/  IADD3 R5, R232, 0xe3, RZ ;  /* 0x000000e3e8057810 */ /* 0x008fe40007ffe0ff */
[----:B------:R-:W-:-:S02]  /*29b30*/  LEA R4, P6, R19, R16, 0x2 ;  /* 0x0000001013047211 */ /* 0x000fc400078c10ff */
[-C--:B------:R-:W-:Y:S01]  /*29b40*/  LEA.HI.X.SX32 R3, R18, R17.reuse, 0x2, P3 ;  /* 0x0000001112037211 */ /* 0x080fe200018f16ff */
[----:B------:R1:W-:Y:S01]  /*29b50*/  @P4 STG.E [R12.64], R33 ;  /* 0x000000210c004986 */ /* 0x0003e2000c101904 */
[----:B------:R-:W-:Y:S02]  /*29b60*/  IADD3 R0, R232, 0xe2, RZ ;  /* 0x000000e2e8007810 */ /* 0x000fe40007ffe0ff */
[----:B------:R-:W-:Y:S02]  /*29b70*/  IADD3 R18, R19, c[0x0][0x198], RZ ;  /* 0x0000660013127a10 */ /* 0x000fe40007ffe0ff */
[----:B------:R-:W-:Y:S02]  /*29b80*/  ISETP.LT.AND P4, PT, R5, c[0x0][0x17c], !P0 ;  /* 0x00005f0005007a0c */ /* 0x000fe40004781270 */
[----:B------:R-:W-:Y:S02]  /*29b90*/  LEA.HI.X.SX32 R5, R19, R17, 0x2, P6 ;  /* 0x0000001113057211 */ /* 0x000fe400030f16ff */
[----:B------:R-:W-:-:S02]  /*29ba0*/  ISETP.LT.AND P2, PT, R0, c[0x0][0x17c], !P0 ;  /* 0x00005f0000007a0c */ /* 0x000fc40004741270 */
[----:B------:R-:W-:Y:S01]  /*29bb0*/  IADD3 R19, R18, c[0x0][0x198], RZ ;  /* 0x0000660012137a10 */ /* 0x000fe20007ffe0ff */
[----:B------:R2:W-:Y:S01]  /*29bc0*/  @P1 STG.E [R2.64], R6 ;  /* 0x0000000602001986 */ /* 0x0005e2000c101904 */
[----:B-1----:R-:W-:Y:S02]  /*29bd0*/  IADD3 R13, R232, 0xe5, RZ ;  /* 0x000000e5e80d7810 */ /* 0x002fe40007ffe0ff */
[-C--:B------:R-:W-:Y:S02]  /*29be0*/  LEA R8, P1, R18, R16.reuse, 0x2 ;  /* 0x0000001012087211 */ /* 0x080fe400078210ff */
[----:B------:R-:W-:Y:S01]  /*29bf0*/  LEA R12, P6, R19, R16, 0x2 ;  /* 0x00000010130c7211 */ /* 0x000fe200078c10ff */
[----:B------:R1:W-:Y:S01]  /*29c00*/  @P5 STG.E [R4.64], R7 ;  /* 0x0000000704005986 */ /* 0x0003e2000c101904 */
[----:B------:R-:W-:Y:S02]  /*29c10*/  IADD3 R0, R232, 0xe4, RZ ;  /* 0x000000e4e8007810 */ /* 0x000fe40007ffe0ff */
[----:B------:R-:W-:-:S02]  /*29c20*/  ISETP.LT.AND P5, PT, R13, c[0x0][0x17c], !P0 ;  /* 0x00005f000d007a0c */ /* 0x000fc400047a1270 */
[-C--:B------:R-:W-:Y:S02]  /*29c30*/  LEA.HI.X.SX32 R9, R18, R17.reuse, 0x2, P1 ;  /* 0x0000001112097211 */ /* 0x080fe400008f16ff */
[C---:B------:R-:W-:Y:S02]  /*29c40*/  LEA.HI.X.SX32 R13, R19.reuse, R17, 0x2, P6 ;  /* 0x00000011130d7211 */ /* 0x040fe400030f16ff */
[----:B------:R-:W-:Y:S02]  /*29c50*/  IADD3 R19, R19, c[0x0][0x198], RZ ;  /* 0x0000660013137a10 */ /* 0x000fe40007ffe0ff */
[----:B------:R-:W-:Y:S01]  /*29c60*/  ISETP.LT.AND P3, PT, R0, c[0x0][0x17c], !P0 ;  /* 0x00005f0000007a0c */ /* 0x000fe20004761270 */
[----:B------:R3:W-:Y:S01]  /*29c70*/  @P2 STG.E [R8.64], R10 ;  /* 0x0000000a08002986 */ /* 0x0007e2000c101904 */
[C---:B--2---:R-:W-:Y:S02]  /*29c80*/  IADD3 R6, R19.reuse, c[0x0][0x198], RZ ;  /* 0x0000660013067a10 */ /* 0x044fe40007ffe0ff */
[----:B------:R-:W-:-:S02]  /*29c90*/  LEA R2, P2, R19, R16, 0x2 ;  /* 0x0000001013027211 */ /* 0x000fc400078410ff */
[C---:B------:R-:W-:Y:S02]  /*29ca0*/  IADD3 R0, R232.reuse, 0xe6, RZ ;  /* 0x000000e6e8007810 */ /* 0x040fe40007ffe0ff */
[----:B-1----:R-:W-:Y:S02]  /*29cb0*/  IADD3 R5, R232, 0xe7, RZ ;  /* 0x000000e7e8057810 */ /* 0x002fe40007ffe0ff */
[C---:B------:R-:W-:Y:S02]  /*29cc0*/  IADD3 R7, R6.reuse, c[0x0][0x198], RZ ;  /* 0x0000660006077a10 */ /* 0x040fe40007ffe0ff */
[----:B------:R-:W-:Y:S02]  /*29cd0*/  LEA R4, P6, R6, R16, 0x2 ;  /* 0x0000001006047211 */ /* 0x000fe400078c10ff */
[----:B------:R-:W-:Y:S01]  /*29ce0*/  LEA.HI.X.SX32 R3, R19, R17, 0x2, P2 ;  /* 0x0000001113037211 */ /* 0x000fe200010f16ff */
[----:B------:R1:W-:Y:S01]  /*29cf0*/  @P4 STG.E [R12.64], R11 ;  /* 0x0000000b0c004986 */ /* 0x0003e2000c101904 */
[----:B------:R-:W-:-:S02]  /*29d00*/  ISETP.LT.AND P1, PT, R0, c[0x0][0x17c], !P0 ;  /* 0x00005f0000007a0c */ /* 0x000fc40004721270 */
[----:B------:R-:W-:Y:S02]  /*29d10*/  ISETP.LT.AND P4, PT, R5, c[0x0][0x17c], !P0 ;  /* 0x00005f0005007a0c */ /* 0x000fe40004781270 */
[C---:B---3--:R-:W-:Y:S01]  /*29d20*/  IADD3 R10, R7.reuse, c[0x0][0x198], RZ ;  /* 0x00006600070a7a10 */ /* 0x048fe20007ffe0ff */
[----:B------:R2:W-:Y:S01]  /*29d30*/  @P3 STG.E [R2.64], R14 ;  /* 0x0000000e02003986 */ /* 0x0005e2000c101904 */
[----:B------:R-:W-:Y:S02]  /*29d40*/  LEA.HI.X.SX32 R5, R6, R17, 0x2, P6 ;  /* 0x0000001106057211 */ /* 0x000fe400030f16ff */
[-C--:B------:R-:W-:Y:S02]  /*29d50*/  LEA R6, P3, R7, R16.reuse, 0x2 ;  /* 0x0000001007067211 */ /* 0x080fe400078610ff */
[----:B------:R-:W-:Y:S02]  /*29d60*/  IADD3 R9, R232, 0xe9, RZ ;  /* 0x000000e9e8097810 */ /* 0x000fe40007ffe0ff */
[----:B------:R-:W-:Y:S01]  /*29d70*/  LEA R8, P6, R10, R16, 0x2 ;  /* 0x000000100a087211 */ /* 0x000fe200078c10ff */
[----:B------:R3:W-:Y:S01]  /*29d80*/  @P5 STG.E [R4.64], R15 ;  /* 0x0000000f04005986 */ /* 0x0007e2000c101904 */
[----:B------:R-:W-:-:S02]  /*29d90*/  IADD3 R0, R232, 0xe8, RZ ;  /* 0x000000e8e8007810 */ /* 0x000fc40007ffe0ff */
[-C--:B------:R-:W-:Y:S02]  /*29da0*/  LEA.HI.X.SX32 R7, R7, R17.reuse, 0x2, P3 ;  /* 0x0000001107077211 */ /* 0x080fe400018f16ff */
[----:B------:R-:W-:Y:S02]  /*29db0*/  ISETP.LT.AND P5, PT, R9, c[0x0][0x17c], !P0 ;  /* 0x00005f0009007a0c */ /* 0x000fe400047a1270 */
[C---:B------:R-:W-:Y:S02]  /*29dc0*/  LEA.HI.X.SX32 R9, R10.reuse, R17, 0x2, P6 ;  /* 0x000000110a097211 */ /* 0x040fe400030f16ff */
[----:B------:R-:W-:Y:S01]  /*29dd0*/  IADD3 R10, R10, c[0x0][0x198], RZ ;  /* 0x000066000a0a7a10 */ /* 0x000fe20007ffe0ff */
[----:B------:R4:W-:Y:S01]  /*29de0*/  @P1 STG.E [R6.64], R70 ;  /* 0x0000004606001986 */ /* 0x0009e2000c101904 */
[----:B------:R-:W-:Y:S02]  /*29df0*/  ISETP.LT.AND P2, PT, R0, c[0x0][0x17c], !P0 ;  /* 0x00005f0000007a0c */ /* 0x000fe40004741270 */
[----:B-1----:R-:W-:-:S02]  /*29e00*/  IADD3 R11, R10, c[0x0][0x198], RZ ;  /* 0x000066000a0b7a10 */ /* 0x002fc40007ffe0ff */
[-C--:B--2---:R-:W-:Y:S02]  /*29e10*/  LEA R2, P1, R10, R16.reuse, 0x2 ;  /* 0x000000100a027211 */ /* 0x084fe400078210ff */
[C---:B---3--:R-:W-:Y:S02]  /*29e20*/  IADD3 R5, R232.reuse, 0xeb, RZ ;  /* 0x000000ebe8057810 */ /* 0x048fe40007ffe0ff */
[----:B------:R-:W-:Y:S02]  /*29e30*/  IADD3 R0, R232, 0xea, RZ ;  /* 0x000000eae8007810 */ /* 0x000fe40007ffe0ff */
[C---:B------:R-:W-:Y:S02]  /*29e40*/  LEA R4, P6, R11.reuse, R16, 0x2 ;  /* 0x000000100b047211 */ /* 0x040fe400078c10ff */
[----:B------:R-:W-:Y:S01]  /*29e50*/  LEA.HI.X.SX32 R3, R10, R17, 0x2, P1 ;  /* 0x000000110a037211 */ /* 0x000fe200008f16ff */
[----:B------:R1:W-:Y:S01]  /*29e60*/  @P4 STG.E [R8.64], R71 ;  /* 0x0000004708004986 */ /* 0x0003e2000c101904 */
[----:B------:R-:W-:-:S02]  /*29e70*/  IADD3 R10, R11, c[0x0][0x198], RZ ;  /* 0x000066000b0a7a10 */ /* 0x000fc40007ffe0ff */
[----:B------:R-:W-:Y:S02]  /*29e80*/  ISETP.LT.AND P4, PT, R5, c[0x0][0x17c], !P0 ;  /* 0x00005f0005007a0c */ /* 0x000fe40004781270 */
[----:B------:R-:W-:Y:S02]  /*29e90*/  ISETP.LT.AND P3, PT, R0, c[0x0][0x17c], !P0 ;  /* 0x00005f0000007a0c */ /* 0x000fe40004761270 */
[----:B------:R-:W-:Y:S02]  /*29ea0*/  LEA.HI.X.SX32 R5, R11, R17, 0x2, P6 ;  /* 0x000000110b057211 */ /* 0x000fe400030f16ff */
[C---:B------:R-:W-:Y:S01]  /*29eb0*/  IADD3 R11, R10.reuse, c[0x0][0x198], RZ ;  /* 0x000066000a0b7a10 */ /* 0x040fe20007ffe0ff */
[----:B------:R2:W-:Y:S01]  /*29ec0*/  @P2 STG.E [R2.64], R66 ;  /* 0x0000004202002986 */ /* 0x0005e2000c101904 */
[----:B----4-:R-:W-:Y:S02]  /*29ed0*/  LEA R6, P2, R10, R16, 0x2 ;  /* 0x000000100a067211 */ /* 0x010fe400078410ff */
[----:B-1----:R-:W-:-:S02]  /*29ee0*/  IADD3 R9, R232, 0xed, RZ ;  /* 0x000000ede8097810 */ /* 0x002fc40007ffe0ff */
[----:B------:R-:W-:Y:S01]  /*29ef0*/  LEA R8, P6, R11, R16, 0x2 ;  /* 0x000000100b087211 */ /* 0x000fe200078c10ff */
[----:B------:R1:W-:Y:S01]  /*29f00*/  @P5 STG.E [R4.64], R67 ;  /* 0x0000004304005986 */ /* 0x0003e2000c101904 */
[----:B------:R-:W-:Y:S02]  /*29f10*/  IADD3 R0, R232, 0xec, RZ ;  /* 0x000000ece8007810 */ /* 0x000fe40007ffe0ff */
[-C--:B------:R-:W-:Y:S02]  /*29f20*/  LEA.HI.X.SX32 R7, R10, R17.reuse, 0x2, P2 ;  /* 0x000000110a077211 */ /* 0x080fe400010f16ff */
[----:B------:R-:W-:Y:S02]  /*29f30*/  ISETP.LT.AND P5, PT, R9, c[0x0][0x17c], !P0 ;  /* 0x00005f0009007a0c */ /* 0x000fe400047a1270 */
[C---:B------:R-:W-:Y:S02]  /*29f40*/  LEA.HI.X.SX32 R9, R11.reuse, R17, 0x2, P6 ;  /* 0x000000110b097211 */ /* 0x040fe400030f16ff */
[----:B------:R-:W-:Y:S01]  /*29f50*/  IADD3 R11, R11, c[0x0][0x198], RZ ;  /* 0x000066000b0b7a10 */ /* 0x000fe20007ffe0ff */
[----:B------:R3:W-:Y:S01]  /*29f60*/  @P3 STG.E [R6.64], R62 ;  /* 0x0000003e06003986 */ /* 0x0007e2000c101904 */
[----:B------:R-:W-:-:S02]  /*29f70*/  ISETP.LT.AND P1, PT, R0, c[0x0][0x17c], !P0 ;  /* 0x00005f0000007a0c */ /* 0x000fc40004721270 */
[C---:B------:R-:W-:Y:S02]  /*29f80*/  IADD3 R10, R11.reuse, c[0x0][0x198], RZ ;  /* 0x000066000b0a7a10 */ /* 0x040fe40007ffe0ff */
[CC--:B--2---:R-:W-:Y:S02]  /*29f90*/  LEA R2, P3, R11.reuse, R16.reuse, 0x2 ;  /* 0x000000100b027211 */ /* 0x0c4fe400078610ff */
[C---:B-1----:R-:W-:Y:S02]  /*29fa0*/  IADD3 R5, R232.reuse, 0xef, RZ ;  /* 0x000000efe8057810 */ /* 0x042fe40007ffe0ff */
        /* <DEDUP_REMOVED lines=10> */
[----:B---3--:R-:W-:Y:S02]  /*2a050*/  LEA R6, P1, R11, R16, 0x2 ;  /* 0x000000100b067211 */ /* 0x008fe400078210ff */
[----:B-1----:R-:W-:-:S02]  /*2a060*/  IADD3 R9, R232, 0xf1, RZ ;  /* 0x000000f1e8097810 */ /* 0x002fc40007ffe0ff */
[----:B------:R-:W-:Y:S01]  /*2a070*/  LEA R8, P6, R10, R16, 0x2 ;  /* 0x000000100a087211 */ /* 0x000fe200078c10ff */
[----:B------:R1:W-:Y:S01]  /*2a080*/  @P5 STG.E [R4.64], R59 ;  /* 0x0000003b04005986 */ /* 0x0003e2000c101904 */
[-C--:B------:R-:W-:Y:S02]  /*2a090*/  LEA.HI.X.SX32 R7, R11, R17.reuse, 0x2, P1 ;  /* 0x000000110b077211 */ /* 0x080fe400008f16ff */
[----:B------:R-:W-:Y:S02]  /*2a0a0*/  ISETP.LT.AND P5, PT, R9, c[0x0][0x17c], !P0 ;  /* 0x00005f0009007a0c */ /* 0x000fe400047a1270 */
[----:B------:R-:W-:Y:S02]  /*2a0b0*/  IADD3 R0, R232, 0xf0, RZ ;  /* 0x000000f0e8007810 */ /* 0x000fe40007ffe0ff */
[C---:B------:R-:W-:Y:S02]  /*2a0c0*/  LEA.HI.X.SX32 R9, R10.reuse, R17, 0x2, P6 ;  /* 0x000000110a097211 */ /* 0x040fe400030f16ff */
[----:B------:R-:W-:Y:S01]  /*2a0d0*/  IADD3 R10, R10, c[0x0][0x198], RZ ;  /* 0x000066000a0a7a10 */ /* 0x000fe20007ffe0ff */
[----:B------:R-:W-:Y:S01]  /*2a0e0*/  @P2 STG.E [R6.64], R54 ;  /* 0x0000003606002986 */ /* 0x000fe2000c101904 */
[----:B------:R-:W-:-:S02]  /*2a0f0*/  ISETP.LT.AND P3, PT, R0, c[0x0][0x17c], !P0 ;  /* 0x00005f0000007a0c */ /* 0x000fc40004761270 */
[C---:B------:R-:W-:Y:S02]  /*2a100*/  IADD3 R11, R10.reuse, c[0x0][0x198], RZ ;  /* 0x000066000a0b7a10 */ /* 0x040fe40007ffe0ff */
[-C--:B--2---:R-:W-:Y:S02]  /*2a110*/  LEA R2, P2, R10, R16.reuse, 0x2 ;  /* 0x000000100a027211 */ /* 0x084fe400078410ff */
[----:B-1----:R-:W-:Y:S02]  /*2a120*/  IADD3 R5, R232, 0xf3, RZ ;  /* 0x000000f3e8057810 */ /* 0x002fe40007ffe0ff */
[----:B------:R-:W-:Y:S02]  /*2a130*/  LEA R4, P6, R11, R16, 0x2 ;  /* 0x000000100b047211 */ /* 0x000fe400078c10ff */
[----:B------:R-:W-:Y:S01]  /*2a140*/  LEA.HI.X.SX32 R3, R10, R17, 0x2, P2 ;  /* 0x000000110a037211 */ /* 0x000fe200010f16ff */
[----:B------:R1:W-:Y:S01]  /*2a150*/  @P4 STG.E [R8.64], R55 ;  /* 0x0000003708004986 */ /* 0x0003e2000c101904 */
[----:B------:R-:W-:-:S02]  /*2a160*/  IADD3 R0, R232, 0xf2, RZ ;  /* 0x000000f2e8007810 */ /* 0x000fc40007ffe0ff */
[----:B------:R-:W-:Y:S02]  /*2a170*/  IADD3 R10, R11, c[0x0][0x198], RZ ;  /* 0x000066000b0a7a10 */ /* 0x000fe40007ffe0ff */
[----:B------:R-:W-:Y:S02]  /*2a180*/  ISETP.LT.AND P4, PT, R5, c[0x0][0x17c], !P0 ;  /* 0x00005f0005007a0c */ /* 0x000fe40004781270 */
[----:B------:R-:W-:Y:S02]  /*2a190*/  LEA.HI.X.SX32 R5, R11, R17, 0x2, P6 ;  /* 0x000000110b057211 */ /* 0x000fe400030f16ff */
[----:B------:R-:W-:Y:S02]  /*2a1a0*/  ISETP.LT.AND P1, PT, R0, c[0x0][0x17c], !P0 ;  /* 0x00005f0000007a0c */ /* 0x000fe40004721270 */
[----:B------:R-:W-:Y:S01]  /*2a1b0*/  IADD3 R11, R10, c[0x0][0x198], RZ ;  /* 0x000066000a0b7a10 */ /* 0x000fe20007ffe0ff */
[----:B------:R2:W-:Y:S01]  /*2a1c0*/  @P3 STG.E [R2.64], R50 ;  /* 0x0000003202003986 */ /* 0x0005e2000c101904 */
[----:B-1----:R-:W-:-:S02]  /*2a1d0*/  IADD3 R9, R232, 0xf5, RZ ;  /* 0x000000f5e8097810 */ /* 0x002fc40007ffe0ff */
[-C--:B------:R-:W-:Y:S02]  /*2a1e0*/  LEA R6, P3, R10, R16.reuse, 0x2 ;  /* 0x000000100a067211 */ /* 0x080fe400078610ff */
[----:B------:R-:W-:Y:S01]  /*2a1f0*/  LEA R8, P6, R11, R16, 0x2 ;  /* 0x000000100b087211 */ /* 0x000fe200078c10ff */
[----:B------:R1:W-:Y:S01]  /*2a200*/  @P5 STG.E [R4.64], R51 ;  /* 0x0000003304005986 */ /* 0x0003e2000c101904 */
[----:B------:R-:W-:Y:S02]  /*2a210*/  IADD3 R0, R232, 0xf4, RZ ;  /* 0x000000f4e8007810 */ /* 0x000fe40007ffe0ff */
[----:B------:R-:W-:Y:S02]  /*2a220*/  ISETP.LT.AND P5, PT, R9, c[0x0][0x17c], !P0 ;  /* 0x00005f0009007a0c */ /* 0x000fe400047a1270 */
[-C--:B------:R-:W-:Y:S02]  /*2a230*/  LEA.HI.X.SX32 R7, R10, R17.reuse, 0x2, P3 ;  /* 0x000000110a077211 */ /* 0x080fe400018f16ff */
[----:B------:R-:W-:-:S02]  /*2a240*/  LEA.HI.X.SX32 R9, R11, R17, 0x2, P6 ;  /* 0x000000110b097211 */ /* 0x000fc400030f16ff */
[----:B------:R-:W-:Y:S02]  /*2a250*/  IADD3 R11, R11, c[0x0][0x198], RZ ;  /* 0x000066000b0b7a10 */ /* 0x000fe40007ffe0ff */
[----:B------:R-:W-:Y:S01]  /*2a260*/  ISETP.LT.AND P2, PT, R0, c[0x0][0x17c], !P0 ;  /* 0x00005f0000007a0c */ /* 0x000fe20004741270 */
[----:B------:R3:W-:Y:S01]  /*2a270*/  @P1 STG.E [R6.64], R46 ;  /* 0x0000002e06001986 */ /* 0x0007e2000c101904 */
[C---:B------:R-:W-:Y:S02]  /*2a280*/  IADD3 R10, R11.reuse, c[0x0][0x198], RZ ;  /* 0x000066000b0a7a10 */ /* 0x040fe40007ffe0ff */
[-C--:B--2---:R-:W-:Y:S02]  /*2a290*/  LEA R2, P1, R11, R16.reuse, 0x2 ;  /* 0x000000100b027211 */ /* 0x084fe400078210ff */
[----:B-1----:R-:W-:Y:S02]  /*2a2a0*/  IADD3 R5, R232, 0xf7, RZ ;  /* 0x000000f7e8057810 */ /* 0x002fe40007ffe0ff */
[----:B------:R-:W-:Y:S01]  /*2a2b0*/  LEA R4, P6, R10, R16, 0x2 ;  /* 0x000000100a047211 */ /* 0x000fe200078c10ff */
[----:B------:R1:W-:Y:S01]  /*2a2c0*/  @P4 STG.E [R8.64], R47 ;  /* 0x0000002f08004986 */ /* 0x0003e2000c101904 */
[----:B------:R-:W-:-:S02]  /*2a2d0*/  IADD3 R0, R232, 0xf6, RZ ;  /* 0x000000f6e8007810 */ /* 0x000fc40007ffe0ff */
[-C--:B------:R-:W-:Y:S02]  /*2a2e0*/  LEA.HI.X.SX32 R3, R11, R17.reuse, 0x2, P1 ;  /* 0x000000110b037211 */ /* 0x080fe400008f16ff */
[C---:B------:R-:W-:Y:S02]  /*2a2f0*/  IADD3 R11, R10.reuse, c[0x0][0x198], RZ ;  /* 0x000066000a0b7a10 */ /* 0x040fe40007ffe0ff */
[----:B------:R-:W-:Y:S02]  /*2a300*/  ISETP.LT.AND P4, PT, R5, c[0x0][0x17c], !P0 ;  /* 0x00005f0005007a0c */ /* 0x000fe40004781270 */
[----:B------:R-:W-:Y:S02]  /*2a310*/  LEA.HI.X.SX32 R5, R10, R17, 0x2, P6 ;  /* 0x000000110a057211 */ /* 0x000fe400030f16ff */
[----:B------:R-:W-:Y:S01]  /*2a320*/  ISETP.LT.AND P3, PT, R0, c[0x0][0x17c], !P0 ;  /* 0x00005f0000007a0c */ /* 0x000fe20004761270 */
[----:B------:R2:W-:Y:S01]  /*2a330*/  @P2 STG.E [R2.64], R42 ;  /* 0x0000002a02002986 */ /* 0x0005e2000c101904 */
[----:B------:R-:W-:-:S02]  /*2a340*/  IADD3 R10, R11, c[0x0][0x198], RZ ;  /* 0x000066000b0a7a10 */ /* 0x000fc40007ffe0ff */
[CC--:B---3--:R-:W-:Y:S01]  /*2a350*/  LEA R6, P2, R11.reuse, R16.reuse, 0x2 ;  /* 0x000000100b067211 */ /* 0x0c8fe200078410ff */
[----:B------:R3:W-:Y:S01]  /*2a360*/  @P5 STG.E [R4.64], R43 ;  /* 0x0000002b04005986 */ /* 0x0007e2000c101904 */
[----:B-1----:R-:W-:Y:S02]  /*2a370*/  IADD3 R9, R232, 0xf9, RZ ;  /* 0x000000f9e8097810 */ /* 0x002fe40007ffe0ff */
[C---:B------:R-:W-:Y:S02]  /*2a380*/  LEA R8, P5, R10.reuse, R16, 0x2 ;  /* 0x000000100a087211 */ /* 0x040fe400078a10ff */
[-C--:B------:R-:W-:Y:S02]  /*2a390*/  LEA.HI.X.SX32 R7, R11, R17.reuse, 0x2, P2 ;  /* 0x000000110b077211 */ /* 0x080fe400010f16ff */
[----:B------:R-:W-:Y:S02]  /*2a3a0*/  ISETP.LT.AND P2, PT, R9, c[0x0][0x17c], !P0 ;  /* 0x00005f0009007a0c */ /* 0x000fe40004741270 */
[----:B------:R-:W-:-:S02]  /*2a3b0*/  LEA.HI.X.SX32 R9, R10, R17, 0x2, P5 ;  /* 0x000000110a097211 */ /* 0x000fc400028f16ff */
[----:B------:R-:W-:Y:S02]  /*2a3c0*/  IADD3 R10, R10, c[0x0][0x198], RZ ;  /* 0x000066000a0a7a10 */ /* 0x000fe40007ffe0ff */
[----:B------:R-:W-:Y:S01]  /*2a3d0*/  IADD3 R0, R232, 0xf8, RZ ;  /* 0x000000f8e8007810 */ /* 0x000fe20007ffe0ff */
[----:B------:R-:W-:Y:S01]  /*2a3e0*/  @P3 STG.E [R6.64], R38 ;  /* 0x0000002606003986 */ /* 0x000fe2000c101904 */
[----:B--2---:R-:W-:Y:S02]  /*2a3f0*/  LEA R2, P3, R10, R16, 0x2 ;  /* 0x000000100a027211 */ /* 0x004fe400078610ff */
[----:B------:R-:W-:Y:S02]  /*2a400*/  ISETP.LT.AND P1, PT, R0, c[0x0][0x17c], !P0 ;  /* 0x00005f0000007a0c */ /* 0x000fe40004721270 */
[----:B------:R-:W-:Y:S02]  /*2a410*/  IADD3 R11, R10, c[0x0][0x198], RZ ;  /* 0x000066000a0b7a10 */ /* 0x000fe40007ffe0ff */
[----:B------:R-:W-:-:S02]  /*2a420*/  IADD3 R0, R232, 0xfa, RZ ;  /* 0x000000fae8007810 */ /* 0x000fc40007ffe0ff */
[----:B------:R-:W-:Y:S02]  /*2a430*/  LEA.HI.X.SX32 R3, R10, R17, 0x2, P3 ;  /* 0x000000110a037211 */ /* 0x000fe400018f16ff */
[----:B---3--:R-:W-:Y:S02]  /*2a440*/  IADD3 R5, R232, 0xfb, RZ ;  /* 0x000000fbe8057810 */ /* 0x008fe40007ffe0ff */
[C---:B------:R-:W-:Y:S02]  /*2a450*/  IADD3 R10, R11.reuse, c[0x0][0x198], RZ ;  /* 0x000066000b0a7a10 */ /* 0x040fe40007ffe0ff */
[----:B------:R-:W-:Y:S02]  /*2a460*/  ISETP.LT.AND P5, PT, R0, c[0x0][0x17c], !P0 ;  /* 0x00005f0000007a0c */ /* 0x000fe400047a1270 */
[----:B------:R-:W-:Y:S01]  /*2a470*/  LEA R4, P6, R11, R16, 0x2 ;  /* 0x000000100b047211 */ /* 0x000fe200078c10ff */
[----:B------:R1:W-:Y:S01]  /*2a480*/  @P4 STG.E [R8.64], R39 ;  /* 0x0000002708004986 */ /* 0x0003e2000c101904 */
[----:B------:R-:W-:-:S02]  /*2a490*/  IADD3 R0, R232, 0xfc, RZ ;  /* 0x000000fce8007810 */ /* 0x000fc40007ffe0ff */
[----:B------:R-:W-:Y:S02]  /*2a4a0*/  ISETP.LT.AND P4, PT, R5, c[0x0][0x17c], !P0 ;  /* 0x00005f0005007a0c */ /* 0x000fe40004781270 */
[----:B------:R-:W-:Y:S02]  /*2a4b0*/  LEA.HI.X.SX32 R5, R11, R17, 0x2, P6 ;  /* 0x000000110b057211 */ /* 0x000fe400030f16ff */
[----:B------:R-:W-:Y:S02]  /*2a4c0*/  ISETP.LT.AND P3, PT, R0, c[0x0][0x17c], !P0 ;  /* 0x00005f0000007a0c */ /* 0x000fe40004761270 */
[----:B------:R-:W-:Y:S02]  /*2a4d0*/  IADD3 R0, R232, 0xfd, RZ ;  /* 0x000000fde8007810 */ /* 0x000fe40007ffe0ff */
[C---:B-1----:R-:W-:Y:S01]  /*2a4e0*/  IADD3 R9, R10.reuse, c[0x0][0x198], RZ ;  /* 0x000066000a097a10 */ /* 0x042fe20007ffe0ff */
[----:B------:R1:W-:Y:S01]  /*2a4f0*/  @P1 STG.E [R2.64], R30 ;  /* 0x0000001e02001986 */ /* 0x0003e2000c101904 */
[----:B------:R-:W-:-:S02]  /*2a500*/  LEA R6, P1, R10, R16, 0x2 ;  /* 0x000000100a067211 */ /* 0x000fc400078210ff */
[C---:B------:R-:W-:Y:S01]  /*2a510*/  IADD3 R11, R9.reuse, c[0x0][0x198], RZ ;  /* 0x00006600090b7a10 */ /* 0x040fe20007ffe0ff */
[----:B------:R2:W-:Y:S01]  /*2a520*/  @P2 STG.E [R4.64], R31 ;  /* 0x0000001f04002986 */ /* 0x0005e2000c101904 */
[----:B------:R-:W-:Y:S02]  /*2a530*/  LEA R8, P6, R9, R16, 0x2 ;  /* 0x0000001009087211 */ /* 0x000fe400078c10ff */
[----:B------:R-:W-:Y:S02]  /*2a540*/  ISETP.LT.AND P2, PT, R0, c[0x0][0x17c], !P0 ;  /* 0x00005f0000007a0c */ /* 0x000fe40004741270 */
[----:B------:R-:W-:Y:S02]  /*2a550*/  IADD3 R0, R11, c[0x0][0x198], RZ ;  /* 0x000066000b007a10 */ /* 0x000fe40007ffe0ff */
[-C--:B------:R-:W-:Y:S02]  /*2a560*/  LEA.HI.X.SX32 R7, R10, R17.reuse, 0x2, P1 ;  /* 0x000000110a077211 */ /* 0x080fe400008f16ff */
[----:B------:R-:W-:-:S02]  /*2a570*/  LEA.HI.X.SX32 R9, R9, R17, 0x2, P6 ;  /* 0x0000001109097211 */ /* 0x000fc400030f16ff */
[CC--:B-1----:R-:W-:Y:S02]  /*2a580*/  LEA R2, P1, R11.reuse, R16.reuse, 0x2 ;  /* 0x000000100b027211 */ /* 0x0c2fe400078210ff */
[C---:B------:R-:W-:Y:S02]  /*2a590*/  LEA R10, P6, R0.reuse, R16, 0x2 ;  /* 0x00000010000a7211 */ /* 0x040fe400078c10ff */
[-C--:B------:R-:W-:Y:S02]  /*2a5a0*/  LEA.HI.X.SX32 R3, R11, R17.reuse, 0x2, P1 ;  /* 0x000000110b037211 */ /* 0x080fe400008f16ff */
[----:B--2---:R-:W-:Y:S02]  /*2a5b0*/  IADD3 R5, R0, c[0x0][0x198], RZ ;  /* 0x0000660000057a10 */ /* 0x004fe40007ffe0ff */
[----:B------:R-:W-:Y:S02]  /*2a5c0*/  IADD3 R13, R232, 0xfe, RZ ;  /* 0x000000fee80d7810 */ /* 0x000fe40007ffe0ff */
[----:B------:R-:W-:-:S02]  /*2a5d0*/  LEA.HI.X.SX32 R11, R0, R17, 0x2, P6 ;  /* 0x00000011000b7211 */ /* 0x000fc400030f16ff */
[----:B------:R-:W-:Y:S02]  /*2a5e0*/  IADD3 R0, R232, 0xff, RZ ;  /* 0x000000ffe8007810 */ /* 0x000fe40007ffe0ff */
[----:B------:R-:W-:Y:S02]  /*2a5f0*/  ISETP.LT.AND P1, PT, R13, c[0x0][0x17c], !P0 ;  /* 0x00005f000d007a0c */ /* 0x000fe40004721270 */
[----:B------:R-:W-:Y:S02]  /*2a600*/  ISETP.LT.AND P0, PT, R0, c[0x0][0x17c], !P0 ;  /* 0x00005f0000007a0c */ /* 0x000fe40004701270 */
[C---:B------:R-:W-:Y:S02]  /*2a610*/  LEA R4, P6, R5.reuse, R16, 0x2 ;  /* 0x0000001005047211 */ /* 0x040fe400078c10ff */
[C---:B------:R-:W-:Y:S01]  /*2a620*/  IADD3 R12, R5.reuse, c[0x0][0x198], RZ ;  /* 0x00006600050c7a10 */ /* 0x040fe20007ffe0ff */
[----:B------:R1:W-:Y:S01]  /*2a630*/  @P5 STG.E [R6.64], R22 ;  /* 0x0000001606005986 */ /* 0x0003e2000c101904 */
[----:B------:R-:W-:-:S03]  /*2a640*/  LEA.HI.X.SX32 R5, R5, R17, 0x2, P6 ;  /* 0x0000001105057211 */ /* 0x000fc600030f16ff */
[----:B------:R1:W-:Y:S01]  /*2a650*/  @P4 STG.E [R8.64], R23 ;  /* 0x0000001708004986 */ /* 0x0003e2000c101904 */
[----:B------:R-:W-:-:S03]  /*2a660*/  LEA R16, P6, R12, R16, 0x2 ;  /* 0x000000100c107211 */ /* 0x000fc600078c10ff */
[----:B------:R1:W-:Y:S04]  /*2a670*/  @P3 STG.E [R2.64], R26 ;  /* 0x0000001a02003986 */ /* 0x0003e8000c101904 */
[----:B------:R1:W-:Y:S01]  /*2a680*/  @P2 STG.E [R10.64], R27 ;  /* 0x0000001b0a002986 */ /* 0x0003e2000c101904 */
[----:B------:R-:W-:-:S03]  /*2a690*/  LEA.HI.X.SX32 R17, R12, R17, 0x2, P6 ;  /* 0x000000110c117211 */ /* 0x000fc600030f16ff */
[----:B------:R1:W-:Y:S01]  /*2a6a0*/  @P1 STG.E [R4.64], R34 ;  /* 0x0000002204001986 */ /* 0x0003e2000c101904 */
[----:B------:R-:W-:Y:S05]  /*2a6b0*/  @!P0 EXIT ;  /* 0x000000000000894d */ /* 0x000fea0003800000 */
[----:B------:R-:W-:Y:S01]  /*2a6c0*/  STG.E [R16.64], R35 ;  /* 0x0000002310007986 */ /* 0x000fe2000c101904 */
[----:B------:R-:W-:Y:S05]  /*2a6d0*/  EXIT ;  /* 0x000000000000794d */ /* 0x000fea0003800000 */
.L_x_3:
[----:B------:R-:W-:-:S00]  /*2a6e0*/  BRA `(.L_x_3) ;  /* 0xfffffff000007947 */ /* 0x000fc0000383ffff */
[----:B------:R-:W-:-:S00]  /*2a6f0*/  NOP ;  /* 0x0000000000007918 */ /* 0x000fc00000000000 */
        /* <DEDUP_REMOVED lines=8> */
.L_x_4:


//--------------------- .nv.shared.matmul_kernel  --------------------------
	.section	.nv.shared.matmul_kernel,"aw",@nobits
	.sectionflags	@""
	.align	16
